	.target	sm_80

	.elftype	@"ET_EXEC"


//--------------------- .note.nv.tkinfo           --------------------------
	.section	.note.nv.tkinfo,"",@"SHT_NOTE"
	.sectionflags	@"SHF_NOTE_NV_TKINFO"
	.tkinfo
        /*0018*/ 	.word	0x00000002
        /*0030*/ 	.string	""
        /*0030*/ 	.string	"ptxas"
        /*0030*/ 	.string	"Cuda compilation tools, release 13.0, V13.0.88"
        /*0030*/ 	.string	"Build cuda_13.0.r13.0/compiler.36424714_0"
        /*0030*/ 	.string	"-v  -suppress-debug-info  -lineinfo  -arch sm_80 "



//--------------------- .note.nv.cuinfo           --------------------------
	.section	.note.nv.cuinfo,"",@"SHT_NOTE"
	.sectionflags	@"SHF_NOTE_NV_CUINFO"
        /*0018*/ 	.short	0x0002
        /*001a*/ 	.short	0x0050
        /*001c*/ 	.short	0x0082
	.zero		2


//--------------------- .nv.info                  --------------------------
	.section	.nv.info,"",@"SHT_CUDA_INFO"
	.align	4


	//----- nvinfo : EIATTR_REGCOUNT
	.align		4
        /*0000*/ 	.byte	0x04, 0x2f
        /*0002*/ 	.short	(.L_1 - .L_0)
	.align		4
.L_0:
        /*0004*/ 	.word	index@(matmul_kernel)
        /*0008*/ 	.word	0x000000ff


	//----- nvinfo : EIATTR_FRAME_SIZE
	.align		4
.L_1:
        /*000c*/ 	.byte	0x04, 0x11
        /*000e*/ 	.short	(.L_3 - .L_2)
	.align		4
.L_2:
        /*0010*/ 	.word	index@(matmul_kernel)
        /*0014*/ 	.word	0x00000cc0


	//----- nvinfo : EIATTR_MIN_STACK_SIZE
	.align		4
.L_3:
        /*0018*/ 	.byte	0x04, 0x12
        /*001a*/ 	.short	(.L_5 - .L_4)
	.align		4
.L_4:
        /*001c*/ 	.word	index@(matmul_kernel)
        /*0020*/ 	.word	0x00000cc0
.L_5:


//--------------------- .nv.info.matmul_kernel    --------------------------
	.section	.nv.info.matmul_kernel,"",@"SHT_CUDA_INFO"
	.sectionflags	@""
	.align	4


	//----- nvinfo : EIATTR_CUDA_API_VERSION
	.align		4
        /*0000*/ 	.byte	0x04, 0x37
        /*0002*/ 	.short	(.L_7 - .L_6)
.L_6:
        /*0004*/ 	.word	0x00000082


	//----- nvinfo : EIATTR_SW2861232_WAR
	.align		4
.L_7:
        /*0008*/ 	.byte	0x01, 0x35
	.zero		2


	//----- nvinfo : EIATTR_PARAM_CBANK
	.align		4
        /*000c*/ 	.byte	0x04, 0x0a
        /*000e*/ 	.short	(.L_9 - .L_8)
	.align		4
.L_8:
        /*0010*/ 	.word	index@(.nv.constant0.matmul_kernel)
        /*0014*/ 	.short	0x0160
        /*0016*/ 	.short	0x0050


	//----- nvinfo : EIATTR_CBANK_PARAM_SIZE
	.align		4
.L_9:
        /*0018*/ 	.byte	0x03, 0x19
        /*001a*/ 	.short	0x0050


	//----- nvinfo : EIATTR_KPARAM_INFO
	.align		4
        /*001c*/ 	.byte	0x04, 0x17
        /*001e*/ 	.short	(.L_11 - .L_10)
.L_10:
        /*0020*/ 	.word	0x00000000
        /*0024*/ 	.short	0x000d
        /*0026*/ 	.short	0x0048
        /*0028*/ 	.byte	0x00, 0xf4, 0x21, 0x00


	//----- nvinfo : EIATTR_KPARAM_INFO
	.align		4
.L_11:
        /*002c*/ 	.byte	0x04, 0x17
        /*002e*/ 	.short	(.L_13 - .L_12)
.L_12:
        /*0030*/ 	.word	0x00000000
        /*0034*/ 	.short	0x000c
        /*0036*/ 	.short	0x0040
        /*0038*/ 	.byte	0x00, 0xf4, 0x21, 0x00


	//----- nvinfo : EIATTR_KPARAM_INFO
	.align		4
.L_13:
        /*003c*/ 	.byte	0x04, 0x17
        /*003e*/ 	.short	(.L_15 - .L_14)
.L_14:
        /*0040*/ 	.word	0x00000000
        /*0044*/ 	.short	0x000b
        /*0046*/ 	.short	0x0038
        /*0048*/ 	.byte	0x00, 0xf0, 0x11, 0x00


	//----- nvinfo : EIATTR_KPARAM_INFO
	.align		4
.L_15:
        /*004c*/ 	.byte	0x04, 0x17
        /*004e*/ 	.short	(.L_17 - .L_16)
.L_16:
        /*0050*/ 	.word	0x00000000
        /*0054*/ 	.short	0x000a
        /*0056*/ 	.short	0x0034
        /*0058*/ 	.byte	0x00, 0xf0, 0x11, 0x00


	//----- nvinfo : EIATTR_KPARAM_INFO
	.align		4
.L_17:
        /*005c*/ 	.byte	0x04, 0x17
        /*005e*/ 	.short	(.L_19 - .L_18)
.L_18:
        /*0060*/ 	.word	0x00000000
        /*0064*/ 	.short	0x0009
        /*0066*/ 	.short	0x0030
        /*0068*/ 	.byte	0x00, 0xf0, 0x11, 0x00


	//----- nvinfo : EIATTR_KPARAM_INFO
	.align		4
.L_19:
        /*006c*/ 	.byte	0x04, 0x17
        /*006e*/ 	.short	(.L_21 - .L_20)
.L_20:
        /*0070*/ 	.word	0x00000000
        /*0074*/ 	.short	0x0008
        /*0076*/ 	.short	0x002c
        /*0078*/ 	.byte	0x00, 0xf0, 0x11, 0x00


	//----- nvinfo : EIATTR_KPARAM_INFO
	.align		4
.L_21:
        /*007c*/ 	.byte	0x04, 0x17
        /*007e*/ 	.short	(.L_23 - .L_22)
.L_22:
        /*0080*/ 	.word	0x00000000
        /*0084*/ 	.short	0x0007
        /*0086*/ 	.short	0x0028
        /*0088*/ 	.byte	0x00, 0xf0, 0x11, 0x00


	//----- nvinfo : EIATTR_KPARAM_INFO
	.align		4
.L_23:
        /*008c*/ 	.byte	0x04, 0x17
        /*008e*/ 	.short	(.L_25 - .L_24)
.L_24:
        /*0090*/ 	.word	0x00000000
        /*0094*/ 	.short	0x0006
        /*0096*/ 	.short	0x0024
        /*0098*/ 	.byte	0x00, 0xf0, 0x11, 0x00


	//----- nvinfo : EIATTR_KPARAM_INFO
	.align		4
.L_25:
        /*009c*/ 	.byte	0x04, 0x17
        /*009e*/ 	.short	(.L_27 - .L_26)
.L_26:
        /*00a0*/ 	.word	0x00000000
        /*00a4*/ 	.short	0x0005
        /*00a6*/ 	.short	0x0020
        /*00a8*/ 	.byte	0x00, 0xf0, 0x11, 0x00


	//----- nvinfo : EIATTR_KPARAM_INFO
	.align		4
.L_27:
        /*00ac*/ 	.byte	0x04, 0x17
        /*00ae*/ 	.short	(.L_29 - .L_28)
.L_28:
        /*00b0*/ 	.word	0x00000000
        /*00b4*/ 	.short	0x0004
        /*00b6*/ 	.short	0x001c
        /*00b8*/ 	.byte	0x00, 0xf0, 0x11, 0x00


	//----- nvinfo : EIATTR_KPARAM_INFO
	.align		4
.L_29:
        /*00bc*/ 	.byte	0x04, 0x17
        /*00be*/ 	.short	(.L_31 - .L_30)
.L_30:
        /*00c0*/ 	.word	0x00000000
        /*00c4*/ 	.short	0x0003
        /*00c6*/ 	.short	0x0018
        /*00c8*/ 	.byte	0x00, 0xf0, 0x11, 0x00


	//----- nvinfo : EIATTR_KPARAM_INFO
	.align		4
.L_31:
        /*00cc*/ 	.byte	0x04, 0x17
        /*00ce*/ 	.short	(.L_33 - .L_32)
.L_32:
        /*00d0*/ 	.word	0x00000000
        /*00d4*/ 	.short	0x0002
        /*00d6*/ 	.short	0x0010
        /*00d8*/ 	.byte	0x00, 0xf4, 0x21, 0x00


	//----- nvinfo : EIATTR_KPARAM_INFO
	.align		4
.L_33:
        /*00dc*/ 	.byte	0x04, 0x17
        /*00de*/ 	.short	(.L_35 - .L_34)
.L_34:
        /*00e0*/ 	.word	0x00000000
        /*00e4*/ 	.short	0x0001
        /*00e6*/ 	.short	0x0008
        /*00e8*/ 	.byte	0x00, 0xf4, 0x21, 0x00


	//----- nvinfo : EIATTR_KPARAM_INFO
	.align		4
.L_35:
        /*00ec*/ 	.byte	0x04, 0x17
        /*00ee*/ 	.short	(.L_37 - .L_36)
.L_36:
        /*00f0*/ 	.word	0x00000000
        /*00f4*/ 	.short	0x0000
        /*00f6*/ 	.short	0x0000
        /*00f8*/ 	.byte	0x00, 0xf4, 0x21, 0x00


	//----- nvinfo : EIATTR_MAXREG_COUNT
	.align		4
.L_37:
        /*00fc*/ 	.byte	0x03, 0x1b
        /*00fe*/ 	.short	0x00ff


	//----- nvinfo : EIATTR_NUM_BARRIERS
	.align		4
        /*0100*/ 	.byte	0x02, 0x4c
        /*0102*/ 	.byte	0x01
	.zero		1


	//----- nvinfo : EIATTR_ANNOTATIONS
	.align		4
        /*0104*/ 	.byte	0x04, 0x55
        /*0106*/ 	.short	(.L_39 - .L_38)


	//   ....[0]....
.L_38:
        /*0108*/ 	.word	0x00000001
        /*010c*/ 	.byte	0x00, 0x08, 0x00, 0x00, 0x01, 0x00, 0x00, 0x00, 0x50, 0x08, 0x00, 0x00, 0x01, 0x00, 0x00, 0x00
        /* <DEDUP_REMOVED lines=1299> */
        /*524c*/ 	.byte	0x40, 0x0d, 0x02, 0x00


	//----- nvinfo : EIATTR_MERCURY_ISA_VERSION
	.align		4
.L_39:
        /*5250*/ 	.byte	0x03, 0x5f
        /*5252*/ 	.short	0x0000


	//----- nvinfo : EIATTR_EXIT_INSTR_OFFSETS
	.align		4
        /*5254*/ 	.byte	0x04, 0x1c
        /*5256*/ 	.short	(.L_41 - .L_40)


	//   ....[0]....
.L_40:
        /*5258*/ 	.word	0x00024ab0


	//   ....[1]....
        /*525c*/ 	.word	0x00024ad0


	//----- nvinfo : EIATTR_REQNTID
	.align		4
.L_41:
        /*5260*/ 	.byte	0x04, 0x10
        /*5262*/ 	.short	(.L_43 - .L_42)
.L_42:
        /*5264*/ 	.word	0x00000080
        /*5268*/ 	.word	0x00000001
        /*526c*/ 	.word	0x00000001
.L_43:


//--------------------- .nv.callgraph             --------------------------
	.section	.nv.callgraph,"",@"SHT_CUDA_CALLGRAPH"
	.align	4
	.sectionentsize	8
	.align		4
        /*0000*/ 	.word	0x00000000
	.align		4
        /*0004*/ 	.word	0xffffffff
	.align		4
        /*0008*/ 	.word	0x00000000
	.align		4
        /*000c*/ 	.word	0xfffffffe
	.align		4
        /*0010*/ 	.word	0x00000000
	.align		4
        /*0014*/ 	.word	0xfffffffd
	.align		4
        /*0018*/ 	.word	0x00000000
	.align		4
        /*001c*/ 	.word	0xfffffffc


//--------------------- .nv.rel.action            --------------------------
	.section	.nv.rel.action,"",@"SHT_CUDA_RELOCINFO"
	.align	8
	.sectionentsize	8
        /*0000*/ 	.byte	0x73, 0x00, 0x00, 0x00, 0x00, 0x00, 0x00, 0x00, 0x00, 0x00, 0x00, 0x11, 0x25, 0x00, 0x05, 0x36


//--------------------- .nv.constant0.matmul_kernel --------------------------
	.section	.nv.constant0.matmul_kernel,"a",@progbits
	.sectionflags	@""
	.align	4
.nv.constant0.matmul_kernel:
	.zero		432


//--------------------- .text.matmul_kernel       --------------------------
	.section	.text.matmul_kernel,"ax",@progbits
	.sectioninfo	@"SHI_REGISTERS=255"
	.align	128
        .global         matmul_kernel
        .type           matmul_kernel,@function
        .size           matmul_kernel,(.L_x_4 - matmul_kernel)
        .other          matmul_kernel,@"STO_CUDA_ENTRY STV_DEFAULT"
matmul_kernel:
.text.matmul_kernel:
[----:B------:R-:W-:-:S03]  /*0000*/  IMAD.MOV.U32 R1, RZ, RZ, c[0x0][0x28] ;  /* 0x00000a00ff017624 */ /* 0x000fc600078e00ff */
[----:B------:R-:W-:Y:S01]  /*0010*/  IMAD.MOV.U32 R0, RZ, RZ, c[0x0][0x17c] ;  /* 0x00005f00ff007624 */ /* 0x000fe200078e00ff */
[----:B------:R-:W1:Y:S01]  /*0020*/  S2R R5, SR_CTAID.X ;  /* 0x0000000000057919 */ /* 0x000e620000002500 */
[----:B------:R-:W-:Y:S01]  /*0030*/  IADD3 R1, R1, -0xcc0, RZ ;  /* 0xfffff34001017810 */ /* 0x000fe20007ffe0ff */
[----:B------:R-:W-:Y:S01]  /*0040*/  IMAD.MOV.U32 R24, RZ, RZ, c[0x0][0x180] ;  /* 0x00006000ff187624 */ /* 0x000fe200078e00ff */
[----:B------:R-:W-:Y:S01]  /*0050*/  ULDC.64 UR4, c[0x0][0x118] ;  /* 0x0000460000047ab9 */ /* 0x000fe20000000a00 */
[----:B------:R-:W-:Y:S01]  /*0060*/  IADD3 R0, R0, 0x7f, RZ ;  /* 0x0000007f00007810 */ /* 0x000fe20007ffe0ff */
[----:B------:R-:W2:Y:S01]  /*0070*/  S2R R13, SR_TID.X ;  /* 0x00000000000d7919 */ /* 0x000ea20000002100 */
[----:B------:R-:W-:Y:S02]  /*0080*/  IMAD.MOV.U32 R252, RZ, RZ, c[0x0][0x188] ;  /* 0x00006200fffc7624 */ /* 0x000fe400078e00ff */
[----:B------:R-:W-:Y:S02]  /*0090*/  SHF.R.S32.HI R3, RZ, 0x1f, R0 ;  /* 0x0000001fff037819 */ /* 0x000fe40000011400 */
[C---:B------:R-:W-:Y:S01]  /*00a0*/  IMAD.SHL.U32 R223, R252.reuse, 0x4, RZ ;  /* 0x00000004fcdf7824 */ /* 0x040fe200078e00ff */
[C---:B------:R-:W-:Y:S01]  /*00b0*/  SHF.L.U32 R215, R252.reuse, 0x3, RZ ;  /* 0x00000003fcd77819 */ /* 0x040fe200000006ff */
[C---:B------:R-:W-:Y:S01]  /*00c0*/  IMAD R207, R252.reuse, 0xc, RZ ;  /* 0x0000000cfccf7824 */ /* 0x040fe200078e02ff */
[----:B------:R-:W-:Y:S01]  /*00d0*/  LEA.HI R3, R3, R0, RZ, 0x7 ;  /* 0x0000000003037211 */ /* 0x000fe200078f38ff */
[----:B------:R-:W-:-:S02]  /*00e0*/  IMAD.SHL.U32 R199, R252, 0x10, RZ ;  /* 0x00000010fcc77824 */ /* 0x000fc400078e00ff */
[C---:B------:R-:W-:Y:S01]  /*00f0*/  IMAD R191, R252.reuse, 0x14, RZ ;  /* 0x00000014fcbf7824 */ /* 0x040fe200078e02ff */
[----:B------:R-:W-:Y:S01]  /*0100*/  SHF.R.S32.HI R3, RZ, 0x7, R3 ;  /* 0x00000007ff037819 */ /* 0x000fe20000011403 */
[C---:B------:R-:W-:Y:S02]  /*0110*/  IMAD R183, R252.reuse, 0x18, RZ ;  /* 0x00000018fcb77824 */ /* 0x040fe400078e02ff */
[C---:B------:R-:W-:Y:S02]  /*0120*/  IMAD R175, R252.reuse, 0x1c, RZ ;  /* 0x0000001cfcaf7824 */ /* 0x040fe400078e02ff */
[----:B------:R-:W-:Y:S01]  /*0130*/  IMAD.SHL.U32 R4, R3, 0x8, RZ ;  /* 0x0000000803047824 */ /* 0x000fe200078e00ff */
[----:B-1----:R-:W-:Y:S01]  /*0140*/  IABS R8, R5 ;  /* 0x0000000500087213 */ /* 0x002fe20000000000 */
[----:B------:R-:W-:-:S03]  /*0150*/  IMAD.SHL.U32 R167, R252, 0x20, RZ ;  /* 0x00000020fca77824 */ /* 0x000fc600078e00ff */
[-C--:B------:R-:W-:Y:S01]  /*0160*/  IABS R7, R4.reuse ;  /* 0x0000000400077213 */ /* 0x080fe20000000000 */
[C---:B------:R-:W-:Y:S01]  /*0170*/  IMAD R159, R252.reuse, 0x24, RZ ;  /* 0x00000024fc9f7824 */ /* 0x040fe200078e02ff */
[----:B------:R-:W-:Y:S01]  /*0180*/  IABS R10, R4 ;  /* 0x00000004000a7213 */ /* 0x000fe20000000000 */
[C---:B------:R-:W-:Y:S01]  /*0190*/  IMAD R151, R252.reuse, 0x28, RZ ;  /* 0x00000028fc977824 */ /* 0x040fe200078e02ff */
[----:B------:R-:W1:Y:S01]  /*01a0*/  I2F.RP R0, R7 ;  /* 0x0000000700007306 */ /* 0x000e620000209400 */
[----:B--2---:R-:W-:Y:S01]  /*01b0*/  LOP3.LUT R26, R13, 0x7f, RZ, 0xc0, !PT ;  /* 0x0000007f0d1a7812 */ /* 0x004fe200078ec0ff */
[C---:B------:R-:W-:Y:S02]  /*01c0*/  IMAD R143, R252.reuse, 0x2c, RZ ;  /* 0x0000002cfc8f7824 */ /* 0x040fe400078e02ff */
[----:B------:R-:W-:Y:S02]  /*01d0*/  IMAD R135, R252, 0x30, RZ ;  /* 0x00000030fc877824 */ /* 0x000fe400078e02ff */
[----:B------:R-:W-:-:S02]  /*01e0*/  IMAD.SHL.U32 R246, R26, 0x4, RZ ;  /* 0x000000041af67824 */ /* 0x000fc400078e00ff */
[C---:B------:R-:W-:Y:S02]  /*01f0*/  IMAD R131, R252.reuse, 0x34, RZ ;  /* 0x00000034fc837824 */ /* 0x040fe400078e02ff */
[C---:B------:R-:W-:Y:S02]  /*0200*/  IMAD R125, R252.reuse, 0x38, RZ ;  /* 0x00000038fc7d7824 */ /* 0x040fe400078e02ff */
[C---:B------:R-:W-:Y:S02]  /*0210*/  IMAD R117, R252.reuse, 0x3c, RZ ;  /* 0x0000003cfc757824 */ /* 0x040fe400078e02ff */
[C---:B------:R-:W-:Y:S01]  /*0220*/  IMAD R101, R252.reuse, 0x5, RZ ;  /* 0x00000005fc657824 */ /* 0x040fe200078e02ff */
[----:B-1----:R-:W1:Y:S01]  /*0230*/  MUFU.RCP R0, R0 ;  /* 0x0000000000007308 */ /* 0x002e620000001000 */
[C---:B------:R-:W-:Y:S02]  /*0240*/  IMAD R93, R252.reuse, 0x9, RZ ;  /* 0x00000009fc5d7824 */ /* 0x040fe400078e02ff */
[----:B------:R-:W-:-:S02]  /*0250*/  IMAD R85, R252, 0xd, RZ ;  /* 0x0000000dfc557824 */ /* 0x000fc400078e02ff */
[C---:B------:R-:W-:Y:S02]  /*0260*/  IMAD R77, R252.reuse, 0x11, RZ ;  /* 0x00000011fc4d7824 */ /* 0x040fe400078e02ff */
[C---:B------:R-:W-:Y:S02]  /*0270*/  IMAD R69, R252.reuse, 0x15, RZ ;  /* 0x00000015fc457824 */ /* 0x040fe400078e02ff */
[C---:B------:R-:W-:Y:S02]  /*0280*/  IMAD R65, R252.reuse, 0x19, RZ ;  /* 0x00000019fc417824 */ /* 0x040fe400078e02ff */
[C---:B------:R-:W-:Y:S02]  /*0290*/  IMAD R61, R252.reuse, 0x1d, RZ ;  /* 0x0000001dfc3d7824 */ /* 0x040fe400078e02ff */
[C---:B------:R-:W-:Y:S02]  /*02a0*/  IMAD R57, R252.reuse, 0x21, RZ ;  /* 0x00000021fc397824 */ /* 0x040fe400078e02ff */
[----:B------:R-:W-:Y:S01]  /*02b0*/  IMAD R75, R252, 0x1a, RZ ;  /* 0x0000001afc4b7824 */ /* 0x000fe200078e02ff */
[----:B-1----:R-:W-:Y:S01]  /*02c0*/  IADD3 R2, R0, 0xffffffe, RZ ;  /* 0x0ffffffe00027810 */ /* 0x002fe20007ffe0ff */
[----:B------:R-:W-:-:S02]  /*02d0*/  IMAD.MOV R0, RZ, RZ, -R10 ;  /* 0x000000ffff007224 */ /* 0x000fc400078e0a0a */
[C---:B------:R-:W-:Y:S01]  /*02e0*/  IMAD R83, R252.reuse, 0x1e, RZ ;  /* 0x0000001efc537824 */ /* 0x040fe200078e02ff */
[----:B------:R1:W2:Y:S01]  /*02f0*/  F2I.FTZ.U32.TRUNC.NTZ R3, R2 ;  /* 0x0000000200037305 */ /* 0x0002a2000021f000 */
[C---:B------:R-:W-:Y:S02]  /*0300*/  IMAD R91, R252.reuse, 0x22, RZ ;  /* 0x00000022fc5b7824 */ /* 0x040fe400078e02ff */
[C---:B------:R-:W-:Y:S02]  /*0310*/  IMAD R99, R252.reuse, 0x26, RZ ;  /* 0x00000026fc637824 */ /* 0x040fe400078e02ff */
[C---:B------:R-:W-:Y:S02]  /*0320*/  IMAD R107, R252.reuse, 0x2a, RZ ;  /* 0x0000002afc6b7824 */ /* 0x040fe400078e02ff */
[C---:B------:R-:W-:Y:S01]  /*0330*/  IMAD R115, R252.reuse, 0x2e, RZ ;  /* 0x0000002efc737824 */ /* 0x040fe200078e02ff */
[----:B-1----:R-:W-:Y:S01]  /*0340*/  MOV R2, RZ ;  /* 0x000000ff00027202 */ /* 0x002fe20000000f00 */
[----:B------:R-:W-:-:S02]  /*0350*/  IMAD R122, R252, 0x32, RZ ;  /* 0x00000032fc7a7824 */ /* 0x000fc400078e02ff */
[----:B------:R-:W-:Y:S02]  /*0360*/  IMAD R250, R252, 0x1b, RZ ;  /* 0x0000001bfcfa7824 */ /* 0x000fe400078e02ff */
[----:B--2---:R-:W-:-:S04]  /*0370*/  IMAD.MOV R6, RZ, RZ, -R3 ;  /* 0x000000ffff067224 */ /* 0x004fc800078e0a03 */
[----:B------:R-:W-:Y:S02]  /*0380*/  IMAD R9, R6, R7, RZ ;  /* 0x0000000706097224 */ /* 0x000fe400078e02ff */
[----:B------:R-:W-:Y:S02]  /*0390*/  IMAD.MOV.U32 R6, RZ, RZ, R8 ;  /* 0x000000ffff067224 */ /* 0x000fe400078e0008 */
[----:B------:R-:W-:-:S06]  /*03a0*/  IMAD.HI.U32 R3, R3, R9, R2 ;  /* 0x0000000903037227 */ /* 0x000fcc00078e0002 */
[----:B------:R-:W-:-:S04]  /*03b0*/  IMAD.HI.U32 R3, R3, R6, RZ ;  /* 0x0000000603037227 */ /* 0x000fc800078e00ff */
[----:B------:R-:W-:-:S05]  /*03c0*/  IMAD R0, R3, R0, R6 ;  /* 0x0000000003007224 */ /* 0x000fca00078e0206 */
[----:B------:R-:W-:-:S13]  /*03d0*/  ISETP.GT.U32.AND P1, PT, R7, R0, PT ;  /* 0x000000000700720c */ /* 0x000fda0003f24070 */
[----:B------:R-:W-:Y:S01]  /*03e0*/  @!P1 IMAD.IADD R0, R0, 0x1, -R7 ;  /* 0x0000000100009824 */ /* 0x000fe200078e0a07 */
[----:B------:R-:W-:Y:S02]  /*03f0*/  @!P1 IADD3 R3, R3, 0x1, RZ ;  /* 0x0000000103039810 */ /* 0x000fe40007ffe0ff */
[----:B------:R-:W-:Y:S02]  /*0400*/  ISETP.NE.AND P1, PT, R4, RZ, PT ;  /* 0x000000ff0400720c */ /* 0x000fe40003f25270 */
[----:B------:R-:W-:Y:S02]  /*0410*/  ISETP.GE.U32.AND P0, PT, R0, R7, PT ;  /* 0x000000070000720c */ /* 0x000fe40003f06070 */
[----:B------:R-:W-:-:S04]  /*0420*/  LOP3.LUT R0, R5, R4, RZ, 0x3c, !PT ;  /* 0x0000000405007212 */ /* 0x000fc800078e3cff */
[----:B------:R-:W-:Y:S01]  /*0430*/  ISETP.GE.AND P2, PT, R0, RZ, PT ;  /* 0x000000ff0000720c */ /* 0x000fe20003f46270 */
[----:B------:R-:W-:-:S05]  /*0440*/  IMAD.MOV.U32 R0, RZ, RZ, c[0x0][0x178] ;  /* 0x00005e00ff007624 */ /* 0x000fca00078e00ff */
[----:B------:R-:W-:Y:S02]  /*0450*/  IADD3 R0, R0, 0xff, RZ ;  /* 0x000000ff00007810 */ /* 0x000fe40007ffe0ff */
[----:B------:R-:W-:-:S05]  /*0460*/  @P0 IADD3 R3, R3, 0x1, RZ ;  /* 0x0000000103030810 */ /* 0x000fca0007ffe0ff */
[----:B------:R-:W-:Y:S01]  /*0470*/  IMAD.MOV.U32 R2, RZ, RZ, R3 ;  /* 0x000000ffff027224 */ /* 0x000fe200078e0003 */
[----:B------:R-:W-:-:S03]  /*0480*/  SHF.R.S32.HI R3, RZ, 0x1f, R0 ;  /* 0x0000001fff037819 */ /* 0x000fc60000011400 */
[----:B------:R-:W-:Y:S01]  /*0490*/  @!P2 IMAD.MOV R2, RZ, RZ, -R2 ;  /* 0x000000ffff02a224 */ /* 0x000fe200078e0a02 */
[----:B------:R-:W-:Y:S02]  /*04a0*/  @!P1 LOP3.LUT R2, RZ, R4, RZ, 0x33, !PT ;  /* 0x00000004ff029212 */ /* 0x000fe400078e33ff */
[----:B------:R-:W-:Y:S02]  /*04b0*/  LEA.HI R3, R3, R0, RZ, 0x8 ;  /* 0x0000000003037211 */ /* 0x000fe400078f40ff */
[----:B------:R-:W-:Y:S01]  /*04c0*/  SHF.L.U32 R6, R2, 0x3, RZ ;  /* 0x0000000302067819 */ /* 0x000fe200000006ff */
[----:B------:R-:W-:-:S03]  /*04d0*/  IMAD.MOV R2, RZ, RZ, -R2 ;  /* 0x000000ffff027224 */ /* 0x000fc600078e0a02 */
[----:B------:R-:W-:Y:S01]  /*04e0*/  LEA.HI.SX32 R3, R3, -R6, 0x18 ;  /* 0x8000000603037211 */ /* 0x000fe200078fc2ff */
[----:B------:R-:W-:-:S03]  /*04f0*/  IMAD R10, R4, R2, R5 ;  /* 0x00000002040a7224 */ /* 0x000fc600078e0205 */
[----:B------:R-:W-:Y:S02]  /*0500*/  IMNMX R11, R3, 0x8, PT ;  /* 0x00000008030b7817 */ /* 0x000fe40003800200 */
[----:B------:R-:W-:Y:S02]  /*0510*/  IABS R9, R10 ;  /* 0x0000000a00097213 */ /* 0x000fe40000000000 */
[-C--:B------:R-:W-:Y:S02]  /*0520*/  IABS R7, R11.reuse ;  /* 0x0000000b00077213 */ /* 0x080fe40000000000 */
[----:B------:R-:W-:Y:S02]  /*0530*/  IABS R4, R11 ;  /* 0x0000000b00047213 */ /* 0x000fe40000000000 */
[----:B------:R-:W1:Y:S08]  /*0540*/  I2F.RP R0, R7 ;  /* 0x0000000700007306 */ /* 0x000e700000209400 */
[----:B-1----:R-:W1:Y:S02]  /*0550*/  MUFU.RCP R0, R0 ;  /* 0x0000000000007308 */ /* 0x002e640000001000 */
[----:B-1----:R-:W-:Y:S01]  /*0560*/  IADD3 R3, R0, 0xffffffe, RZ ;  /* 0x0ffffffe00037810 */ /* 0x002fe20007ffe0ff */
[----:B------:R-:W-:-:S05]  /*0570*/  IMAD.MOV R0, RZ, RZ, -R4 ;  /* 0x000000ffff007224 */ /* 0x000fca00078e0a04 */
[----:B------:R-:W1:Y:S02]  /*0580*/  F2I.FTZ.U32.TRUNC.NTZ R3, R3 ;  /* 0x0000000300037305 */ /* 0x000e64000021f000 */
[----:B-1----:R-:W-:-:S04]  /*0590*/  IMAD.MOV R8, RZ, RZ, -R3 ;  /* 0x000000ffff087224 */ /* 0x002fc800078e0a03 */
[----:B------:R-:W-:Y:S01]  /*05a0*/  IMAD.MOV.U32 R2, RZ, RZ, R8 ;  /* 0x000000ffff027224 */ /* 0x000fe200078e0008 */
[----:B------:R-:W-:-:S03]  /*05b0*/  IABS R8, c[0x0][0x178] ;  /* 0x00005e0000087a13 */ /* 0x000fc60000000000 */
[----:B------:R-:W-:Y:S01]  /*05c0*/  IMAD R5, R2, R7, RZ ;  /* 0x0000000702057224 */ /* 0x000fe200078e02ff */
[----:B------:R-:W1:Y:S01]  /*05d0*/  I2F.RP R4, R8 ;  /* 0x0000000800047306 */ /* 0x000e620000209400 */
[----:B------:R-:W-:-:S04]  /*05e0*/  IMAD.MOV.U32 R2, RZ, RZ, RZ ;  /* 0x000000ffff027224 */ /* 0x000fc800078e00ff */
[----:B------:R-:W-:Y:S01]  /*05f0*/  IMAD.HI.U32 R2, R3, R5, R2 ;  /* 0x0000000503027227 */ /* 0x000fe200078e0002 */
[----:B------:R-:W-:-:S04]  /*0600*/  LOP3.LUT R3, R10, R11, RZ, 0x3c, !PT ;  /* 0x0000000b0a037212 */ /* 0x000fc800078e3cff */
[----:B------:R-:W-:Y:S01]  /*0610*/  ISETP.GE.AND P2, PT, R3, RZ, PT ;  /* 0x000000ff0300720c */ /* 0x000fe20003f46270 */
[----:B------:R-:W-:-:S04]  /*0620*/  IMAD.HI.U32 R2, R2, R9, RZ ;  /* 0x0000000902027227 */ /* 0x000fc800078e00ff */
[----:B------:R-:W-:Y:S01]  /*0630*/  IMAD R0, R2, R0, R9 ;  /* 0x0000000002007224 */ /* 0x000fe200078e0209 */
[----:B-1----:R-:W1:Y:S04]  /*0640*/  MUFU.RCP R4, R4 ;  /* 0x0000000400047308 */ /* 0x002e680000001000 */
[----:B------:R-:W-:Y:S02]  /*0650*/  ISETP.GT.U32.AND P1, PT, R7, R0, PT ;  /* 0x000000000700720c */ /* 0x000fe40003f24070 */
[----:B-1----:R-:W-:-:S11]  /*0660*/  IADD3 R4, R4, 0xffffffe, RZ ;  /* 0x0ffffffe04047810 */ /* 0x002fd60007ffe0ff */
[-C--:B------:R-:W-:Y:S02]  /*0670*/  @!P1 IADD3 R0, R0, -R7.reuse, RZ ;  /* 0x8000000700009210 */ /* 0x080fe40007ffe0ff */
[----:B------:R-:W-:Y:S01]  /*0680*/  @!P1 IADD3 R2, R2, 0x1, RZ ;  /* 0x0000000102029810 */ /* 0x000fe20007ffe0ff */
[----:B------:R-:W1:Y:S01]  /*0690*/  F2I.FTZ.U32.TRUNC.NTZ R3, R4 ;  /* 0x0000000400037305 */ /* 0x000e62000021f000 */
[----:B------:R-:W-:Y:S02]  /*06a0*/  ISETP.GE.U32.AND P0, PT, R0, R7, PT ;  /* 0x000000070000720c */ /* 0x000fe40003f06070 */
[----:B------:R-:W-:Y:S02]  /*06b0*/  IABS R0, c[0x0][0x17c] ;  /* 0x00005f0000007a13 */ /* 0x000fe40000000000 */
[----:B------:R-:W-:-:S03]  /*06c0*/  ISETP.NE.AND P1, PT, R11, RZ, PT ;  /* 0x000000ff0b00720c */ /* 0x000fc60003f25270 */
[----:B------:R-:W2:Y:S06]  /*06d0*/  I2F.RP R5, R0 ;  /* 0x0000000000057306 */ /* 0x000eac0000209400 */
[----:B------:R-:W-:Y:S01]  /*06e0*/  @P0 IADD3 R2, R2, 0x1, RZ ;  /* 0x0000000102020810 */ /* 0x000fe20007ffe0ff */
[----:B-1----:R-:W-:-:S04]  /*06f0*/  IMAD.MOV R9, RZ, RZ, -R3 ;  /* 0x000000ffff097224 */ /* 0x002fc800078e0a03 */
[----:B------:R-:W-:-:S04]  /*0700*/  IMAD.MOV.U32 R12, RZ, RZ, R2 ;  /* 0x000000ffff0c7224 */ /* 0x000fc800078e0002 */
[----:B------:R-:W-:Y:S01]  /*0710*/  @!P2 IMAD.MOV R12, RZ, RZ, -R12 ;  /* 0x000000ffff0ca224 */ /* 0x000fe200078e0a0c */
[----:B------:R-:W-:Y:S01]  /*0720*/  @!P1 LOP3.LUT R12, RZ, R11, RZ, 0x33, !PT ;  /* 0x0000000bff0c9212 */ /* 0x000fe200078e33ff */
[----:B--2---:R-:W1:Y:S04]  /*0730*/  MUFU.RCP R5, R5 ;  /* 0x0000000500057308 */ /* 0x004e680000001000 */
[----:B------:R-:W-:-:S04]  /*0740*/  IMAD.MOV R2, RZ, RZ, -R12 ;  /* 0x000000ffff027224 */ /* 0x000fc800078e0a0c */
[----:B------:R-:W-:Y:S02]  /*0750*/  IMAD R2, R11, R2, R10 ;  /* 0x000000020b027224 */ /* 0x000fe400078e020a */
[----:B------:R-:W-:Y:S02]  /*0760*/  IMAD.SHL.U32 R10, R12, 0x80, RZ ;  /* 0x000000800c0a7824 */ /* 0x000fe400078e00ff */
[----:B------:R-:W-:Y:S01]  /*0770*/  IMAD.IADD R2, R6, 0x1, R2 ;  /* 0x0000000106027824 */ /* 0x000fe200078e0202 */
[----:B-1----:R-:W-:Y:S01]  /*0780*/  IADD3 R6, R5, 0xffffffe, RZ ;  /* 0x0ffffffe05067810 */ /* 0x002fe20007ffe0ff */
[----:B------:R-:W-:-:S03]  /*0790*/  IMAD R5, R9, R8, RZ ;  /* 0x0000000809057224 */ /* 0x000fc600078e02ff */
[----:B------:R-:W-:Y:S01]  /*07a0*/  LEA R15, R2, R26, 0x8 ;  /* 0x0000001a020f7211 */ /* 0x000fe200078e40ff */
[----:B------:R-:W-:Y:S01]  /*07b0*/  IMAD.MOV.U32 R2, RZ, RZ, RZ ;  /* 0x000000ffff027224 */ /* 0x000fe200078e00ff */
[----:B------:R1:W2:Y:S02]  /*07c0*/  F2I.FTZ.U32.TRUNC.NTZ R7, R6 ;  /* 0x0000000600077305 */ /* 0x0002a4000021f000 */
[----:B------:R-:W-:Y:S01]  /*07d0*/  IADD3 R14, R15, 0x80, RZ ;  /* 0x000000800f0e7810 */ /* 0x000fe20007ffe0ff */
[----:B------:R-:W-:Y:S01]  /*07e0*/  IMAD.HI.U32 R2, R3, R5, R2 ;  /* 0x0000000503027227 */ /* 0x000fe200078e0002 */
[----:B------:R-:W-:Y:S01]  /*07f0*/  IABS R9, R15 ;  /* 0x0000000f00097213 */ /* 0x000fe20000000000 */
[----:B------:R3:W-:Y:S01]  /*0800*/  STL [R1+0x2b4], R15 ;  /* 0x0002b40f01007387 */ /* 0x0007e20000100800 */
[----:B------:R-:W-:Y:S02]  /*0810*/  IABS R11, R14 ;  /* 0x0000000e000b7213 */ /* 0x000fe40000000000 */
[----:B------:R-:W-:Y:S01]  /*0820*/  SHF.R.U32.HI R5, RZ, 0x6, R13 ;  /* 0x00000006ff057819 */ /* 0x000fe2000001160d */
[C---:B------:R-:W-:Y:S01]  /*0830*/  IMAD.HI.U32 R3, R2.reuse, R9, RZ ;  /* 0x0000000902037227 */ /* 0x040fe200078e00ff */
[----:B-1----:R-:W-:Y:S01]  /*0840*/  MOV R6, RZ ;  /* 0x000000ff00067202 */ /* 0x002fe20000000f00 */
[----:B------:R-:W-:Y:S01]  /*0850*/  STL [R1+0x2b8], R14 ;  /* 0x0002b80e01007387 */ /* 0x000fe20000100800 */
[----:B------:R-:W-:Y:S01]  /*0860*/  SGXT.U32 R5, R5, 0x1 ;  /* 0x000000010505781a */ /* 0x000fe20000000000 */
[----:B------:R-:W-:Y:S01]  /*0870*/  IMAD.HI.U32 R2, R2, R11, RZ ;  /* 0x0000000b02027227 */ /* 0x000fe200078e00ff */
[----:B------:R-:W-:Y:S01]  /*0880*/  ISETP.GE.AND P5, PT, R15, RZ, PT ;  /* 0x000000ff0f00720c */ /* 0x000fe20003fa6270 */
[----:B------:R1:W-:Y:S01]  /*0890*/  STL [R1+0x2b0], R10 ;  /* 0x0002b00a01007387 */ /* 0x0003e20000100800 */
[----:B------:R-:W-:Y:S01]  /*08a0*/  LOP3.LUT R5, R10, R5, RZ, 0xfc, !PT ;  /* 0x000000050a057212 */ /* 0x000fe200078efcff */
[----:B------:R-:W-:-:S02]  /*08b0*/  IMAD.MOV R3, RZ, RZ, -R3 ;  /* 0x000000ffff037224 */ /* 0x000fc400078e0a03 */
[----:B------:R-:W-:Y:S01]  /*08c0*/  IMAD.MOV R2, RZ, RZ, -R2 ;  /* 0x000000ffff027224 */ /* 0x000fe200078e0a02 */
[----:B------:R-:W-:Y:S01]  /*08d0*/  IABS R197, R5 ;  /* 0x0000000500c57213 */ /* 0x000fe20000000000 */
[C---:B------:R-:W-:Y:S01]  /*08e0*/  IMAD R3, R8.reuse, R3, R9 ;  /* 0x0000000308037224 */ /* 0x040fe200078e0209 */
[C---:B------:R-:W-:Y:S01]  /*08f0*/  LOP3.LUT R12, R5.reuse, 0xe, RZ, 0xfc, !PT ;  /* 0x0000000e050c7812 */ /* 0x040fe200078efcff */
[C---:B------:R-:W-:Y:S01]  /*0900*/  IMAD R4, R8.reuse, R2, R11 ;  /* 0x0000000208047224 */ /* 0x040fe200078e020b */
[----:B---3--:R-:W-:Y:S01]  /*0910*/  LOP3.LUT R15, R5, 0x1a, RZ, 0xfc, !PT ;  /* 0x0000001a050f7812 */ /* 0x008fe200078efcff */
[----:B--2---:R-:W-:Y:S01]  /*0920*/  IMAD.MOV R13, RZ, RZ, -R7 ;  /* 0x000000ffff0d7224 */ /* 0x004fe200078e0a07 */
[C---:B------:R-:W-:Y:S02]  /*0930*/  ISETP.GT.U32.AND P0, PT, R8.reuse, R3, PT ;  /* 0x000000030800720c */ /* 0x040fe40003f04070 */
[----:B------:R-:W-:Y:S01]  /*0940*/  ISETP.GT.U32.AND P1, PT, R8, R4, PT ;  /* 0x000000040800720c */ /* 0x000fe20003f24070 */
[----:B------:R-:W-:Y:S01]  /*0950*/  IMAD R9, R13, R0, RZ ;  /* 0x000000000d097224 */ /* 0x000fe200078e02ff */
[----:B-1----:R-:W-:-:S02]  /*0960*/  LOP3.LUT R10, R5, 0x2, RZ, 0xfc, !PT ;  /* 0x00000002050a7812 */ /* 0x002fc400078efcff */
[----:B------:R-:W-:Y:S01]  /*0970*/  LOP3.LUT R13, R5, 0x10, RZ, 0xfc, !PT ;  /* 0x00000010050d7812 */ /* 0x000fe200078efcff */
[----:B------:R-:W-:Y:S01]  /*0980*/  IMAD.HI.U32 R2, R7, R9, R6 ;  /* 0x0000000907027227 */ /* 0x000fe200078e0006 */
[----:B------:R-:W-:Y:S02]  /*0990*/  IABS R177, R10 ;  /* 0x0000000a00b17213 */ /* 0x000fe40000000000 */
[----:B------:R-:W-:Y:S02]  /*09a0*/  IADD3 R9, R24, -0x1, RZ ;  /* 0xffffffff18097810 */ /* 0x000fe40007ffe0ff */
[----:B------:R-:W-:Y:S01]  /*09b0*/  ISETP.GE.AND P6, PT, R10, RZ, PT ;  /* 0x000000ff0a00720c */ /* 0x000fe20003fc6270 */
[--C-:B------:R-:W-:Y:S01]  /*09c0*/  @!P0 IMAD.IADD R3, R3, 0x1, -R8.reuse ;  /* 0x0000000103038824 */ /* 0x100fe200078e0a08 */
[----:B------:R-:W-:Y:S01]  /*09d0*/  LOP3.LUT R10, R5, 0x6, RZ, 0xfc, !PT ;  /* 0x00000006050a7812 */ /* 0x000fe200078efcff */
[----:B------:R-:W-:Y:S01]  /*09e0*/  @!P1 IMAD.IADD R4, R4, 0x1, -R8 ;  /* 0x0000000104049824 */ /* 0x000fe200078e0a08 */
[----:B------:R-:W-:Y:S01]  /*09f0*/  ISETP.GE.U32.AND P0, PT, R9, 0x7fffffc0, PT ;  /* 0x7fffffc00900780c */ /* 0x000fe20003f06070 */
[----:B------:R-:W-:Y:S01]  /*0a00*/  IMAD.HI.U32 R6, R2, R197, RZ ;  /* 0x000000c502067227 */ /* 0x000fe200078e00ff */
[----:B------:R-:W-:-:S02]  /*0a10*/  ISETP.GT.U32.AND P2, PT, R8, R3, PT ;  /* 0x000000030800720c */ /* 0x000fc40003f44070 */
[----:B------:R-:W-:Y:S01]  /*0a20*/  ISETP.GT.U32.AND P3, PT, R8, R4, PT ;  /* 0x000000040800720c */ /* 0x000fe20003f64070 */
[----:B------:R-:W-:Y:S01]  /*0a30*/  IMAD.HI.U32 R7, R2, R177, RZ ;  /* 0x000000b102077227 */ /* 0x000fe200078e00ff */
[----:B------:R-:W-:Y:S02]  /*0a40*/  IABS R9, R10 ;  /* 0x0000000a00097213 */ /* 0x000fe40000000000 */
[----:B------:R-:W-:Y:S01]  /*0a50*/  IABS R239, R12 ;  /* 0x0000000c00ef7213 */ /* 0x000fe20000000000 */
[----:B------:R-:W-:Y:S01]  /*0a60*/  IMAD.MOV R6, RZ, RZ, -R6 ;  /* 0x000000ffff067224 */ /* 0x000fe200078e0a06 */
[----:B------:R-:W-:Y:S01]  /*0a70*/  IABS R11, R13 ;  /* 0x0000000d000b7213 */ /* 0x000fe20000000000 */
[----:B------:R-:W-:Y:S01]  /*0a80*/  IMAD.MOV R7, RZ, RZ, -R7 ;  /* 0x000000ffff077224 */ /* 0x000fe200078e0a07 */
[----:B------:R-:W-:Y:S01]  /*0a90*/  IABS R245, R15 ;  /* 0x0000000f00f57213 */ /* 0x000fe20000000000 */
[C---:B------:R-:W-:Y:S01]  /*0aa0*/  IMAD R197, R0.reuse, R6, R197 ;  /* 0x0000000600c57224 */ /* 0x040fe200078e02c5 */
[----:B------:R-:W-:Y:S01]  /*0ab0*/  LOP3.LUT R6, R5, 0x4, RZ, 0xfc, !PT ;  /* 0x0000000405067812 */ /* 0x000fe200078efcff */
[----:B------:R-:W-:Y:S01]  /*0ac0*/  IMAD R177, R0, R7, R177 ;  /* 0x0000000700b17224 */ /* 0x000fe200078e02b1 */
[----:B------:R-:W-:Y:S01]  /*0ad0*/  @!P2 IADD3 R3, R3, -R8, RZ ;  /* 0x800000080303a210 */ /* 0x000fe20007ffe0ff */
[----:B------:R-:W-:Y:S01]  /*0ae0*/  @!P3 IMAD.IADD R4, R4, 0x1, -R8 ;  /* 0x000000010404b824 */ /* 0x000fe200078e0a08 */
[----:B------:R-:W-:Y:S01]  /*0af0*/  ISETP.GE.AND P3, PT, R14, RZ, PT ;  /* 0x000000ff0e00720c */ /* 0x000fe20003f66270 */
[----:B------:R-:W-:Y:S01]  /*0b00*/  IMAD.HI.U32 R8, R2, R9, RZ ;  /* 0x0000000902087227 */ /* 0x000fe200078e00ff */
[----:B------:R-:W-:-:S02]  /*0b10*/  ISETP.GT.U32.AND P1, PT, R0, R197, PT ;  /* 0x000000c50000720c */ /* 0x000fc40003f24070 */
[----:B------:R-:W-:Y:S01]  /*0b20*/  ISETP.NE.AND P2, PT, RZ, c[0x0][0x178], PT ;  /* 0x00005e00ff007a0c */ /* 0x000fe20003f45270 */
[----:B------:R-:W-:Y:S01]  /*0b30*/  @!P5 IMAD.MOV R3, RZ, RZ, -R3 ;  /* 0x000000ffff03d224 */ /* 0x000fe200078e0a03 */
[----:B------:R-:W-:Y:S01]  /*0b40*/  ISETP.GT.U32.AND P5, PT, R0, R177, PT ;  /* 0x000000b10000720c */ /* 0x000fe20003fa4070 */
[----:B------:R-:W-:Y:S01]  /*0b50*/  IMAD.MOV.U32 R7, RZ, RZ, R4 ;  /* 0x000000ffff077224 */ /* 0x000fe200078e0004 */
[----:B------:R-:W-:Y:S01]  /*0b60*/  LOP3.LUT R4, RZ, c[0x0][0x178], RZ, 0x33, !PT ;  /* 0x00005e00ff047a12 */ /* 0x000fe200078e33ff */
[----:B------:R-:W-:Y:S01]  /*0b70*/  IMAD.MOV R8, RZ, RZ, -R8 ;  /* 0x000000ffff087224 */ /* 0x000fe200078e0a08 */
[----:B------:R-:W-:Y:S02]  /*0b80*/  IABS R241, R6 ;  /* 0x0000000600f17213 */ /* 0x000fe40000000000 */
[----:B------:R-:W-:Y:S01]  /*0b90*/  SEL R3, R4, R3, !P2 ;  /* 0x0000000304037207 */ /* 0x000fe20005000000 */
[----:B------:R-:W-:Y:S01]  /*0ba0*/  @!P3 IMAD.MOV R7, RZ, RZ, -R7 ;  /* 0x000000ffff07b224 */ /* 0x000fe200078e0a07 */
[----:B------:R-:W-:Y:S01]  /*0bb0*/  ISETP.GE.AND P4, PT, R6, RZ, PT ;  /* 0x000000ff0600720c */ /* 0x000fe20003f86270 */
[----:B------:R-:W-:Y:S01]  /*0bc0*/  @!P1 IMAD.IADD R197, R197, 0x1, -R0 ;  /* 0x00000001c5c59824 */ /* 0x000fe200078e0a00 */
[----:B------:R-:W-:Y:S01]  /*0bd0*/  ISETP.GE.AND P3, PT, R5, RZ, PT ;  /* 0x000000ff0500720c */ /* 0x000fe20003f66270 */
[----:B------:R-:W-:Y:S01]  /*0be0*/  IMAD.HI.U32 R6, R2, R241, RZ ;  /* 0x000000f102067227 */ /* 0x000fe200078e00ff */
[----:B------:R-:W-:-:S02]  /*0bf0*/  SEL R4, R4, R7, !P2 ;  /* 0x0000000704047207 */ /* 0x000fc40005000000 */
[----:B------:R-:W-:Y:S01]  /*0c00*/  @!P5 IADD3 R177, R177, -R0, RZ ;  /* 0x80000000b1b1d210 */ /* 0x000fe20007ffe0ff */
[----:B------:R-:W-:Y:S01]  /*0c10*/  IMAD.MOV R6, RZ, RZ, -R6 ;  /* 0x000000ffff067224 */ /* 0x000fe200078e0a06 */
[C---:B------:R-:W-:Y:S01]  /*0c20*/  ISETP.GT.U32.AND P1, PT, R0.reuse, R197, PT ;  /* 0x000000c50000720c */ /* 0x040fe20003f24070 */
[C---:B------:R-:W-:Y:S01]  /*0c30*/  IMAD R238, R0.reuse, R8, R9 ;  /* 0x0000000800ee7224 */ /* 0x040fe200078e0209 */
[C---:B------:R-:W-:Y:S01]  /*0c40*/  ISETP.GT.U32.AND P2, PT, R0.reuse, R177, PT ;  /* 0x000000b10000720c */ /* 0x040fe20003f44070 */
[----:B------:R-:W-:Y:S01]  /*0c50*/  IMAD R241, R0, R6, R241 ;  /* 0x0000000600f17224 */ /* 0x000fe200078e02f1 */
[----:B------:R-:W-:Y:S01]  /*0c60*/  LOP3.LUT R6, R5, 0x8, RZ, 0xfc, !PT ;  /* 0x0000000805067812 */ /* 0x000fe200078efcff */
[----:B------:R-:W-:Y:S01]  /*0c70*/  IMAD R3, R3, c[0x0][0x184], RZ ;  /* 0x0000610003037a24 */ /* 0x000fe200078e02ff */
[----:B------:R-:W-:Y:S01]  /*0c80*/  LOP3.LUT R7, R5, 0xa, RZ, 0xfc, !PT ;  /* 0x0000000a05077812 */ /* 0x000fe200078efcff */
[----:B------:R-:W-:Y:S01]  /*0c90*/  IMAD R4, R4, c[0x0][0x184], RZ ;  /* 0x0000610004047a24 */ /* 0x000fe200078e02ff */
[----:B------:R-:W-:-:S02]  /*0ca0*/  IABS R157, R6 ;  /* 0x00000006009d7213 */ /* 0x000fc40000000000 */
[----:B------:R-:W-:Y:S02]  /*0cb0*/  ISETP.GE.AND P5, PT, R10, RZ, PT ;  /* 0x000000ff0a00720c */ /* 0x000fe40003fa6270 */
[----:B------:R-:W-:Y:S01]  /*0cc0*/  LOP3.LUT R10, R5, 0xc, RZ, 0xfc, !PT ;  /* 0x0000000c050a7812 */ /* 0x000fe200078efcff */
[--C-:B------:R-:W-:Y:S01]  /*0cd0*/  @!P1 IMAD.IADD R197, R197, 0x1, -R0.reuse ;  /* 0x00000001c5c59824 */ /* 0x100fe200078e0a00 */
[----:B------:R-:W-:Y:S01]  /*0ce0*/  ISETP.GT.U32.AND P1, PT, R0, R241, PT ;  /* 0x000000f10000720c */ /* 0x000fe20003f24070 */
[----:B------:R-:W-:Y:S01]  /*0cf0*/  @!P2 IMAD.IADD R177, R177, 0x1, -R0 ;  /* 0x00000001b1b1a824 */ /* 0x000fe200078e0a00 */
[----:B------:R-:W-:Y:S01]  /*0d00*/  IABS R237, R7 ;  /* 0x0000000700ed7213 */ /* 0x000fe20000000000 */
[----:B------:R-:W-:Y:S01]  /*0d10*/  @!P3 IMAD.MOV R197, RZ, RZ, -R197 ;  /* 0x000000ffffc5b224 */ /* 0x000fe200078e0ac5 */
[----:B------:R-:W-:Y:S01]  /*0d20*/  ISETP.GE.AND P3, PT, R6, RZ, PT ;  /* 0x000000ff0600720c */ /* 0x000fe20003f66270 */
[----:B------:R-:W-:Y:S01]  /*0d30*/  @!P6 IMAD.MOV R177, RZ, RZ, -R177 ;  /* 0x000000ffffb1e224 */ /* 0x000fe200078e0ab1 */
[----:B------:R-:W-:Y:S01]  /*0d40*/  ISETP.GT.U32.AND P6, PT, R0, R238, PT ;  /* 0x000000ee0000720c */ /* 0x000fe20003fc4070 */
[----:B------:R-:W-:Y:S01]  /*0d50*/  IMAD.HI.U32 R6, R2, R157, RZ ;  /* 0x0000009d02067227 */ /* 0x000fe200078e00ff */
[----:B------:R-:W-:-:S02]  /*0d60*/  IABS R9, R10 ;  /* 0x0000000a00097213 */ /* 0x000fc40000000000 */
[----:B------:R-:W-:Y:S01]  /*0d70*/  ISETP.GE.AND P2, PT, R7, RZ, PT ;  /* 0x000000ff0700720c */ /* 0x000fe20003f46270 */
[C---:B------:R-:W-:Y:S01]  /*0d80*/  IMAD.HI.U32 R7, R2.reuse, R237, RZ ;  /* 0x000000ed02077227 */ /* 0x040fe200078e00ff */
[----:B------:R-:W-:Y:S02]  /*0d90*/  LOP3.LUT R14, R5, 0x14, RZ, 0xfc, !PT ;  /* 0x00000014050e7812 */ /* 0x000fe400078efcff */
[----:B------:R-:W-:Y:S01]  /*0da0*/  @!P1 IADD3 R241, R241, -R0, RZ ;  /* 0x80000000f1f19210 */ /* 0x000fe20007ffe0ff */
[----:B------:R-:W-:Y:S01]  /*0db0*/  IMAD.MOV R8, RZ, RZ, -R6 ;  /* 0x000000ffff087224 */ /* 0x000fe200078e0a06 */
[----:B------:R-:W-:Y:S01]  /*0dc0*/  IABS R193, R14 ;  /* 0x0000000e00c17213 */ /* 0x000fe20000000000 */
[----:B------:R-:W-:Y:S01]  /*0dd0*/  IMAD.HI.U32 R6, R2, R9, RZ ;  /* 0x0000000902067227 */ /* 0x000fe200078e00ff */
[----:B------:R-:W-:Y:S02]  /*0de0*/  ISETP.GT.U32.AND P1, PT, R0, R241, PT ;  /* 0x000000f10000720c */ /* 0x000fe40003f24070 */
[----:B------:R-:W-:Y:S01]  /*0df0*/  @!P6 IADD3 R238, R238, -R0, RZ ;  /* 0x80000000eeeee210 */ /* 0x000fe20007ffe0ff */
[----:B------:R-:W-:Y:S01]  /*0e00*/  IMAD.MOV R7, RZ, RZ, -R7 ;  /* 0x000000ffff077224 */ /* 0x000fe200078e0a07 */
[C---:B------:R-:W-:Y:S01]  /*0e10*/  LOP3.LUT R16, R5.reuse, 0x26, RZ, 0xfc, !PT ;  /* 0x0000002605107812 */ /* 0x040fe200078efcff */
[C---:B------:R-:W-:Y:S01]  /*0e20*/  IMAD R157, R0.reuse, R8, R157 ;  /* 0x00000008009d7224 */ /* 0x040fe200078e029d */
[C---:B------:R-:W-:Y:S01]  /*0e30*/  ISETP.GT.U32.AND P6, PT, R0.reuse, R238, PT ;  /* 0x000000ee0000720c */ /* 0x040fe20003fc4070 */
[----:B------:R-:W-:Y:S01]  /*0e40*/  IMAD.MOV R6, RZ, RZ, -R6 ;  /* 0x000000ffff067224 */ /* 0x000fe200078e0a06 */
[C---:B------:R-:W-:Y:S01]  /*0e50*/  LOP3.LUT R8, R5.reuse, 0x12, RZ, 0xfc, !PT ;  /* 0x0000001205087812 */ /* 0x040fe200078efcff */
[C---:B------:R-:W-:Y:S01]  /*0e60*/  IMAD R237, R0.reuse, R7, R237 ;  /* 0x0000000700ed7224 */ /* 0x040fe200078e02ed */
[----:B------:R-:W-:Y:S01]  /*0e70*/  LOP3.LUT R17, R5, 0x28, RZ, 0xfc, !PT ;  /* 0x0000002805117812 */ /* 0x000fe200078efcff */
[C---:B------:R-:W-:Y:S01]  /*0e80*/  IMAD R244, R0.reuse, R6, R9 ;  /* 0x0000000600f47224 */ /* 0x040fe200078e0209 */
[----:B------:R-:W-:Y:S01]  /*0e90*/  IABS R9, R8 ;  /* 0x0000000800097213 */ /* 0x000fe20000000000 */
[----:B------:R-:W-:Y:S01]  /*0ea0*/  @!P1 IMAD.IADD R241, R241, 0x1, -R0 ;  /* 0x00000001f1f19824 */ /* 0x000fe200078e0a00 */
[----:B------:R-:W-:Y:S01]  /*0eb0*/  ISETP.GT.U32.AND P1, PT, R0, R157, PT ;  /* 0x0000009d0000720c */ /* 0x000fe20003f24070 */
[----:B------:R-:W-:Y:S01]  /*0ec0*/  IMAD.HI.U32 R6, R2, R239, RZ ;  /* 0x000000ef02067227 */ /* 0x000fe200078e00ff */
[----:B------:R-:W-:-:S02]  /*0ed0*/  IABS R217, R16 ;  /* 0x0000001000d97213 */ /* 0x000fc40000000000 */
[----:B------:R-:W-:Y:S01]  /*0ee0*/  @!P4 IADD3 R241, -R241, RZ, RZ ;  /* 0x000000fff1f1c210 */ /* 0x000fe20007ffe1ff */
[----:B------:R-:W-:Y:S01]  /*0ef0*/  @!P6 IMAD.IADD R238, R238, 0x1, -R0 ;  /* 0x00000001eeeee824 */ /* 0x000fe200078e0a00 */
[----:B------:R-:W-:Y:S01]  /*0f00*/  ISETP.GT.U32.AND P6, PT, R0, R237, PT ;  /* 0x000000ed0000720c */ /* 0x000fe20003fc4070 */
[----:B------:R-:W-:Y:S01]  /*0f10*/  IMAD.HI.U32 R7, R2, R11, RZ ;  /* 0x0000000b02077227 */ /* 0x000fe200078e00ff */
[C---:B------:R-:W-:Y:S02]  /*0f20*/  ISETP.GT.U32.AND P4, PT, R0.reuse, R244, PT ;  /* 0x000000f40000720c */ /* 0x040fe40003f84070 */
[C---:B------:R-:W-:Y:S01]  /*0f30*/  LOP3.LUT R18, R5.reuse, 0x60, RZ, 0xfc, !PT ;  /* 0x0000006005127812 */ /* 0x040fe200078efcff */
[----:B------:R-:W-:Y:S01]  /*0f40*/  IMAD.MOV R6, RZ, RZ, -R6 ;  /* 0x000000ffff067224 */ /* 0x000fe200078e0a06 */
[C---:B------:R-:W-:Y:S01]  /*0f50*/  LOP3.LUT R20, R5.reuse, 0x64, RZ, 0xfc, !PT ;  /* 0x0000006405147812 */ /* 0x040fe200078efcff */
[----:B------:R-:W-:Y:S01]  /*0f60*/  IMAD.MOV R7, RZ, RZ, -R7 ;  /* 0x000000ffff077224 */ /* 0x000fe200078e0a07 */
[----:B------:R-:W-:Y:S01]  /*0f70*/  IABS R23, R18 ;  /* 0x0000001200177213 */ /* 0x000fe20000000000 */
[C---:B------:R-:W-:Y:S01]  /*0f80*/  IMAD R239, R0.reuse, R6, R239 ;  /* 0x0000000600ef7224 */ /* 0x040fe200078e02ef */
[----:B------:R-:W-:Y:S01]  /*0f90*/  LOP3.LUT R22, R5, 0x66, RZ, 0xfc, !PT ;  /* 0x0000006605167812 */ /* 0x000fe200078efcff */
[----:B------:R-:W-:Y:S01]  /*0fa0*/  @!P1 IMAD.IADD R157, R157, 0x1, -R0 ;  /* 0x000000019d9d9824 */ /* 0x000fe200078e0a00 */
[----:B------:R-:W-:Y:S01]  /*0fb0*/  IABS R27, R20 ;  /* 0x00000014001b7213 */ /* 0x000fe20000000000 */
[C---:B------:R-:W-:Y:S01]  /*0fc0*/  IMAD R160, R0.reuse, R7, R11 ;  /* 0x0000000700a07224 */ /* 0x040fe200078e020b */
[----:B------:R-:W-:Y:S01]  /*0fd0*/  LOP3.LUT R11, R5, 0x18, RZ, 0xfc, !PT ;  /* 0x00000018050b7812 */ /* 0x000fe200078efcff */
[----:B------:R-:W-:Y:S01]  /*0fe0*/  @!P5 IMAD.MOV R238, RZ, RZ, -R238 ;  /* 0x000000ffffeed224 */ /* 0x000fe200078e0aee */
[C---:B------:R-:W-:Y:S01]  /*0ff0*/  ISETP.GT.U32.AND P5, PT, R0.reuse, R239, PT ;  /* 0x000000ef0000720c */ /* 0x040fe20003fa4070 */
[----:B------:R-:W-:Y:S01]  /*1000*/  @!P6 IMAD.IADD R237, R237, 0x1, -R0 ;  /* 0x00000001edede824 */ /* 0x000fe200078e0a00 */
[----:B------:R-:W-:Y:S01]  /*1010*/  ISETP.GT.U32.AND P1, PT, R0, R157, PT ;  /* 0x0000009d0000720c */ /* 0x000fe20003f24070 */
[----:B------:R-:W-:Y:S01]  /*1020*/  IMAD.HI.U32 R7, R2, R193, RZ ;  /* 0x000000c102077227 */ /* 0x000fe200078e00ff */
[----:B------:R-:W-:-:S02]  /*1030*/  ISETP.GT.U32.AND P6, PT, R0, R160, PT ;  /* 0x000000a00000720c */ /* 0x000fc40003fc4070 */
[----:B------:R-:W-:Y:S01]  /*1040*/  IABS R29, R22 ;  /* 0x00000016001d7213 */ /* 0x000fe20000000000 */
[----:B------:R-:W-:Y:S02]  /*1050*/  IMAD.MOV R7, RZ, RZ, -R7 ;  /* 0x000000ffff077224 */ /* 0x000fe400078e0a07 */
[--C-:B------:R-:W-:Y:S01]  /*1060*/  @!P4 IMAD.IADD R244, R244, 0x1, -R0.reuse ;  /* 0x00000001f4f4c824 */ /* 0x100fe200078e0a00 */
[----:B------:R-:W-:Y:S01]  /*1070*/  ISETP.GT.U32.AND P4, PT, R0, R237, PT ;  /* 0x000000ed0000720c */ /* 0x000fe20003f84070 */
[----:B------:R-:W-:Y:S02]  /*1080*/  IMAD.HI.U32 R6, R2, R9, RZ ;  /* 0x0000000902067227 */ /* 0x000fe400078e00ff */
[----:B------:R-:W-:Y:S02]  /*1090*/  @!P5 IADD3 R239, R239, -R0, RZ ;  /* 0x80000000efefd210 */ /* 0x000fe40007ffe0ff */
[--C-:B------:R-:W-:Y:S01]  /*10a0*/  @!P1 IMAD.IADD R157, R157, 0x1, -R0.reuse ;  /* 0x000000019d9d9824 */ /* 0x100fe200078e0a00 */
[----:B------:R-:W-:Y:S01]  /*10b0*/  ISETP.GE.AND P1, PT, R10, RZ, PT ;  /* 0x000000ff0a00720c */ /* 0x000fe20003f26270 */
[----:B------:R-:W-:Y:S01]  /*10c0*/  @!P6 IMAD.IADD R160, R160, 0x1, -R0 ;  /* 0x00000001a0a0e824 */ /* 0x000fe200078e0a00 */
[C---:B------:R-:W-:Y:S01]  /*10d0*/  ISETP.GT.U32.AND P6, PT, R0.reuse, R239, PT ;  /* 0x000000ef0000720c */ /* 0x040fe20003fc4070 */
[C---:B------:R-:W-:Y:S01]  /*10e0*/  IMAD R193, R0.reuse, R7, R193 ;  /* 0x0000000700c17224 */ /* 0x040fe200078e02c1 */
[----:B------:R-:W-:Y:S01]  /*10f0*/  LOP3.LUT R10, R5, 0x16, RZ, 0xfc, !PT ;  /* 0x00000016050a7812 */ /* 0x000fe200078efcff */
[----:B------:R-:W-:Y:S01]  /*1100*/  IMAD.MOV R6, RZ, RZ, -R6 ;  /* 0x000000ffff067224 */ /* 0x000fe200078e0a06 */
[C---:B------:R-:W-:Y:S01]  /*1110*/  ISETP.GT.U32.AND P5, PT, R0.reuse, R244, PT ;  /* 0x000000f40000720c */ /* 0x040fe20003fa4070 */
[----:B------:R-:W-:Y:S01]  /*1120*/  @!P4 IMAD.IADD R237, R237, 0x1, -R0 ;  /* 0x00000001ededc824 */ /* 0x000fe200078e0a00 */
[----:B------:R-:W-:Y:S01]  /*1130*/  IABS R7, R10 ;  /* 0x0000000a00077213 */ /* 0x000fe20000000000 */
[C---:B------:R-:W-:Y:S01]  /*1140*/  IMAD R144, R0.reuse, R6, R9 ;  /* 0x0000000600907224 */ /* 0x040fe200078e0209 */
[----:B------:R-:W-:Y:S01]  /*1150*/  IABS R9, R11 ;  /* 0x0000000b00097213 */ /* 0x000fe20000000000 */
[----:B------:R-:W-:Y:S01]  /*1160*/  @!P3 IMAD.MOV R157, RZ, RZ, -R157 ;  /* 0x000000ffff9db224 */ /* 0x000fe200078e0a9d */
[----:B------:R-:W-:Y:S01]  /*1170*/  ISETP.GT.U32.AND P3, PT, R0, R160, PT ;  /* 0x000000a00000720c */ /* 0x000fe20003f64070 */
[----:B------:R-:W-:Y:S01]  /*1180*/  IMAD.HI.U32 R6, R2, R7, RZ ;  /* 0x0000000702067227 */ /* 0x000fe200078e00ff */
[----:B------:R-:W-:-:S02]  /*1190*/  ISETP.GT.U32.AND P4, PT, R0, R144, PT ;  /* 0x000000900000720c */ /* 0x000fc40003f84070 */
[----:B------:R-:W-:Y:S01]  /*11a0*/  @!P6 IADD3 R239, R239, -R0, RZ ;  /* 0x80000000efefe210 */ /* 0x000fe20007ffe0ff */
[----:B------:R-:W-:Y:S01]  /*11b0*/  IMAD.MOV R242, RZ, RZ, -R6 ;  /* 0x000000fffff27224 */ /* 0x000fe200078e0a06 */
[----:B------:R-:W-:Y:S01]  /*11c0*/  ISETP.GE.AND P6, PT, R12, RZ, PT ;  /* 0x000000ff0c00720c */ /* 0x000fe20003fc6270 */
[----:B------:R-:W-:Y:S01]  /*11d0*/  IMAD.HI.U32 R6, R2, R9, RZ ;  /* 0x0000000902067227 */ /* 0x000fe200078e00ff */
[----:B------:R-:W-:-:S03]  /*11e0*/  LOP3.LUT R12, R5, 0x1c, RZ, 0xfc, !PT ;  /* 0x0000001c050c7812 */ /* 0x000fc600078efcff */
[----:B------:R-:W-:Y:S01]  /*11f0*/  @!P5 IMAD.IADD R244, R244, 0x1, -R0 ;  /* 0x00000001f4f4d824 */ /* 0x000fe200078e0a00 */
[----:B------:R-:W-:Y:S01]  /*1200*/  ISETP.GT.U32.AND P5, PT, R0, R193, PT ;  /* 0x000000c10000720c */ /* 0x000fe20003fa4070 */
[----:B------:R-:W-:Y:S02]  /*1210*/  IMAD.MOV R6, RZ, RZ, -R6 ;  /* 0x000000ffff067224 */ /* 0x000fe400078e0a06 */
[----:B------:R-:W-:Y:S01]  /*1220*/  @!P4 IMAD.IADD R144, R144, 0x1, -R0 ;  /* 0x000000019090c824 */ /* 0x000fe200078e0a00 */
[----:B------:R-:W-:Y:S01]  /*1230*/  ISETP.GE.AND P4, PT, R13, RZ, PT ;  /* 0x000000ff0d00720c */ /* 0x000fe20003f86270 */
[C---:B------:R-:W-:Y:S01]  /*1240*/  IMAD R168, R0.reuse, R6, R9 ;  /* 0x0000000600a87224 */ /* 0x040fe200078e0209 */
[----:B------:R-:W-:Y:S01]  /*1250*/  LOP3.LUT R13, R5, 0x1e, RZ, 0xfc, !PT ;  /* 0x0000001e050d7812 */ /* 0x000fe200078efcff */
[----:B------:R-:W-:Y:S02]  /*1260*/  @!P6 IMAD.MOV R239, RZ, RZ, -R239 ;  /* 0x000000ffffefe224 */ /* 0x000fe400078e0aef */
[C---:B------:R-:W-:Y:S01]  /*1270*/  IMAD R242, R0.reuse, R242, R7 ;  /* 0x000000f200f27224 */ /* 0x040fe200078e0207 */
[----:B------:R-:W-:Y:S01]  /*1280*/  ISETP.GT.U32.AND P6, PT, R0, R168, PT ;  /* 0x000000a80000720c */ /* 0x000fe20003fc4070 */
[----:B------:R-:W-:Y:S01]  /*1290*/  IMAD.HI.U32 R7, R2, R245, RZ ;  /* 0x000000f502077227 */ /* 0x000fe200078e00ff */
[----:B------:R-:W-:-:S03]  /*12a0*/  IABS R243, R13 ;  /* 0x0000000d00f37213 */ /* 0x000fc60000000000 */
[----:B------:R-:W-:Y:S01]  /*12b0*/  @!P5 IMAD.IADD R193, R193, 0x1, -R0 ;  /* 0x00000001c1c1d824 */ /* 0x000fe200078e0a00 */
[----:B------:R-:W-:Y:S01]  /*12c0*/  ISETP.GE.AND P5, PT, R8, RZ, PT ;  /* 0x000000ff0800720c */ /* 0x000fe20003fa6270 */
[----:B------:R-:W-:Y:S02]  /*12d0*/  @!P1 IMAD.MOV R244, RZ, RZ, -R244 ;  /* 0x000000fffff49224 */ /* 0x000fe400078e0af4 */
[----:B------:R-:W-:Y:S01]  /*12e0*/  IMAD.MOV R7, RZ, RZ, -R7 ;  /* 0x000000ffff077224 */ /* 0x000fe200078e0a07 */
[----:B------:R-:W-:Y:S01]  /*12f0*/  ISETP.GT.U32.AND P1, PT, R0, R193, PT ;  /* 0x000000c10000720c */ /* 0x000fe20003f24070 */
[--C-:B------:R-:W-:Y:S01]  /*1300*/  @!P3 IMAD.IADD R160, R160, 0x1, -R0.reuse ;  /* 0x00000001a0a0b824 */ /* 0x100fe200078e0a00 */
[C---:B------:R-:W-:Y:S01]  /*1310*/  ISETP.GT.U32.AND P3, PT, R0.reuse, R242, PT ;  /* 0x000000f20000720c */ /* 0x040fe20003f64070 */
[----:B------:R-:W-:Y:S01]  /*1320*/  IMAD R245, R0, R7, R245 ;  /* 0x0000000700f57224 */ /* 0x000fe200078e02f5 */
[----:B------:R-:W-:Y:S01]  /*1330*/  IABS R7, R12 ;  /* 0x0000000c00077213 */ /* 0x000fe20000000000 */
[----:B------:R-:W-:-:S02]  /*1340*/  @!P6 IMAD.IADD R168, R168, 0x1, -R0 ;  /* 0x00000001a8a8e824 */ /* 0x000fc400078e0a00 */
[----:B------:R-:W-:Y:S01]  /*1350*/  @!P4 IMAD.MOV R160, RZ, RZ, -R160 ;  /* 0x000000ffffa0c224 */ /* 0x000fe200078e0aa0 */
[----:B------:R-:W-:Y:S01]  /*1360*/  ISETP.GT.U32.AND P4, PT, R0, R245, PT ;  /* 0x000000f50000720c */ /* 0x000fe20003f84070 */
[----:B------:R-:W-:Y:S01]  /*1370*/  IMAD.HI.U32 R6, R2, R7, RZ ;  /* 0x0000000702067227 */ /* 0x000fe200078e00ff */
[----:B------:R-:W-:-:S03]  /*1380*/  ISETP.GT.U32.AND P6, PT, R0, R168, PT ;  /* 0x000000a80000720c */ /* 0x000fc60003fc4070 */
[-C--:B------:R-:W-:Y:S01]  /*1390*/  @!P1 IADD3 R193, R193, -R0.reuse, RZ ;  /* 0x80000000c1c19210 */ /* 0x080fe20007ffe0ff */
[----:B------:R-:W-:Y:S01]  /*13a0*/  IMAD.MOV R204, RZ, RZ, -R6 ;  /* 0x000000ffffcc7224 */ /* 0x000fe200078e0a06 */
[----:B------:R-:W-:Y:S01]  /*13b0*/  ISETP.GE.AND P1, PT, R10, RZ, PT ;  /* 0x000000ff0a00720c */ /* 0x000fe20003f26270 */
[----:B------:R-:W-:Y:S01]  /*13c0*/  IMAD.HI.U32 R6, R2, R243, RZ ;  /* 0x000000f302067227 */ /* 0x000fe200078e00ff */
[----:B------:R-:W-:Y:S02]  /*13d0*/  LOP3.LUT R10, R5, 0x20, RZ, 0xfc, !PT ;  /* 0x00000020050a7812 */ /* 0x000fe400078efcff */
[----:B------:R-:W-:Y:S01]  /*13e0*/  @!P3 IADD3 R242, R242, -R0, RZ ;  /* 0x80000000f2f2b210 */ /* 0x000fe20007ffe0ff */
[----:B------:R-:W-:Y:S01]  /*13f0*/  IMAD R204, R0, R204, R7 ;  /* 0x000000cc00cc7224 */ /* 0x000fe200078e0207 */
[----:B------:R-:W-:Y:S01]  /*1400*/  IABS R169, R10 ;  /* 0x0000000a00a97213 */ /* 0x000fe20000000000 */
[----:B------:R-:W-:Y:S01]  /*1410*/  IMAD.MOV R6, RZ, RZ, -R6 ;  /* 0x000000ffff067224 */ /* 0x000fe200078e0a06 */
[----:B------:R-:W-:Y:S01]  /*1420*/  @!P6 IADD3 R168, R168, -R0, RZ ;  /* 0x80000000a8a8e210 */ /* 0x000fe20007ffe0ff */
[----:B------:R-:W-:Y:S01]  /*1430*/  @!P4 IMAD.IADD R245, R245, 0x1, -R0 ;  /* 0x00000001f5f5c824 */ /* 0x000fe200078e0a00 */
[C---:B------:R-:W-:Y:S01]  /*1440*/  ISETP.GT.U32.AND P6, PT, R0.reuse, R204, PT ;  /* 0x000000cc0000720c */ /* 0x040fe20003fc4070 */
[C---:B------:R-:W-:Y:S01]  /*1450*/  IMAD R243, R0.reuse, R6, R243 ;  /* 0x0000000600f37224 */ /* 0x040fe200078e02f3 */
[----:B------:R-:W-:Y:S01]  /*1460*/  ISETP.GT.U32.AND P3, PT, R0, R242, PT ;  /* 0x000000f20000720c */ /* 0x000fe20003f64070 */
[----:B------:R-:W-:Y:S01]  /*1470*/  IMAD.HI.U32 R6, R2, R169, RZ ;  /* 0x000000a902067227 */ /* 0x000fe200078e00ff */
[----:B------:R-:W-:-:S03]  /*1480*/  ISETP.GT.U32.AND P4, PT, R0, R245, PT ;  /* 0x000000f50000720c */ /* 0x000fc60003f84070 */
[----:B------:R-:W-:Y:S02]  /*1490*/  IMAD.MOV R6, RZ, RZ, -R6 ;  /* 0x000000ffff067224 */ /* 0x000fe400078e0a06 */
[----:B------:R-:W-:Y:S01]  /*14a0*/  @!P2 IMAD.MOV R237, RZ, RZ, -R237 ;  /* 0x000000ffffeda224 */ /* 0x000fe200078e0aed */
[C---:B------:R-:W-:Y:S01]  /*14b0*/  ISETP.GT.U32.AND P2, PT, R0.reuse, R144, PT ;  /* 0x000000900000720c */ /* 0x040fe20003f44070 */
[----:B------:R-:W-:Y:S02]  /*14c0*/  IMAD R169, R0, R6, R169 ;  /* 0x0000000600a97224 */ /* 0x000fe400078e02a9 */
[--C-:B------:R-:W-:Y:S02]  /*14d0*/  @!P6 IMAD.IADD R204, R204, 0x1, -R0.reuse ;  /* 0x00000001cccce824 */ /* 0x100fe400078e0a00 */
[--C-:B------:R-:W-:Y:S01]  /*14e0*/  @!P3 IMAD.IADD R242, R242, 0x1, -R0.reuse ;  /* 0x00000001f2f2b824 */ /* 0x100fe200078e0a00 */
[----:B------:R-:W-:Y:S01]  /*14f0*/  ISETP.GT.U32.AND P6, PT, R0, R169, PT ;  /* 0x000000a90000720c */ /* 0x000fe20003fc4070 */
[----:B------:R-:W-:Y:S01]  /*1500*/  @!P4 IMAD.IADD R245, R245, 0x1, -R0 ;  /* 0x00000001f5f5c824 */ /* 0x000fe200078e0a00 */
[----:B------:R-:W-:Y:S01]  /*1510*/  ISETP.GE.AND P3, PT, R11, RZ, PT ;  /* 0x000000ff0b00720c */ /* 0x000fe20003f66270 */
[----:B------:R-:W-:Y:S01]  /*1520*/  IMAD.HI.U32 R8, R2, R217, RZ ;  /* 0x000000d902087227 */ /* 0x000fe200078e00ff */
[----:B------:R-:W-:-:S02]  /*1530*/  LOP3.LUT R11, R5, 0x22, RZ, 0xfc, !PT ;  /* 0x00000022050b7812 */ /* 0x000fc400078efcff */
[----:B------:R-:W-:Y:S01]  /*1540*/  ISETP.GT.U32.AND P4, PT, R0, R243, PT ;  /* 0x000000f30000720c */ /* 0x000fe20003f84070 */
[----:B------:R-:W-:Y:S01]  /*1550*/  @!P2 IMAD.IADD R144, R144, 0x1, -R0 ;  /* 0x000000019090a824 */ /* 0x000fe200078e0a00 */
[----:B------:R-:W-:Y:S02]  /*1560*/  ISETP.GE.AND P2, PT, R14, RZ, PT ;  /* 0x000000ff0e00720c */ /* 0x000fe40003f46270 */
[----:B------:R-:W-:Y:S01]  /*1570*/  IABS R9, R11 ;  /* 0x0000000b00097213 */ /* 0x000fe20000000000 */
[----:B------:R-:W-:Y:S01]  /*1580*/  @!P5 IMAD.MOV R144, RZ, RZ, -R144 ;  /* 0x000000ffff90d224 */ /* 0x000fe200078e0a90 */
[----:B------:R-:W-:Y:S01]  /*1590*/  LOP3.LUT R14, R5, 0x24, RZ, 0xfc, !PT ;  /* 0x00000024050e7812 */ /* 0x000fe200078efcff */
[----:B------:R-:W-:Y:S01]  /*15a0*/  @!P6 IMAD.IADD R169, R169, 0x1, -R0 ;  /* 0x00000001a9a9e824 */ /* 0x000fe200078e0a00 */
[----:B------:R-:W-:Y:S01]  /*15b0*/  ISETP.GT.U32.AND P6, PT, R0, R204, PT ;  /* 0x000000cc0000720c */ /* 0x000fe20003fc4070 */
[----:B------:R-:W-:Y:S01]  /*15c0*/  IMAD.HI.U32 R6, R2, R9, RZ ;  /* 0x0000000902067227 */ /* 0x000fe200078e00ff */
[----:B------:R-:W-:-:S02]  /*15d0*/  IABS R165, R14 ;  /* 0x0000000e00a57213 */ /* 0x000fc40000000000 */
[----:B------:R-:W-:Y:S01]  /*15e0*/  ISETP.GT.U32.AND P5, PT, R0, R169, PT ;  /* 0x000000a90000720c */ /* 0x000fe20003fa4070 */
[----:B------:R-:W-:Y:S01]  /*15f0*/  IMAD.MOV R6, RZ, RZ, -R6 ;  /* 0x000000ffff067224 */ /* 0x000fe200078e0a06 */
[----:B------:R-:W-:Y:S01]  /*1600*/  @!P1 IADD3 R242, -R242, RZ, RZ ;  /* 0x000000fff2f29210 */ /* 0x000fe20007ffe1ff */
[----:B------:R-:W-:Y:S01]  /*1610*/  @!P4 IMAD.IADD R243, R243, 0x1, -R0 ;  /* 0x00000001f3f3c824 */ /* 0x000fe200078e0a00 */
[----:B------:R-:W-:Y:S01]  /*1620*/  ISETP.GE.AND P4, PT, R15, RZ, PT ;  /* 0x000000ff0f00720c */ /* 0x000fe20003f86270 */
[----:B------:R-:W-:Y:S01]  /*1630*/  IMAD.HI.U32 R7, R2, R165, RZ ;  /* 0x000000a502077227 */ /* 0x000fe200078e00ff */
[----:B------:R-:W-:Y:S02]  /*1640*/  IADD3 R8, -R8, RZ, RZ ;  /* 0x000000ff08087210 */ /* 0x000fe40007ffe1ff */
[----:B------:R-:W-:Y:S01]  /*1650*/  LOP3.LUT R15, R5, 0x3a, RZ, 0xfc, !PT ;  /* 0x0000003a050f7812 */ /* 0x000fe200078efcff */
[----:B------:R-:W-:Y:S01]  /*1660*/  IMAD R184, R0, R6, R9 ;  /* 0x0000000600b87224 */ /* 0x000fe200078e0209 */
[----:B------:R-:W-:Y:S01]  /*1670*/  IABS R6, R17 ;  /* 0x0000001100067213 */ /* 0x000fe20000000000 */
[----:B------:R-:W-:-:S02]  /*1680*/  IMAD.MOV R7, RZ, RZ, -R7 ;  /* 0x000000ffff077224 */ /* 0x000fc400078e0a07 */
[----:B------:R-:W-:Y:S01]  /*1690*/  @!P5 IMAD.IADD R169, R169, 0x1, -R0 ;  /* 0x00000001a9a9d824 */ /* 0x000fe200078e0a00 */
[C---:B------:R-:W-:Y:S01]  /*16a0*/  ISETP.GT.U32.AND P1, PT, R0.reuse, R184, PT ;  /* 0x000000b80000720c */ /* 0x040fe20003f24070 */
[----:B------:R-:W-:Y:S01]  /*16b0*/  IMAD R165, R0, R7, R165 ;  /* 0x0000000700a57224 */ /* 0x000fe200078e02a5 */
[----:B------:R-:W-:Y:S01]  /*16c0*/  ISETP.GE.AND P5, PT, R10, RZ, PT ;  /* 0x000000ff0a00720c */ /* 0x000fe20003fa6270 */
[----:B------:R-:W-:Y:S01]  /*16d0*/  IMAD.MOV.U32 R7, RZ, RZ, R6 ;  /* 0x000000ffff077224 */ /* 0x000fe200078e0006 */
[C---:B------:R-:W-:Y:S01]  /*16e0*/  LOP3.LUT R10, R5.reuse, 0x2c, RZ, 0xfc, !PT ;  /* 0x0000002c050a7812 */ /* 0x040fe200078efcff */
[----:B------:R-:W-:Y:S01]  /*16f0*/  @!P4 IMAD.MOV R245, RZ, RZ, -R245 ;  /* 0x000000fffff5c224 */ /* 0x000fe200078e0af5 */
[----:B------:R-:W-:Y:S01]  /*1700*/  ISETP.GE.AND P4, PT, R12, RZ, PT ;  /* 0x000000ff0c00720c */ /* 0x000fe20003f86270 */
[----:B------:R-:W-:Y:S01]  /*1710*/  IMAD.HI.U32 R6, R2, R7, RZ ;  /* 0x0000000702067227 */ /* 0x000fe200078e00ff */
[----:B------:R-:W-:-:S03]  /*1720*/  LOP3.LUT R12, R5, 0x34, RZ, 0xfc, !PT ;  /* 0x00000034050c7812 */ /* 0x000fc600078efcff */
[----:B------:R-:W-:Y:S01]  /*1730*/  IMAD R217, R0, R8, R217 ;  /* 0x0000000800d97224 */ /* 0x000fe200078e02d9 */
[----:B------:R-:W-:Y:S01]  /*1740*/  IADD3 R6, -R6, RZ, RZ ;  /* 0x000000ff06067210 */ /* 0x000fe20007ffe1ff */
[----:B------:R-:W-:Y:S01]  /*1750*/  @!P3 IMAD.MOV R168, RZ, RZ, -R168 ;  /* 0x000000ffffa8b224 */ /* 0x000fe200078e0aa8 */
[----:B------:R-:W-:Y:S01]  /*1760*/  ISETP.GT.U32.AND P3, PT, R0, R165, PT ;  /* 0x000000a50000720c */ /* 0x000fe20003f64070 */
[--C-:B------:R-:W-:Y:S01]  /*1770*/  @!P6 IMAD.IADD R204, R204, 0x1, -R0.reuse ;  /* 0x00000001cccce824 */ /* 0x100fe200078e0a00 */
[----:B------:R-:W-:Y:S01]  /*1780*/  ISETP.GT.U32.AND P6, PT, R0, R217, PT ;  /* 0x000000d90000720c */ /* 0x000fe20003fc4070 */
[----:B------:R-:W-:Y:S01]  /*1790*/  @!P1 IMAD.IADD R184, R184, 0x1, -R0 ;  /* 0x00000001b8b89824 */ /* 0x000fe200078e0a00 */
[----:B------:R-:W-:Y:S01]  /*17a0*/  @!P5 IADD3 R169, -R169, RZ, RZ ;  /* 0x000000ffa9a9d210 */ /* 0x000fe20007ffe1ff */
[C---:B------:R-:W-:Y:S01]  /*17b0*/  IMAD R180, R0.reuse, R6, R7 ;  /* 0x0000000600b47224 */ /* 0x040fe200078e0207 */
[----:B------:R-:W-:Y:S01]  /*17c0*/  ISETP.GE.AND P1, PT, R11, RZ, PT ;  /* 0x000000ff0b00720c */ /* 0x000fe20003f26270 */
[----:B------:R-:W-:Y:S01]  /*17d0*/  @!P4 IMAD.MOV R204, RZ, RZ, -R204 ;  /* 0x000000ffffccc224 */ /* 0x000fe200078e0acc */
[C---:B------:R-:W-:Y:S01]  /*17e0*/  ISETP.GT.U32.AND P4, PT, R0.reuse, R184, PT ;  /* 0x000000b80000720c */ /* 0x040fe20003f84070 */
[----:B------:R-:W-:Y:S01]  /*17f0*/  @!P2 IMAD.MOV R193, RZ, RZ, -R193 ;  /* 0x000000ffffc1a224 */ /* 0x000fe200078e0ac1 */
[----:B------:R-:W-:-:S02]  /*1800*/  ISETP.GT.U32.AND P5, PT, R0, R180, PT ;  /* 0x000000b40000720c */ /* 0x000fc40003fa4070 */
[C---:B------:R-:W-:Y:S01]  /*1810*/  ISETP.GT.U32.AND P2, PT, R0.reuse, R243, PT ;  /* 0x000000f30000720c */ /* 0x040fe20003f44070 */
[--C-:B------:R-:W-:Y:S01]  /*1820*/  @!P3 IMAD.IADD R165, R165, 0x1, -R0.reuse ;  /* 0x00000001a5a5b824 */ /* 0x100fe200078e0a00 */
[----:B------:R-:W-:Y:S01]  /*1830*/  LOP3.LUT R8, R5, 0x2a, RZ, 0xfc, !PT ;  /* 0x0000002a05087812 */ /* 0x000fe200078efcff */
[--C-:B------:R-:W-:Y:S01]  /*1840*/  @!P6 IMAD.IADD R217, R217, 0x1, -R0.reuse ;  /* 0x00000001d9d9e824 */ /* 0x100fe200078e0a00 */
[----:B------:R-:W-:Y:S02]  /*1850*/  IABS R11, R10 ;  /* 0x0000000a000b7213 */ /* 0x000fe40000000000 */
[----:B------:R-:W-:Y:S02]  /*1860*/  ISETP.GT.U32.AND P6, PT, R0, R165, PT ;  /* 0x000000a50000720c */ /* 0x000fe40003fc4070 */
[----:B------:R-:W-:Y:S01]  /*1870*/  IABS R9, R8 ;  /* 0x0000000800097213 */ /* 0x000fe20000000000 */
[--C-:B------:R-:W-:Y:S01]  /*1880*/  @!P4 IMAD.IADD R184, R184, 0x1, -R0.reuse ;  /* 0x00000001b8b8c824 */ /* 0x100fe200078e0a00 */
[----:B------:R-:W-:Y:S01]  /*1890*/  ISETP.GE.AND P3, PT, R14, RZ, PT ;  /* 0x000000ff0e00720c */ /* 0x000fe20003f66270 */
[--C-:B------:R-:W-:Y:S01]  /*18a0*/  @!P5 IMAD.IADD R180, R180, 0x1, -R0.reuse ;  /* 0x00000001b4b4d824 */ /* 0x100fe200078e0a00 */
[----:B------:R-:W-:Y:S01]  /*18b0*/  ISETP.GE.AND P4, PT, R16, RZ, PT ;  /* 0x000000ff1000720c */ /* 0x000fe20003f86270 */
[----:B------:R-:W-:Y:S01]  /*18c0*/  @!P2 IMAD.IADD R243, R243, 0x1, -R0 ;  /* 0x00000001f3f3a824 */ /* 0x000fe200078e0a00 */
[----:B------:R-:W-:Y:S01]  /*18d0*/  ISETP.GE.AND P2, PT, R13, RZ, PT ;  /* 0x000000ff0d00720c */ /* 0x000fe20003f46270 */
[----:B------:R-:W-:Y:S01]  /*18e0*/  @!P1 IMAD.MOV R184, RZ, RZ, -R184 ;  /* 0x000000ffffb89224 */ /* 0x000fe200078e0ab8 */
[----:B------:R-:W-:Y:S01]  /*18f0*/  ISETP.GT.U32.AND P1, PT, R0, R180, PT ;  /* 0x000000b40000720c */ /* 0x000fe20003f24070 */
[----:B------:R-:W-:Y:S01]  /*1900*/  IMAD.HI.U32 R6, R2, R9, RZ ;  /* 0x0000000902067227 */ /* 0x000fe200078e00ff */
[----:B------:R-:W-:-:S02]  /*1910*/  ISETP.GE.AND P5, PT, R10, RZ, PT ;  /* 0x000000ff0a00720c */ /* 0x000fc40003fa6270 */
[----:B------:R-:W-:Y:S01]  /*1920*/  LOP3.LUT R10, R5, 0x32, RZ, 0xfc, !PT ;  /* 0x00000032050a7812 */ /* 0x000fe200078efcff */
[----:B------:R-:W-:Y:S01]  /*1930*/  @!P6 IMAD.IADD R165, R165, 0x1, -R0 ;  /* 0x00000001a5a5e824 */ /* 0x000fe200078e0a00 */
[----:B------:R-:W-:Y:S01]  /*1940*/  ISETP.GE.AND P6, PT, R17, RZ, PT ;  /* 0x000000ff1100720c */ /* 0x000fe20003fc6270 */
[----:B------:R-:W-:Y:S01]  /*1950*/  IMAD.HI.U32 R7, R2, R11, RZ ;  /* 0x0000000b02077227 */ /* 0x000fe200078e00ff */
[----:B------:R-:W-:Y:S02]  /*1960*/  IABS R137, R10 ;  /* 0x0000000a00897213 */ /* 0x000fe40000000000 */
[----:B------:R-:W-:Y:S01]  /*1970*/  LOP3.LUT R13, R5, 0x36, RZ, 0xfc, !PT ;  /* 0x00000036050d7812 */ /* 0x000fe200078efcff */
[----:B------:R-:W-:Y:S01]  /*1980*/  IMAD.MOV R6, RZ, RZ, -R6 ;  /* 0x000000ffff067224 */ /* 0x000fe200078e0a06 */
[----:B------:R-:W-:Y:S01]  /*1990*/  IADD3 R7, -R7, RZ, RZ ;  /* 0x000000ff07077210 */ /* 0x000fe20007ffe1ff */
[----:B------:R-:W-:Y:S01]  /*19a0*/  @!P2 IMAD.MOV R243, RZ, RZ, -R243 ;  /* 0x000000fffff3a224 */ /* 0x000fe200078e0af3 */
[C---:B------:R-:W-:Y:S01]  /*19b0*/  ISETP.GT.U32.AND P2, PT, R0.reuse, R217, PT ;  /* 0x000000d90000720c */ /* 0x040fe20003f44070 */
[C---:B------:R-:W-:Y:S01]  /*19c0*/  IMAD R176, R0.reuse, R6, R9 ;  /* 0x0000000600b07224 */ /* 0x040fe200078e0209 */
[C---:B------:R-:W-:Y:S01]  /*19d0*/  LOP3.LUT R6, R5.reuse, 0x2e, RZ, 0xfc, !PT ;  /* 0x0000002e05067812 */ /* 0x040fe200078efcff */
[----:B------:R-:W-:Y:S01]  /*19e0*/  IMAD R172, R0, R7, R11 ;  /* 0x0000000700ac7224 */ /* 0x000fe200078e020b */
[----:B------:R-:W-:Y:S01]  /*19f0*/  LOP3.LUT R7, R5, 0x30, RZ, 0xfc, !PT ;  /* 0x0000003005077812 */ /* 0x000fe200078efcff */
[----:B------:R-:W-:Y:S01]  /*1a00*/  @!P1 IMAD.IADD R180, R180, 0x1, -R0 ;  /* 0x00000001b4b49824 */ /* 0x000fe200078e0a00 */
[----:B------:R-:W-:Y:S01]  /*1a10*/  IABS R9, R6 ;  /* 0x0000000600097213 */ /* 0x000fe20000000000 */
[----:B------:R-:W-:Y:S01]  /*1a20*/  @!P3 IMAD.MOV R165, RZ, RZ, -R165 ;  /* 0x000000ffffa5b224 */ /* 0x000fe200078e0aa5 */
[C---:B------:R-:W-:Y:S01]  /*1a30*/  ISETP.GT.U32.AND P3, PT, R0.reuse, R176, PT ;  /* 0x000000b00000720c */ /* 0x040fe20003f64070 */
[----:B------:R-:W-:Y:S01]  /*1a40*/  @!P6 IMAD.MOV R180, RZ, RZ, -R180 ;  /* 0x000000ffffb4e224 */ /* 0x000fe200078e0ab4 */
[----:B------:R-:W-:-:S02]  /*1a50*/  ISETP.GT.U32.AND P6, PT, R0, R172, PT ;  /* 0x000000ac0000720c */ /* 0x000fc40003fc4070 */
[----:B------:R-:W-:Y:S01]  /*1a60*/  IABS R181, R7 ;  /* 0x0000000700b57213 */ /* 0x000fe20000000000 */
[--C-:B------:R-:W-:Y:S01]  /*1a70*/  @!P2 IMAD.IADD R217, R217, 0x1, -R0.reuse ;  /* 0x00000001d9d9a824 */ /* 0x100fe200078e0a00 */
[----:B------:R-:W-:Y:S02]  /*1a80*/  ISETP.GE.AND P1, PT, R7, RZ, PT ;  /* 0x000000ff0700720c */ /* 0x000fe40003f26270 */
[----:B------:R-:W-:Y:S01]  /*1a90*/  IABS R149, R13 ;  /* 0x0000000d00957213 */ /* 0x000fe20000000000 */
[----:B------:R-:W-:Y:S01]  /*1aa0*/  @!P4 IMAD.MOV R217, RZ, RZ, -R217 ;  /* 0x000000ffffd9c224 */ /* 0x000fe200078e0ad9 */
[----:B------:R-:W-:Y:S01]  /*1ab0*/  ISETP.GE.AND P4, PT, R6, RZ, PT ;  /* 0x000000ff0600720c */ /* 0x000fe20003f86270 */
[----:B------:R-:W-:Y:S01]  /*1ac0*/  IMAD.HI.U32 R6, R2, R9, RZ ;  /* 0x0000000902067227 */ /* 0x000fe200078e00ff */
[----:B------:R-:W-:Y:S02]  /*1ad0*/  ISETP.GE.AND P2, PT, R8, RZ, PT ;  /* 0x000000ff0800720c */ /* 0x000fe40003f46270 */
[----:B------:R-:W-:Y:S01]  /*1ae0*/  IABS R8, R15 ;  /* 0x0000000f00087213 */ /* 0x000fe20000000000 */
[--C-:B------:R-:W-:Y:S01]  /*1af0*/  @!P3 IMAD.IADD R176, R176, 0x1, -R0.reuse ;  /* 0x00000001b0b0b824 */ /* 0x100fe200078e0a00 */
[----:B------:R-:W-:Y:S01]  /*1b00*/  IADD3 R230, -R6, RZ, RZ ;  /* 0x000000ff06e67210 */ /* 0x000fe20007ffe1ff */
[----:B------:R-:W-:Y:S01]  /*1b10*/  @!P6 IMAD.IADD R172, R172, 0x1, -R0 ;  /* 0x00000001acace824 */ /* 0x000fe200078e0a00 */
[----:B------:R-:W-:Y:S01]  /*1b20*/  LOP3.LUT R14, R5, 0x38, RZ, 0xfc, !PT ;  /* 0x00000038050e7812 */ /* 0x000fe200078efcff */
[----:B------:R-:W-:Y:S01]  /*1b30*/  IMAD.HI.U32 R7, R2, R181, RZ ;  /* 0x000000b502077227 */ /* 0x000fe200078e00ff */
[----:B------:R-:W-:-:S02]  /*1b40*/  ISETP.GT.U32.AND P3, PT, R0, R176, PT ;  /* 0x000000b00000720c */ /* 0x000fc40003f64070 */
[----:B------:R-:W-:Y:S01]  /*1b50*/  ISETP.GT.U32.AND P6, PT, R0, R172, PT ;  /* 0x000000ac0000720c */ /* 0x000fe20003fc4070 */
[----:B------:R-:W-:Y:S01]  /*1b60*/  IMAD.HI.U32 R6, R2, R137, RZ ;  /* 0x0000008902067227 */ /* 0x000fe200078e00ff */
[----:B------:R-:W-:Y:S02]  /*1b70*/  IABS R189, R14 ;  /* 0x0000000e00bd7213 */ /* 0x000fe40000000000 */
[C---:B------:R-:W-:Y:S01]  /*1b80*/  LOP3.LUT R16, R5.reuse, 0x40, RZ, 0xfc, !PT ;  /* 0x0000004005107812 */ /* 0x040fe200078efcff */
[C---:B------:R-:W-:Y:S01]  /*1b90*/  IMAD R230, R0.reuse, R230, R9 ;  /* 0x000000e600e67224 */ /* 0x040fe200078e0209 */
[----:B------:R-:W-:Y:S01]  /*1ba0*/  IABS R9, R12 ;  /* 0x0000000c00097213 */ /* 0x000fe20000000000 */
[----:B------:R-:W-:Y:S01]  /*1bb0*/  IMAD.MOV R7, RZ, RZ, -R7 ;  /* 0x000000ffff077224 */ /* 0x000fe200078e0a07 */
[----:B------:R-:W-:Y:S01]  /*1bc0*/  IABS R11, R16 ;  /* 0x00000010000b7213 */ /* 0x000fe20000000000 */
[----:B------:R-:W-:Y:S01]  /*1bd0*/  IMAD.MOV R6, RZ, RZ, -R6 ;  /* 0x000000ffff067224 */ /* 0x000fe200078e0a06 */
[----:B------:R-:W-:Y:S01]  /*1be0*/  LOP3.LUT R17, R5, 0x4e, RZ, 0xfc, !PT ;  /* 0x0000004e05117812 */ /* 0x000fe200078efcff */
[----:B------:R-:W-:-:S02]  /*1bf0*/  IMAD R181, R0, R7, R181 ;  /* 0x0000000700b57224 */ /* 0x000fc400078e02b5 */
[----:B------:R-:W-:Y:S01]  /*1c00*/  IMAD R137, R0, R6, R137 ;  /* 0x0000000600897224 */ /* 0x000fe200078e0289 */
[----:B------:R-:W-:Y:S01]  /*1c10*/  IABS R127, R17 ;  /* 0x00000011007f7213 */ /* 0x000fe20000000000 */
[----:B------:R-:W-:-:S04]  /*1c20*/  IMAD.HI.U32 R6, R2, R9, RZ ;  /* 0x0000000902067227 */ /* 0x000fc800078e00ff */
[--C-:B------:R-:W-:Y:S01]  /*1c30*/  @!P3 IMAD.IADD R176, R176, 0x1, -R0.reuse ;  /* 0x00000001b0b0b824 */ /* 0x100fe200078e0a00 */
[----:B------:R-:W-:Y:S01]  /*1c40*/  ISETP.GT.U32.AND P3, PT, R0, R230, PT ;  /* 0x000000e60000720c */ /* 0x000fe20003f64070 */
[----:B------:R-:W-:Y:S01]  /*1c50*/  @!P6 IMAD.IADD R172, R172, 0x1, -R0 ;  /* 0x00000001acace824 */ /* 0x000fe200078e0a00 */
[----:B------:R-:W-:Y:S01]  /*1c60*/  ISETP.GT.U32.AND P6, PT, R0, R181, PT ;  /* 0x000000b50000720c */ /* 0x000fe20003fc4070 */
[----:B------:R-:W-:Y:S01]  /*1c70*/  IMAD.HI.U32 R7, R2, R149, RZ ;  /* 0x0000009502077227 */ /* 0x000fe200078e00ff */
[----:B------:R-:W-:Y:S02]  /*1c80*/  IADD3 R6, -R6, RZ, RZ ;  /* 0x000000ff06067210 */ /* 0x000fe40007ffe1ff */
[----:B------:R-:W-:Y:S01]  /*1c90*/  @!P2 IADD3 R176, -R176, RZ, RZ ;  /* 0x000000ffb0b0a210 */ /* 0x000fe20007ffe1ff */
[----:B------:R-:W-:Y:S01]  /*1ca0*/  IMAD.MOV R7, RZ, RZ, -R7 ;  /* 0x000000ffff077224 */ /* 0x000fe200078e0a07 */
[C---:B------:R-:W-:Y:S01]  /*1cb0*/  ISETP.GT.U32.AND P2, PT, R0.reuse, R137, PT ;  /* 0x000000890000720c */ /* 0x040fe20003f44070 */
[----:B------:R-:W-:-:S02]  /*1cc0*/  IMAD R208, R0, R6, R9 ;  /* 0x0000000600d07224 */ /* 0x000fc400078e0209 */
[C---:B------:R-:W-:Y:S02]  /*1cd0*/  IMAD R149, R0.reuse, R7, R149 ;  /* 0x0000000700957224 */ /* 0x040fe400078e0295 */
[----:B------:R-:W-:Y:S01]  /*1ce0*/  @!P5 IMAD.MOV R172, RZ, RZ, -R172 ;  /* 0x000000ffffacd224 */ /* 0x000fe200078e0aac */
[----:B------:R-:W-:Y:S01]  /*1cf0*/  ISETP.GT.U32.AND P5, PT, R0, R208, PT ;  /* 0x000000d00000720c */ /* 0x000fe20003fa4070 */
[--C-:B------:R-:W-:Y:S02]  /*1d00*/  @!P3 IMAD.IADD R230, R230, 0x1, -R0.reuse ;  /* 0x00000001e6e6b824 */ /* 0x100fe400078e0a00 */
[----:B------:R-:W-:Y:S01]  /*1d10*/  @!P6 IMAD.IADD R181, R181, 0x1, -R0 ;  /* 0x00000001b5b5e824 */ /* 0x000fe200078e0a00 */
[C---:B------:R-:W-:Y:S01]  /*1d20*/  ISETP.GT.U32.AND P6, PT, R0.reuse, R149, PT ;  /* 0x000000950000720c */ /* 0x040fe20003fc4070 */
[----:B------:R-:W-:Y:S01]  /*1d30*/  IMAD.MOV.U32 R9, RZ, RZ, R8 ;  /* 0x000000ffff097224 */ /* 0x000fe200078e0008 */
[----:B------:R-:W-:Y:S01]  /*1d40*/  ISETP.GT.U32.AND P3, PT, R0, R230, PT ;  /* 0x000000e60000720c */ /* 0x000fe20003f64070 */
[----:B------:R-:W-:Y:S01]  /*1d50*/  IMAD.HI.U32 R6, R2, R189, RZ ;  /* 0x000000bd02067227 */ /* 0x000fe200078e00ff */
[----:B------:R-:W-:-:S03]  /*1d60*/  LOP3.LUT R8, R5, 0x3c, RZ, 0xfc, !PT ;  /* 0x0000003c05087812 */ /* 0x000fc600078efcff */
[----:B------:R-:W-:Y:S02]  /*1d70*/  IMAD.HI.U32 R7, R2, R9, RZ ;  /* 0x0000000902077227 */ /* 0x000fe400078e00ff */
[----:B------:R-:W-:Y:S02]  /*1d80*/  @!P5 IADD3 R208, R208, -R0, RZ ;  /* 0x80000000d0d0d210 */ /* 0x000fe40007ffe0ff */
[----:B------:R-:W-:Y:S02]  /*1d90*/  IMAD.MOV R7, RZ, RZ, -R7 ;  /* 0x000000ffff077224 */ /* 0x000fe400078e0a07 */
[--C-:B------:R-:W-:Y:S01]  /*1da0*/  @!P6 IMAD.IADD R149, R149, 0x1, -R0.reuse ;  /* 0x000000019595e824 */ /* 0x100fe200078e0a00 */
[----:B------:R-:W-:Y:S01]  /*1db0*/  ISETP.GT.U32.AND P6, PT, R0, R208, PT ;  /* 0x000000d00000720c */ /* 0x000fe20003fc4070 */
[----:B------:R-:W-:Y:S01]  /*1dc0*/  @!P3 IMAD.IADD R230, R230, 0x1, -R0 ;  /* 0x00000001e6e6b824 */ /* 0x000fe200078e0a00 */
[----:B------:R-:W-:Y:S01]  /*1dd0*/  ISETP.GE.AND P3, PT, R10, RZ, PT ;  /* 0x000000ff0a00720c */ /* 0x000fe20003f66270 */
[C---:B------:R-:W-:Y:S01]  /*1de0*/  IMAD R216, R0.reuse, R7, R9 ;  /* 0x0000000700d87224 */ /* 0x040fe200078e0209 */
[----:B------:R-:W-:Y:S01]  /*1df0*/  IABS R7, R8 ;  /* 0x0000000800077213 */ /* 0x000fe20000000000 */
[----:B------:R-:W-:Y:S01]  /*1e00*/  IMAD.MOV R6, RZ, RZ, -R6 ;  /* 0x000000ffff067224 */ /* 0x000fe200078e0a06 */
[----:B------:R-:W-:Y:S01]  /*1e10*/  LOP3.LUT R10, R5, 0x3e, RZ, 0xfc, !PT ;  /* 0x0000003e050a7812 */ /* 0x000fe200078efcff */
[----:B------:R-:W-:Y:S01]  /*1e20*/  @!P2 IMAD.IADD R137, R137, 0x1, -R0 ;  /* 0x000000018989a824 */ /* 0x000fe200078e0a00 */
[C---:B------:R-:W-:Y:S01]  /*1e30*/  ISETP.GT.U32.AND P2, PT, R0.reuse, R181, PT ;  /* 0x000000b50000720c */ /* 0x040fe20003f44070 */
[----:B------:R-:W-:Y:S01]  /*1e40*/  @!P4 IMAD.MOV R230, RZ, RZ, -R230 ;  /* 0x000000ffffe6c224 */ /* 0x000fe200078e0ae6 */
[C---:B------:R-:W-:Y:S01]  /*1e50*/  ISETP.GT.U32.AND P4, PT, R0.reuse, R149, PT ;  /* 0x000000950000720c */ /* 0x040fe20003f84070 */
[----:B------:R-:W-:Y:S01]  /*1e60*/  IMAD R189, R0, R6, R189 ;  /* 0x0000000600bd7224 */ /* 0x000fe200078e02bd */
[----:B------:R-:W-:Y:S01]  /*1e70*/  IABS R9, R10 ;  /* 0x0000000a00097213 */ /* 0x000fe20000000000 */
[----:B------:R-:W-:Y:S01]  /*1e80*/  IMAD.HI.U32 R6, R2, R7, RZ ;  /* 0x0000000702067227 */ /* 0x000fe200078e00ff */
[----:B------:R-:W-:-:S02]  /*1e90*/  @!P6 IADD3 R208, R208, -R0, RZ ;  /* 0x80000000d0d0e210 */ /* 0x000fc40007ffe0ff */
[----:B------:R-:W-:Y:S01]  /*1ea0*/  ISETP.GE.AND P6, PT, R12, RZ, PT ;  /* 0x000000ff0c00720c */ /* 0x000fe20003fc6270 */
[----:B------:R-:W-:Y:S01]  /*1eb0*/  IMAD.MOV R220, RZ, RZ, -R6 ;  /* 0x000000ffffdc7224 */ /* 0x000fe200078e0a06 */
[----:B------:R-:W-:Y:S01]  /*1ec0*/  ISETP.GT.U32.AND P5, PT, R0, R137, PT ;  /* 0x000000890000720c */ /* 0x000fe20003fa4070 */
[----:B------:R-:W-:Y:S01]  /*1ed0*/  IMAD.HI.U32 R6, R2, R9, RZ ;  /* 0x0000000902067227 */ /* 0x000fe200078e00ff */
[----:B------:R-:W-:-:S03]  /*1ee0*/  LOP3.LUT R12, R5, 0x42, RZ, 0xfc, !PT ;  /* 0x00000042050c7812 */ /* 0x000fc600078efcff */
[C---:B------:R-:W-:Y:S02]  /*1ef0*/  IMAD R220, R0.reuse, R220, R7 ;  /* 0x000000dc00dc7224 */ /* 0x040fe400078e0207 */
[----:B------:R-:W-:Y:S01]  /*1f00*/  @!P2 IMAD.IADD R181, R181, 0x1, -R0 ;  /* 0x00000001b5b5a824 */ /* 0x000fe200078e0a00 */
[C---:B------:R-:W-:Y:S01]  /*1f10*/  ISETP.GT.U32.AND P2, PT, R0.reuse, R189, PT ;  /* 0x000000bd0000720c */ /* 0x040fe20003f44070 */
[----:B------:R-:W-:Y:S02]  /*1f20*/  IMAD.MOV R6, RZ, RZ, -R6 ;  /* 0x000000ffff067224 */ /* 0x000fe400078e0a06 */
[----:B------:R-:W-:Y:S01]  /*1f30*/  @!P4 IMAD.IADD R149, R149, 0x1, -R0 ;  /* 0x000000019595c824 */ /* 0x000fe200078e0a00 */
[C---:B------:R-:W-:Y:S01]  /*1f40*/  ISETP.GT.U32.AND P4, PT, R0.reuse, R220, PT ;  /* 0x000000dc0000720c */ /* 0x040fe20003f84070 */
[----:B------:R-:W-:Y:S02]  /*1f50*/  IMAD R156, R0, R6, R9 ;  /* 0x00000006009c7224 */ /* 0x000fe400078e0209 */
[----:B------:R-:W-:-:S02]  /*1f60*/  @!P6 IMAD.MOV R208, RZ, RZ, -R208 ;  /* 0x000000ffffd0e224 */ /* 0x000fc400078e0ad0 */
[----:B------:R-:W-:Y:S01]  /*1f70*/  @!P5 IMAD.IADD R137, R137, 0x1, -R0 ;  /* 0x000000018989d824 */ /* 0x000fe200078e0a00 */
[----:B------:R-:W-:Y:S01]  /*1f80*/  ISETP.GT.U32.AND P6, PT, R0, R156, PT ;  /* 0x0000009c0000720c */ /* 0x000fe20003fc4070 */
[----:B------:R-:W-:Y:S01]  /*1f90*/  IMAD.HI.U32 R7, R2, R11, RZ ;  /* 0x0000000b02077227 */ /* 0x000fe200078e00ff */
[----:B------:R-:W-:-:S03]  /*1fa0*/  ISETP.GT.U32.AND P5, PT, R0, R216, PT ;  /* 0x000000d80000720c */ /* 0x000fc60003fa4070 */
[--C-:B------:R-:W-:Y:S01]  /*1fb0*/  @!P2 IMAD.IADD R189, R189, 0x1, -R0.reuse ;  /* 0x00000001bdbda824 */ /* 0x100fe200078e0a00 */
[----:B------:R-:W-:Y:S01]  /*1fc0*/  ISETP.GE.AND P2, PT, R13, RZ, PT ;  /* 0x000000ff0d00720c */ /* 0x000fe20003f46270 */
[----:B------:R-:W-:Y:S01]  /*1fd0*/  @!P3 IMAD.MOV R137, RZ, RZ, -R137 ;  /* 0x000000ffff89b224 */ /* 0x000fe200078e0a89 */
[----:B------:R-:W-:Y:S01]  /*1fe0*/  @!P4 IADD3 R220, R220, -R0, RZ ;  /* 0x80000000dcdcc210 */ /* 0x000fe20007ffe0ff */
[----:B------:R-:W-:Y:S01]  /*1ff0*/  IMAD.MOV R7, RZ, RZ, -R7 ;  /* 0x000000ffff077224 */ /* 0x000fe200078e0a07 */
[C---:B------:R-:W-:Y:S01]  /*2000*/  LOP3.LUT R13, R5.reuse, 0x48, RZ, 0xfc, !PT ;  /* 0x00000048050d7812 */ /* 0x040fe200078efcff */
[----:B------:R-:W-:Y:S01]  /*2010*/  @!P1 IMAD.MOV R181, RZ, RZ, -R181 ;  /* 0x000000ffffb59224 */ /* 0x000fe200078e0ab5 */
[C---:B------:R-:W-:Y:S01]  /*2020*/  ISETP.GT.U32.AND P3, PT, R0.reuse, R220, PT ;  /* 0x000000dc0000720c */ /* 0x040fe20003f64070 */
[----:B------:R-:W-:Y:S01]  /*2030*/  IMAD R192, R0, R7, R11 ;  /* 0x0000000700c07224 */ /* 0x000fe200078e020b */
[----:B------:R-:W-:Y:S01]  /*2040*/  IABS R7, R12 ;  /* 0x0000000c00077213 */ /* 0x000fe20000000000 */
[--C-:B------:R-:W-:Y:S01]  /*2050*/  @!P6 IMAD.IADD R156, R156, 0x1, -R0.reuse ;  /* 0x000000019c9ce824 */ /* 0x100fe200078e0a00 */
[----:B------:R-:W-:Y:S01]  /*2060*/  LOP3.LUT R11, R5, 0x44, RZ, 0xfc, !PT ;  /* 0x00000044050b7812 */ /* 0x000fe200078efcff */
[----:B------:R-:W-:Y:S01]  /*2070*/  @!P5 IMAD.IADD R216, R216, 0x1, -R0 ;  /* 0x00000001d8d8d824 */ /* 0x000fe200078e0a00 */
[C---:B------:R-:W-:Y:S01]  /*2080*/  ISETP.GT.U32.AND P1, PT, R0.reuse, R189, PT ;  /* 0x000000bd0000720c */ /* 0x040fe20003f24070 */
[----:B------:R-:W-:Y:S01]  /*2090*/  @!P2 IMAD.MOV R149, RZ, RZ, -R149 ;  /* 0x000000ffff95a224 */ /* 0x000fe200078e0a95 */
[----:B------:R-:W-:Y:S01]  /*20a0*/  ISETP.GT.U32.AND P2, PT, R0, R192, PT ;  /* 0x000000c00000720c */ /* 0x000fe20003f44070 */
[----:B------:R-:W-:Y:S01]  /*20b0*/  IMAD.HI.U32 R6, R2, R7, RZ ;  /* 0x0000000702067227 */ /* 0x000fe200078e00ff */
[----:B------:R-:W-:-:S02]  /*20c0*/  ISETP.GT.U32.AND P6, PT, R0, R156, PT ;  /* 0x0000009c0000720c */ /* 0x000fc40003fc4070 */
[----:B------:R-:W-:Y:S01]  /*20d0*/  IABS R161, R11 ;  /* 0x0000000b00a17213 */ /* 0x000fe20000000000 */
[----:B------:R-:W-:Y:S01]  /*20e0*/  @!P3 IMAD.IADD R220, R220, 0x1, -R0 ;  /* 0x00000001dcdcb824 */ /* 0x000fe200078e0a00 */
[----:B------:R-:W-:Y:S01]  /*20f0*/  ISETP.GE.AND P3, PT, R10, RZ, PT ;  /* 0x000000ff0a00720c */ /* 0x000fe20003f66270 */
[----:B------:R-:W-:Y:S01]  /*2100*/  IMAD.MOV R164, RZ, RZ, -R6 ;  /* 0x000000ffffa47224 */ /* 0x000fe200078e0a06 */
[----:B------:R-:W-:Y:S01]  /*2110*/  LOP3.LUT R10, R5, 0x46, RZ, 0xfc, !PT ;  /* 0x00000046050a7812 */ /* 0x000fe200078efcff */
[----:B------:R-:W-:Y:S01]  /*2120*/  IMAD.HI.U32 R6, R2, R161, RZ ;  /* 0x000000a102067227 */ /* 0x000fe200078e00ff */
[----:B------:R-:W-:Y:S02]  /*2130*/  ISETP.GT.U32.AND P4, PT, R0, R216, PT ;  /* 0x000000d80000720c */ /* 0x000fe40003f84070 */
[----:B------:R-:W-:Y:S01]  /*2140*/  ISETP.GE.AND P5, PT, R14, RZ, PT ;  /* 0x000000ff0e00720c */ /* 0x000fe20003fa6270 */
[----:B------:R-:W-:Y:S01]  /*2150*/  IMAD R164, R0, R164, R7 ;  /* 0x000000a400a47224 */ /* 0x000fe200078e0207 */
[----:B------:R-:W-:Y:S01]  /*2160*/  IABS R7, R10 ;  /* 0x0000000a00077213 */ /* 0x000fe20000000000 */
[----:B------:R-:W-:Y:S01]  /*2170*/  IMAD.MOV R6, RZ, RZ, -R6 ;  /* 0x000000ffff067224 */ /* 0x000fe200078e0a06 */
[----:B------:R-:W-:Y:S01]  /*2180*/  @!P6 IADD3 R156, R156, -R0, RZ ;  /* 0x800000009c9ce210 */ /* 0x000fe20007ffe0ff */
[----:B------:R-:W-:Y:S01]  /*2190*/  @!P2 IMAD.IADD R192, R192, 0x1, -R0 ;  /* 0x00000001c0c0a824 */ /* 0x000fe200078e0a00 */
[C---:B------:R-:W-:Y:S01]  /*21a0*/  ISETP.GT.U32.AND P6, PT, R0.reuse, R164, PT ;  /* 0x000000a40000720c */ /* 0x040fe20003fc4070 */
[----:B------:R-:W-:Y:S01]  /*21b0*/  IMAD R161, R0, R6, R161 ;  /* 0x0000000600a17224 */ /* 0x000fe200078e02a1 */
[----:B------:R-:W-:Y:S01]  /*21c0*/  IABS R9, R13 ;  /* 0x0000000d00097213 */ /* 0x000fe20000000000 */
[----:B------:R-:W-:Y:S01]  /*21d0*/  IMAD.HI.U32 R6, R2, R7, RZ ;  /* 0x0000000702067227 */ /* 0x000fe200078e00ff */
[----:B------:R-:W-:-:S02]  /*21e0*/  ISETP.GT.U32.AND P2, PT, R0, R192, PT ;  /* 0x000000c00000720c */ /* 0x000fc40003f44070 */
[----:B------:R-:W-:Y:S01]  /*21f0*/  @!P4 IADD3 R216, R216, -R0, RZ ;  /* 0x80000000d8d8c210 */ /* 0x000fe20007ffe0ff */
[----:B------:R-:W-:Y:S01]  /*2200*/  IMAD.MOV R6, RZ, RZ, -R6 ;  /* 0x000000ffff067224 */ /* 0x000fe200078e0a06 */
[----:B------:R-:W-:Y:S01]  /*2210*/  ISETP.GE.AND P4, PT, R8, RZ, PT ;  /* 0x000000ff0800720c */ /* 0x000fe20003f86270 */
[--C-:B------:R-:W-:Y:S01]  /*2220*/  @!P1 IMAD.IADD R189, R189, 0x1, -R0.reuse ;  /* 0x00000001bdbd9824 */ /* 0x100fe200078e0a00 */
[----:B------:R-:W-:Y:S01]  /*2230*/  ISETP.GE.AND P1, PT, R15, RZ, PT ;  /* 0x000000ff0f00720c */ /* 0x000fe20003f26270 */
[----:B------:R-:W-:Y:S01]  /*2240*/  IMAD R126, R0, R6, R7 ;  /* 0x00000006007e7224 */ /* 0x000fe200078e0207 */
[C---:B------:R-:W-:Y:S01]  /*2250*/  LOP3.LUT R15, R5.reuse, 0x4c, RZ, 0xfc, !PT ;  /* 0x0000004c050f7812 */ /* 0x040fe200078efcff */
[----:B------:R-:W-:Y:S01]  /*2260*/  @!P6 IMAD.IADD R164, R164, 0x1, -R0 ;  /* 0x00000001a4a4e824 */ /* 0x000fe200078e0a00 */
[----:B------:R-:W-:Y:S01]  /*2270*/  LOP3.LUT R14, R5, 0x4a, RZ, 0xfc, !PT ;  /* 0x0000004a050e7812 */ /* 0x000fe200078efcff */
[----:B------:R-:W-:Y:S01]  /*2280*/  IMAD.HI.U32 R6, R2, R9, RZ ;  /* 0x0000000902067227 */ /* 0x000fe200078e00ff */
[----:B------:R-:W-:-:S02]  /*2290*/  ISETP.GT.U32.AND P6, PT, R0, R126, PT ;  /* 0x0000007e0000720c */ /* 0x000fc40003fc4070 */
[----:B------:R-:W-:Y:S01]  /*22a0*/  IABS R141, R15 ;  /* 0x0000000f008d7213 */ /* 0x000fe20000000000 */
[----:B------:R-:W-:Y:S01]  /*22b0*/  @!P2 IMAD.IADD R192, R192, 0x1, -R0 ;  /* 0x00000001c0c0a824 */ /* 0x000fe200078e0a00 */
[----:B------:R-:W-:Y:S01]  /*22c0*/  ISETP.GT.U32.AND P2, PT, R0, R161, PT ;  /* 0x000000a10000720c */ /* 0x000fe20003f44070 */
[----:B------:R-:W-:Y:S01]  /*22d0*/  @!P5 IMAD.MOV R189, RZ, RZ, -R189 ;  /* 0x000000ffffbdd224 */ /* 0x000fe200078e0abd */
[----:B------:R-:W-:Y:S01]  /*22e0*/  IABS R153, R14 ;  /* 0x0000000e00997213 */ /* 0x000fe20000000000 */
[----:B------:R-:W-:Y:S01]  /*22f0*/  IMAD.HI.U32 R8, R2, R141, RZ ;  /* 0x0000008d02087227 */ /* 0x000fe200078e00ff */
[----:B------:R-:W-:-:S03]  /*2300*/  @!P3 IADD3 R156, -R156, RZ, RZ ;  /* 0x000000ff9c9cb210 */ /* 0x000fc60007ffe1ff */
[----:B------:R-:W-:Y:S01]  /*2310*/  IMAD.MOV R6, RZ, RZ, -R6 ;  /* 0x000000ffff067224 */ /* 0x000fe200078e0a06 */
[----:B------:R-:W-:Y:S01]  /*2320*/  IADD3 R8, -R8, RZ, RZ ;  /* 0x000000ff08087210 */ /* 0x000fe20007ffe1ff */
[----:B------:R-:W-:Y:S01]  /*2330*/  @!P6 IMAD.IADD R126, R126, 0x1, -R0 ;  /* 0x000000017e7ee824 */ /* 0x000fe200078e0a00 */
[----:B------:R-:W-:Y:S01]  /*2340*/  ISETP.GT.U32.AND P6, PT, R0, R164, PT ;  /* 0x000000a40000720c */ /* 0x000fe20003fc4070 */
[----:B------:R-:W-:-:S03]  /*2350*/  IMAD.HI.U32 R7, R2, R153, RZ ;  /* 0x0000009902077227 */ /* 0x000fc600078e00ff */
[----:B------:R-:W-:Y:S01]  /*2360*/  ISETP.GT.U32.AND P5, PT, R0, R126, PT ;  /* 0x0000007e0000720c */ /* 0x000fe20003fa4070 */
[----:B------:R-:W-:Y:S01]  /*2370*/  @!P2 IMAD.IADD R161, R161, 0x1, -R0 ;  /* 0x00000001a1a1a824 */ /* 0x000fe200078e0a00 */
[----:B------:R-:W-:Y:S01]  /*2380*/  ISETP.GE.AND P2, PT, R16, RZ, PT ;  /* 0x000000ff1000720c */ /* 0x000fe20003f46270 */
[C---:B------:R-:W-:Y:S01]  /*2390*/  IMAD R200, R0.reuse, R6, R9 ;  /* 0x0000000600c87224 */ /* 0x040fe200078e0209 */
[C---:B------:R-:W-:Y:S01]  /*23a0*/  LOP3.LUT R16, R5.reuse, 0x5c, RZ, 0xfc, !PT ;  /* 0x0000005c05107812 */ /* 0x040fe200078efcff */
[----:B------:R-:W-:Y:S01]  /*23b0*/  @!P1 IMAD.MOV R216, RZ, RZ, -R216 ;  /* 0x000000ffffd89224 */ /* 0x000fe200078e0ad8 */
[C---:B------:R-:W-:Y:S01]  /*23c0*/  ISETP.GT.U32.AND P1, PT, R0.reuse, R161, PT ;  /* 0x000000a10000720c */ /* 0x040fe20003f24070 */
[----:B------:R-:W-:Y:S01]  /*23d0*/  IMAD.MOV R7, RZ, RZ, -R7 ;  /* 0x000000ffff077224 */ /* 0x000fe200078e0a07 */
[----:B------:R-:W-:Y:S01]  /*23e0*/  IABS R19, R16 ;  /* 0x0000001000137213 */ /* 0x000fe20000000000 */
[----:B------:R-:W-:Y:S01]  /*23f0*/  @!P4 IMAD.MOV R220, RZ, RZ, -R220 ;  /* 0x000000ffffdcc224 */ /* 0x000fe200078e0adc */
[C---:B------:R-:W-:Y:S01]  /*2400*/  ISETP.GT.U32.AND P4, PT, R0.reuse, R200, PT ;  /* 0x000000c80000720c */ /* 0x040fe20003f84070 */
[----:B------:R-:W-:Y:S01]  /*2410*/  IMAD R141, R0, R8, R141 ;  /* 0x00000008008d7224 */ /* 0x000fe200078e028d */
[C---:B------:R-:W-:Y:S01]  /*2420*/  LOP3.LUT R8, R5.reuse, 0x50, RZ, 0xfc, !PT ;  /* 0x0000005005087812 */ /* 0x040fe200078efcff */
[----:B------:R-:W-:Y:S01]  /*2430*/  @!P5 IMAD.IADD R126, R126, 0x1, -R0 ;  /* 0x000000017e7ed824 */ /* 0x000fe200078e0a00 */
[----:B------:R-:W-:Y:S01]  /*2440*/  ISETP.GE.AND P5, PT, R10, RZ, PT ;  /* 0x000000ff0a00720c */ /* 0x000fe20003fa6270 */
[----:B------:R-:W-:Y:S01]  /*2450*/  @!P2 IMAD.MOV R192, RZ, RZ, -R192 ;  /* 0x000000ffffc0a224 */ /* 0x000fe200078e0ac0 */
[----:B------:R-:W-:Y:S01]  /*2460*/  ISETP.GE.AND P2, PT, R12, RZ, PT ;  /* 0x000000ff0c00720c */ /* 0x000fe20003f46270 */
[----:B------:R-:W-:Y:S01]  /*2470*/  IMAD R153, R0, R7, R153 ;  /* 0x0000000700997224 */ /* 0x000fe200078e0299 */
[----:B------:R-:W-:Y:S01]  /*2480*/  LOP3.LUT R10, R5, 0x52, RZ, 0xfc, !PT ;  /* 0x00000052050a7812 */ /* 0x000fe200078efcff */
[----:B------:R-:W-:Y:S01]  /*2490*/  IMAD.HI.U32 R6, R2, R127, RZ ;  /* 0x0000007f02067227 */ /* 0x000fe200078e00ff */
[----:B------:R-:W-:-:S02]  /*24a0*/  IABS R9, R8 ;  /* 0x0000000800097213 */ /* 0x000fc40000000000 */
[----:B------:R-:W-:Y:S01]  /*24b0*/  ISETP.GT.U32.AND P3, PT, R0, R153, PT ;  /* 0x000000990000720c */ /* 0x000fe20003f64070 */
[----:B------:R-:W-:Y:S01]  /*24c0*/  @!P6 IMAD.IADD R164, R164, 0x1, -R0 ;  /* 0x00000001a4a4e824 */ /* 0x000fe200078e0a00 */
[----:B------:R-:W-:Y:S01]  /*24d0*/  ISETP.GT.U32.AND P6, PT, R0, R141, PT ;  /* 0x0000008d0000720c */ /* 0x000fe20003fc4070 */
[----:B------:R-:W-:Y:S01]  /*24e0*/  IMAD.MOV R6, RZ, RZ, -R6 ;  /* 0x000000ffff067224 */ /* 0x000fe200078e0a06 */
[----:B------:R-:W-:Y:S01]  /*24f0*/  @!P4 IADD3 R200, R200, -R0, RZ ;  /* 0x80000000c8c8c210 */ /* 0x000fe20007ffe0ff */
[----:B------:R-:W-:Y:S01]  /*2500*/  @!P1 IMAD.IADD R161, R161, 0x1, -R0 ;  /* 0x00000001a1a19824 */ /* 0x000fe200078e0a00 */
[----:B------:R-:W-:Y:S01]  /*2510*/  ISETP.GE.AND P1, PT, R11, RZ, PT ;  /* 0x000000ff0b00720c */ /* 0x000fe20003f26270 */
[C---:B------:R-:W-:Y:S01]  /*2520*/  IMAD R127, R0.reuse, R6, R127 ;  /* 0x00000006007f7224 */ /* 0x040fe200078e027f */
[----:B------:R-:W-:Y:S01]  /*2530*/  ISETP.GE.AND P4, PT, R13, RZ, PT ;  /* 0x000000ff0d00720c */ /* 0x000fe20003f86270 */
[----:B------:R-:W-:Y:S01]  /*2540*/  @!P2 IMAD.MOV R164, RZ, RZ, -R164 ;  /* 0x000000ffffa4a224 */ /* 0x000fe200078e0aa4 */
[C---:B------:R-:W-:Y:S01]  /*2550*/  ISETP.GT.U32.AND P2, PT, R0.reuse, R200, PT ;  /* 0x000000c80000720c */ /* 0x040fe20003f44070 */
[----:B------:R-:W-:Y:S01]  /*2560*/  @!P5 IMAD.MOV R126, RZ, RZ, -R126 ;  /* 0x000000ffff7ed224 */ /* 0x000fe200078e0a7e */
[----:B------:R-:W-:Y:S01]  /*2570*/  ISETP.GT.U32.AND P5, PT, R0, R127, PT ;  /* 0x0000007f0000720c */ /* 0x000fe20003fa4070 */
[--C-:B------:R-:W-:Y:S01]  /*2580*/  @!P3 IMAD.IADD R153, R153, 0x1, -R0.reuse ;  /* 0x000000019999b824 */ /* 0x100fe200078e0a00 */
[----:B------:R-:W-:Y:S01]  /*2590*/  IABS R11, R10 ;  /* 0x0000000a000b7213 */ /* 0x000fe20000000000 */
[----:B------:R-:W-:Y:S01]  /*25a0*/  @!P6 IMAD.IADD R141, R141, 0x1, -R0 ;  /* 0x000000018d8de824 */ /* 0x000fe200078e0a00 */
[----:B------:R-:W-:Y:S01]  /*25b0*/  ISETP.GE.AND P3, PT, R14, RZ, PT ;  /* 0x000000ff0e00720c */ /* 0x000fe20003f66270 */
[----:B------:R-:W-:Y:S01]  /*25c0*/  IMAD.HI.U32 R6, R2, R9, RZ ;  /* 0x0000000902067227 */ /* 0x000fe200078e00ff */
[----:B------:R-:W-:-:S02]  /*25d0*/  LOP3.LUT R12, R5, 0x58, RZ, 0xfc, !PT ;  /* 0x00000058050c7812 */ /* 0x000fc400078efcff */
[C---:B------:R-:W-:Y:S01]  /*25e0*/  ISETP.GT.U32.AND P6, PT, R0.reuse, R141, PT ;  /* 0x0000008d0000720c */ /* 0x040fe20003fc4070 */
[----:B------:R-:W-:Y:S01]  /*25f0*/  @!P1 IMAD.MOV R161, RZ, RZ, -R161 ;  /* 0x000000ffffa19224 */ /* 0x000fe200078e0aa1 */
[----:B------:R-:W-:Y:S01]  /*2600*/  ISETP.GT.U32.AND P1, PT, R0, R153, PT ;  /* 0x000000990000720c */ /* 0x000fe20003f24070 */
[----:B------:R-:W-:Y:S01]  /*2610*/  IMAD.HI.U32 R7, R2, R11, RZ ;  /* 0x0000000b02077227 */ /* 0x000fe200078e00ff */
[----:B------:R-:W-:Y:S02]  /*2620*/  @!P2 IADD3 R200, R200, -R0, RZ ;  /* 0x80000000c8c8a210 */ /* 0x000fe40007ffe0ff */
[----:B------:R-:W-:Y:S01]  /*2630*/  ISETP.GE.AND P2, PT, R15, RZ, PT ;  /* 0x000000ff0f00720c */ /* 0x000fe20003f46270 */
[----:B------:R-:W-:Y:S01]  /*2640*/  @!P5 IMAD.IADD R127, R127, 0x1, -R0 ;  /* 0x000000017f7fd824 */ /* 0x000fe200078e0a00 */
[----:B------:R-:W-:Y:S01]  /*2650*/  @!P4 IADD3 R200, -R200, RZ, RZ ;  /* 0x000000ffc8c8c210 */ /* 0x000fe20007ffe1ff */
[----:B------:R-:W-:Y:S01]  /*2660*/  IMAD.MOV R6, RZ, RZ, -R6 ;  /* 0x000000ffff067224 */ /* 0x000fe200078e0a06 */
[----:B------:R-:W-:-:S02]  /*2670*/  ISETP.GE.AND P5, PT, R10, RZ, PT ;  /* 0x000000ff0a00720c */ /* 0x000fc40003fa6270 */
[----:B------:R-:W-:Y:S01]  /*2680*/  ISETP.GT.U32.AND P4, PT, R0, R127, PT ;  /* 0x0000007f0000720c */ /* 0x000fe20003f84070 */
[--C-:B------:R-:W-:Y:S01]  /*2690*/  @!P6 IMAD.IADD R141, R141, 0x1, -R0.reuse ;  /* 0x000000018d8de824 */ /* 0x100fe200078e0a00 */
[----:B------:R-:W-:Y:S01]  /*26a0*/  ISETP.GE.AND P6, PT, R8, RZ, PT ;  /* 0x000000ff0800720c */ /* 0x000fe20003fc6270 */
[--C-:B------:R-:W-:Y:S01]  /*26b0*/  @!P1 IMAD.IADD R153, R153, 0x1, -R0.reuse ;  /* 0x0000000199999824 */ /* 0x100fe200078e0a00 */
[----:B------:R-:W-:Y:S01]  /*26c0*/  ISETP.GE.AND P1, PT, R17, RZ, PT ;  /* 0x000000ff1100720c */ /* 0x000fe20003f26270 */
[----:B------:R-:W-:Y:S01]  /*26d0*/  IMAD.MOV R8, RZ, RZ, -R7 ;  /* 0x000000ffff087224 */ /* 0x000fe200078e0a07 */
[----:B------:R-:W-:Y:S01]  /*26e0*/  IABS R15, R12 ;  /* 0x0000000c000f7213 */ /* 0x000fe20000000000 */
[C---:B------:R-:W-:Y:S01]  /*26f0*/  IMAD R7, R0.reuse, R6, R9 ;  /* 0x0000000600077224 */ /* 0x040fe200078e0209 */
[C---:B------:R-:W-:Y:S01]  /*2700*/  LOP3.LUT R6, R5.reuse, 0x54, RZ, 0xfc, !PT ;  /* 0x0000005405067812 */ /* 0x040fe200078efcff */
[----:B------:R-:W-:Y:S01]  /*2710*/  @!P3 IMAD.MOV R153, RZ, RZ, -R153 ;  /* 0x000000ffff99b224 */ /* 0x000fe200078e0a99 */
[----:B------:R-:W-:Y:S01]  /*2720*/  LOP3.LUT R14, R5, 0x5a, RZ, 0xfc, !PT ;  /* 0x0000005a050e7812 */ /* 0x000fe200078efcff */
[C---:B------:R-:W-:Y:S01]  /*2730*/  IMAD R9, R0.reuse, R8, R11 ;  /* 0x0000000800097224 */ /* 0x040fe200078e020b */
[----:B------:R-:W-:Y:S01]  /*2740*/  ISETP.GT.U32.AND P3, PT, R0, R7, PT ;  /* 0x000000070000720c */ /* 0x000fe20003f64070 */
[----:B------:R-:W-:Y:S01]  /*2750*/  @!P4 IMAD.IADD R127, R127, 0x1, -R0 ;  /* 0x000000017f7fc824 */ /* 0x000fe200078e0a00 */
[----:B------:R-:W-:Y:S01]  /*2760*/  IABS R11, R6 ;  /* 0x00000006000b7213 */ /* 0x000fe20000000000 */
[----:B------:R-:W-:Y:S01]  /*2770*/  @!P2 IMAD.MOV R141, RZ, RZ, -R141 ;  /* 0x000000ffff8da224 */ /* 0x000fe200078e0a8d */
[----:B------:R-:W-:-:S02]  /*2780*/  ISETP.GE.AND P2, PT, R6, RZ, PT ;  /* 0x000000ff0600720c */ /* 0x000fc40003f46270 */
[----:B------:R-:W-:Y:S01]  /*2790*/  @!P1 IADD3 R127, -R127, RZ, RZ ;  /* 0x000000ff7f7f9210 */ /* 0x000fe20007ffe1ff */
[----:B------:R-:W-:Y:S01]  /*27a0*/  IMAD.HI.U32 R6, R2, R11, RZ ;  /* 0x0000000b02067227 */ /* 0x000fe200078e00ff */
[C---:B------:R-:W-:Y:S02]  /*27b0*/  ISETP.GT.U32.AND P1, PT, R0.reuse, R9, PT ;  /* 0x000000090000720c */ /* 0x040fe40003f24070 */
[----:B------:R-:W-:Y:S01]  /*27c0*/  LOP3.LUT R8, R5, 0x56, RZ, 0xfc, !PT ;  /* 0x0000005605087812 */ /* 0x000fe200078efcff */
[----:B------:R-:W-:Y:S01]  /*27d0*/  IMAD.MOV R10, RZ, RZ, -R6 ;  /* 0x000000ffff0a7224 */ /* 0x000fe200078e0a06 */
[----:B------:R-:W-:Y:S01]  /*27e0*/  IABS R17, R14 ;  /* 0x0000000e00117213 */ /* 0x000fe20000000000 */
[----:B------:R-:W-:Y:S01]  /*27f0*/  @!P3 IMAD.IADD R7, R7, 0x1, -R0 ;  /* 0x000000010707b824 */ /* 0x000fe200078e0a00 */
[----:B------:R-:W-:Y:S01]  /*2800*/  IABS R13, R8 ;  /* 0x00000008000d7213 */ /* 0x000fe20000000000 */
[----:B------:R-:W-:Y:S01]  /*2810*/  IMAD R11, R0, R10, R11 ;  /* 0x0000000a000b7224 */ /* 0x000fe200078e020b */
[----:B------:R-:W-:Y:S01]  /*2820*/  ISETP.GE.AND P4, PT, R8, RZ, PT ;  /* 0x000000ff0800720c */ /* 0x000fe20003f86270 */
[----:B------:R-:W-:Y:S01]  /*2830*/  IMAD.HI.U32 R6, R2, R15, RZ ;  /* 0x0000000f02067227 */ /* 0x000fe200078e00ff */
[----:B------:R-:W-:-:S02]  /*2840*/  ISETP.GT.U32.AND P3, PT, R0, R7, PT ;  /* 0x000000070000720c */ /* 0x000fc40003f64070 */
[----:B------:R-:W-:Y:S01]  /*2850*/  LOP3.LUT R10, R5, 0x5e, RZ, 0xfc, !PT ;  /* 0x0000005e050a7812 */ /* 0x000fe200078efcff */
[----:B------:R-:W-:Y:S02]  /*2860*/  @!P1 IMAD.IADD R9, R9, 0x1, -R0 ;  /* 0x0000000109099824 */ /* 0x000fe400078e0a00 */
[----:B------:R-:W-:Y:S01]  /*2870*/  IMAD.HI.U32 R8, R2, R13, RZ ;  /* 0x0000000d02087227 */ /* 0x000fe200078e00ff */
[----:B------:R-:W-:Y:S02]  /*2880*/  IABS R21, R10 ;  /* 0x0000000a00157213 */ /* 0x000fe40000000000 */
[C---:B------:R-:W-:Y:S01]  /*2890*/  ISETP.GT.U32.AND P1, PT, R0.reuse, R9, PT ;  /* 0x000000090000720c */ /* 0x040fe20003f24070 */
[----:B------:R-:W-:Y:S02]  /*28a0*/  IMAD.MOV R8, RZ, RZ, -R8 ;  /* 0x000000ffff087224 */ /* 0x000fe400078e0a08 */
[----:B------:R-:W-:Y:S02]  /*28b0*/  IMAD.MOV R6, RZ, RZ, -R6 ;  /* 0x000000ffff067224 */ /* 0x000fe400078e0a06 */
[----:B------:R-:W-:Y:S01]  /*28c0*/  @!P3 IMAD.IADD R7, R7, 0x1, -R0 ;  /* 0x000000010707b824 */ /* 0x000fe200078e0a00 */
[C---:B------:R-:W-:Y:S01]  /*28d0*/  ISETP.GT.U32.AND P3, PT, R0.reuse, R11, PT ;  /* 0x0000000b0000720c */ /* 0x040fe20003f64070 */
[----:B------:R-:W-:-:S02]  /*28e0*/  IMAD R13, R0, R8, R13 ;  /* 0x00000008000d7224 */ /* 0x000fc400078e020d */
[C---:B------:R-:W-:Y:S02]  /*28f0*/  IMAD R15, R0.reuse, R6, R15 ;  /* 0x00000006000f7224 */ /* 0x040fe400078e020f */
[----:B------:R-:W-:Y:S02]  /*2900*/  @!P6 IMAD.MOV R7, RZ, RZ, -R7 ;  /* 0x000000ffff07e224 */ /* 0x000fe400078e0a07 */
[--C-:B------:R-:W-:Y:S01]  /*2910*/  @!P1 IMAD.IADD R9, R9, 0x1, -R0.reuse ;  /* 0x0000000109099824 */ /* 0x100fe200078e0a00 */
[----:B------:R-:W-:Y:S01]  /*2920*/  ISETP.GT.U32.AND P1, PT, R0, R13, PT ;  /* 0x0000000d0000720c */ /* 0x000fe20003f24070 */
[----:B------:R-:W-:Y:S01]  /*2930*/  IMAD.HI.U32 R6, R2, R17, RZ ;  /* 0x0000001102067227 */ /* 0x000fe200078e00ff */
[----:B------:R-:W-:Y:S02]  /*2940*/  ISETP.GT.U32.AND P6, PT, R0, R15, PT ;  /* 0x0000000f0000720c */ /* 0x000fe40003fc4070 */
[----:B------:R-:W-:Y:S01]  /*2950*/  @!P5 IADD3 R9, -R9, RZ, RZ ;  /* 0x000000ff0909d210 */ /* 0x000fe20007ffe1ff */
[----:B------:R-:W-:-:S02]  /*2960*/  @!P3 IMAD.IADD R11, R11, 0x1, -R0 ;  /* 0x000000010b0bb824 */ /* 0x000fc400078e0a00 */
[----:B------:R-:W-:Y:S02]  /*2970*/  IMAD.MOV R6, RZ, RZ, -R6 ;  /* 0x000000ffff067224 */ /* 0x000fe400078e0a06 */
[----:B------:R-:W-:Y:S01]  /*2980*/  IMAD.HI.U32 R8, R2, R19, RZ ;  /* 0x0000001302087227 */ /* 0x000fe200078e00ff */
[----:B------:R-:W-:-:S03]  /*2990*/  ISETP.GT.U32.AND P3, PT, R0, R11, PT ;  /* 0x0000000b0000720c */ /* 0x000fc60003f64070 */
[--C-:B------:R-:W-:Y:S01]  /*29a0*/  @!P1 IMAD.IADD R13, R13, 0x1, -R0.reuse ;  /* 0x000000010d0d9824 */ /* 0x100fe200078e0a00 */
[----:B------:R-:W-:Y:S01]  /*29b0*/  IADD3 R8, -R8, RZ, RZ ;  /* 0x000000ff08087210 */ /* 0x000fe20007ffe1ff */
[----:B------:R-:W-:Y:S02]  /*29c0*/  @!P6 IMAD.IADD R15, R15, 0x1, -R0 ;  /* 0x000000010f0fe824 */ /* 0x000fe400078e0a00 */
[C---:B------:R-:W-:Y:S01]  /*29d0*/  IMAD R17, R0.reuse, R6, R17 ;  /* 0x0000000600117224 */ /* 0x040fe200078e0211 */
[----:B------:R-:W-:Y:S01]  /*29e0*/  ISETP.GT.U32.AND P6, PT, R0, R13, PT ;  /* 0x0000000d0000720c */ /* 0x000fe20003fc4070 */
[----:B------:R-:W-:-:S03]  /*29f0*/  IMAD.HI.U32 R6, R2, R21, RZ ;  /* 0x0000001502067227 */ /* 0x000fc600078e00ff */
[----:B------:R-:W-:Y:S01]  /*2a00*/  ISETP.GT.U32.AND P5, PT, R0, R17, PT ;  /* 0x000000110000720c */ /* 0x000fe20003fa4070 */
[----:B------:R-:W-:Y:S01]  /*2a10*/  @!P3 IMAD.IADD R11, R11, 0x1, -R0 ;  /* 0x000000010b0bb824 */ /* 0x000fe200078e0a00 */
[----:B------:R-:W-:Y:S01]  /*2a20*/  ISETP.GE.AND P3, PT, R12, RZ, PT ;  /* 0x000000ff0c00720c */ /* 0x000fe20003f66270 */
[----:B------:R-:W-:Y:S01]  /*2a30*/  IMAD.MOV R6, RZ, RZ, -R6 ;  /* 0x000000ffff067224 */ /* 0x000fe200078e0a06 */
[----:B------:R-:W-:Y:S01]  /*2a40*/  LOP3.LUT R12, R5, 0x62, RZ, 0xfc, !PT ;  /* 0x00000062050c7812 */ /* 0x000fe200078efcff */
[----:B------:R-:W-:Y:S02]  /*2a50*/  @!P2 IMAD.MOV R11, RZ, RZ, -R11 ;  /* 0x000000ffff0ba224 */ /* 0x000fe400078e0a0b */
[C---:B------:R-:W-:Y:S01]  /*2a60*/  IMAD R21, R0.reuse, R6, R21 ;  /* 0x0000000600157224 */ /* 0x040fe200078e0215 */
[----:B------:R-:W-:Y:S01]  /*2a70*/  IABS R25, R12 ;  /* 0x0000000c00197213 */ /* 0x000fe20000000000 */
[----:B------:R-:W-:Y:S02]  /*2a80*/  @!P6 IMAD.IADD R13, R13, 0x1, -R0 ;  /* 0x000000010d0de824 */ /* 0x000fe400078e0a00 */
[C---:B------:R-:W-:Y:S01]  /*2a90*/  IMAD R19, R0.reuse, R8, R19 ;  /* 0x0000000800137224 */ /* 0x040fe200078e0213 */
[----:B------:R-:W-:Y:S01]  /*2aa0*/  ISETP.GT.U32.AND P6, PT, R0, R21, PT ;  /* 0x000000150000720c */ /* 0x000fe20003fc4070 */
[----:B------:R-:W-:-:S03]  /*2ab0*/  IMAD.HI.U32 R6, R2, R25, RZ ;  /* 0x0000001902067227 */ /* 0x000fc600078e00ff */
[C---:B------:R-:W-:Y:S01]  /*2ac0*/  ISETP.GT.U32.AND P1, PT, R0.reuse, R19, PT ;  /* 0x000000130000720c */ /* 0x040fe20003f24070 */
[----:B------:R-:W-:Y:S01]  /*2ad0*/  @!P5 IMAD.IADD R17, R17, 0x1, -R0 ;  /* 0x000000011111d824 */ /* 0x000fe200078e0a00 */
[----:B------:R-:W-:Y:S01]  /*2ae0*/  ISETP.GT.U32.AND P5, PT, R0, R15, PT ;  /* 0x0000000f0000720c */ /* 0x000fe20003fa4070 */
[----:B------:R-:W-:Y:S02]  /*2af0*/  IMAD.MOV R6, RZ, RZ, -R6 ;  /* 0x000000ffff067224 */ /* 0x000fe400078e0a06 */
[----:B------:R-:W-:Y:S01]  /*2b00*/  IMAD.HI.U32 R8, R2, R23, RZ ;  /* 0x0000001702087227 */ /* 0x000fe200078e00ff */
[----:B------:R-:W-:-:S03]  /*2b10*/  ISETP.GT.U32.AND P2, PT, R0, R17, PT ;  /* 0x000000110000720c */ /* 0x000fc60003f44070 */
[----:B------:R-:W-:Y:S01]  /*2b20*/  IMAD R25, R0, R6, R25 ;  /* 0x0000000600197224 */ /* 0x000fe200078e0219 */
[-C--:B------:R-:W-:Y:S01]  /*2b30*/  @!P6 IADD3 R21, R21, -R0.reuse, RZ ;  /* 0x800000001515e210 */ /* 0x080fe20007ffe0ff */
[----:B------:R-:W-:Y:S02]  /*2b40*/  IMAD.MOV R8, RZ, RZ, -R8 ;  /* 0x000000ffff087224 */ /* 0x000fe400078e0a08 */
[----:B------:R-:W-:Y:S01]  /*2b50*/  IMAD.HI.U32 R6, R2, R27, RZ ;  /* 0x0000001b02067227 */ /* 0x000fe200078e00ff */
[C---:B------:R-:W-:Y:S02]  /*2b60*/  ISETP.GT.U32.AND P6, PT, R0.reuse, R25, PT ;  /* 0x000000190000720c */ /* 0x040fe40003fc4070 */
[----:B------:R-:W-:Y:S01]  /*2b70*/  @!P1 IADD3 R19, R19, -R0, RZ ;  /* 0x8000000013139210 */ /* 0x000fe20007ffe0ff */
[----:B------:R-:W-:Y:S02]  /*2b80*/  IMAD R23, R0, R8, R23 ;  /* 0x0000000800177224 */ /* 0x000fe400078e0217 */
[--C-:B------:R-:W-:Y:S01]  /*2b90*/  @!P2 IMAD.IADD R17, R17, 0x1, -R0.reuse ;  /* 0x000000011111a824 */ /* 0x100fe200078e0a00 */
[----:B------:R-:W-:Y:S01]  /*2ba0*/  ISETP.GE.AND P2, PT, R14, RZ, PT ;  /* 0x000000ff0e00720c */ /* 0x000fe20003f46270 */
[----:B------:R-:W-:Y:S01]  /*2bb0*/  @!P5 IMAD.IADD R15, R15, 0x1, -R0 ;  /* 0x000000010f0fd824 */ /* 0x000fe200078e0a00 */
[----:B------:R-:W-:Y:S01]  /*2bc0*/  ISETP.GT.U32.AND P5, PT, R0, R23, PT ;  /* 0x000000170000720c */ /* 0x000fe20003fa4070 */
[----:B------:R-:W-:Y:S01]  /*2bd0*/  IMAD.HI.U32 R8, R2, R29, RZ ;  /* 0x0000001d02087227 */ /* 0x000fe200078e00ff */
[----:B------:R-:W-:-:S02]  /*2be0*/  LOP3.LUT R14, R5, 0x6a, RZ, 0xfc, !PT ;  /* 0x0000006a050e7812 */ /* 0x000fc400078efcff */
[C---:B------:R-:W-:Y:S01]  /*2bf0*/  ISETP.GT.U32.AND P1, PT, R0.reuse, R19, PT ;  /* 0x000000130000720c */ /* 0x040fe20003f24070 */
[----:B------:R-:W-:Y:S01]  /*2c00*/  @!P6 IMAD.IADD R25, R25, 0x1, -R0 ;  /* 0x000000011919e824 */ /* 0x000fe200078e0a00 */
[C---:B------:R-:W-:Y:S01]  /*2c10*/  ISETP.GT.U32.AND P6, PT, R0.reuse, R21, PT ;  /* 0x000000150000720c */ /* 0x040fe20003fc4070 */
[----:B------:R-:W-:Y:S01]  /*2c20*/  IMAD.MOV R6, RZ, RZ, -R6 ;  /* 0x000000ffff067224 */ /* 0x000fe200078e0a06 */
[----:B------:R-:W-:Y:S01]  /*2c30*/  IABS R33, R14 ;  /* 0x0000000e00217213 */ /* 0x000fe20000000000 */
[----:B------:R-:W-:Y:S01]  /*2c40*/  IMAD.MOV R8, RZ, RZ, -R8 ;  /* 0x000000ffff087224 */ /* 0x000fe200078e0a08 */
[----:B------:R-:W-:Y:S01]  /*2c50*/  @!P3 IADD3 R15, -R15, RZ, RZ ;  /* 0x000000ff0f0fb210 */ /* 0x000fe20007ffe1ff */
[C---:B------:R-:W-:Y:S01]  /*2c60*/  IMAD R27, R0.reuse, R6, R27 ;  /* 0x00000006001b7224 */ /* 0x040fe200078e021b */
[C---:B------:R-:W-:Y:S01]  /*2c70*/  ISETP.GT.U32.AND P3, PT, R0.reuse, R25, PT ;  /* 0x000000190000720c */ /* 0x040fe20003f64070 */
[C---:B------:R-:W-:Y:S02]  /*2c80*/  IMAD R29, R0.reuse, R8, R29 ;  /* 0x00000008001d7224 */ /* 0x040fe400078e021d */
[----:B------:R-:W-:Y:S01]  /*2c90*/  @!P2 IMAD.MOV R17, RZ, RZ, -R17 ;  /* 0x000000ffff11a224 */ /* 0x000fe200078e0a11 */
[----:B------:R-:W-:Y:S01]  /*2ca0*/  ISETP.GT.U32.AND P2, PT, R0, R27, PT ;  /* 0x0000001b0000720c */ /* 0x000fe20003f44070 */
[--C-:B------:R-:W-:Y:S01]  /*2cb0*/  @!P5 IMAD.IADD R23, R23, 0x1, -R0.reuse ;  /* 0x000000011717d824 */ /* 0x100fe200078e0a00 */
[----:B------:R-:W-:Y:S01]  /*2cc0*/  ISETP.GE.AND P5, PT, R10, RZ, PT ;  /* 0x000000ff0a00720c */ /* 0x000fe20003fa6270 */
[--C-:B------:R-:W-:Y:S01]  /*2cd0*/  @!P6 IMAD.IADD R21, R21, 0x1, -R0.reuse ;  /* 0x000000011515e824 */ /* 0x100fe200078e0a00 */
[C---:B------:R-:W-:Y:S01]  /*2ce0*/  ISETP.GT.U32.AND P6, PT, R0.reuse, R29, PT ;  /* 0x0000001d0000720c */ /* 0x040fe20003fc4070 */
[----:B------:R-:W-:Y:S01]  /*2cf0*/  @!P4 IMAD.MOV R13, RZ, RZ, -R13 ;  /* 0x000000ffff0dc224 */ /* 0x000fe200078e0a0d */
[----:B------:R-:W-:Y:S01]  /*2d00*/  LOP3.LUT R10, R5, 0x68, RZ, 0xfc, !PT ;  /* 0x00000068050a7812 */ /* 0x000fe200078efcff */
[----:B------:R-:W-:Y:S01]  /*2d10*/  @!P1 IMAD.IADD R19, R19, 0x1, -R0 ;  /* 0x0000000113139824 */ /* 0x000fe200078e0a00 */
[----:B------:R-:W-:-:S02]  /*2d20*/  ISETP.GT.U32.AND P4, PT, R0, R23, PT ;  /* 0x000000170000720c */ /* 0x000fc40003f84070 */
[----:B------:R-:W-:Y:S02]  /*2d30*/  IABS R31, R10 ;  /* 0x0000000a001f7213 */ /* 0x000fe40000000000 */
[----:B------:R-:W-:Y:S01]  /*2d40*/  ISETP.GE.AND P1, PT, R16, RZ, PT ;  /* 0x000000ff1000720c */ /* 0x000fe20003f26270 */
[--C-:B------:R-:W-:Y:S01]  /*2d50*/  @!P2 IMAD.IADD R27, R27, 0x1, -R0.reuse ;  /* 0x000000011b1ba824 */ /* 0x100fe200078e0a00 */
[----:B------:R-:W-:Y:S01]  /*2d60*/  LOP3.LUT R16, R5, 0x6e, RZ, 0xfc, !PT ;  /* 0x0000006e05107812 */ /* 0x000fe200078efcff */
[----:B------:R-:W-:Y:S01]  /*2d70*/  IMAD.HI.U32 R6, R2, R31, RZ ;  /* 0x0000001f02067227 */ /* 0x000fe200078e00ff */
[----:B------:R-:W-:Y:S02]  /*2d80*/  ISETP.GE.AND P2, PT, R22, RZ, PT ;  /* 0x000000ff1600720c */ /* 0x000fe40003f46270 */
[----:B------:R-:W-:Y:S01]  /*2d90*/  IABS R37, R16 ;  /* 0x0000001000257213 */ /* 0x000fe20000000000 */
[----:B------:R-:W-:Y:S01]  /*2da0*/  @!P6 IMAD.IADD R29, R29, 0x1, -R0 ;  /* 0x000000011d1de824 */ /* 0x000fe200078e0a00 */
[----:B------:R-:W-:Y:S01]  /*2db0*/  ISETP.GT.U32.AND P6, PT, R0, R27, PT ;  /* 0x0000001b0000720c */ /* 0x000fe20003fc4070 */
[----:B------:R-:W-:Y:S01]  /*2dc0*/  IMAD.MOV R8, RZ, RZ, -R6 ;  /* 0x000000ffff087224 */ /* 0x000fe200078e0a06 */
[----:B------:R-:W-:Y:S01]  /*2dd0*/  @!P3 IADD3 R25, R25, -R0, RZ ;  /* 0x800000001919b210 */ /* 0x000fe20007ffe0ff */
[----:B------:R-:W-:Y:S01]  /*2de0*/  IMAD.HI.U32 R6, R2, R33, RZ ;  /* 0x0000002102067227 */ /* 0x000fe200078e00ff */
[----:B------:R-:W-:-:S03]  /*2df0*/  ISETP.GE.AND P3, PT, R20, RZ, PT ;  /* 0x000000ff1400720c */ /* 0x000fc60003f66270 */
[C---:B------:R-:W-:Y:S02]  /*2e00*/  IMAD R31, R0.reuse, R8, R31 ;  /* 0x00000008001f7224 */ /* 0x040fe400078e021f */
[----:B------:R-:W-:Y:S02]  /*2e10*/  IMAD.MOV R6, RZ, RZ, -R6 ;  /* 0x000000ffff067224 */ /* 0x000fe400078e0a06 */
[----:B------:R-:W-:Y:S01]  /*2e20*/  @!P5 IMAD.MOV R21, RZ, RZ, -R21 ;  /* 0x000000ffff15d224 */ /* 0x000fe200078e0a15 */
[C---:B------:R-:W-:Y:S01]  /*2e30*/  ISETP.GT.U32.AND P5, PT, R0.reuse, R31, PT ;  /* 0x0000001f0000720c */ /* 0x040fe20003fa4070 */
[C---:B------:R-:W-:Y:S02]  /*2e40*/  IMAD R33, R0.reuse, R6, R33 ;  /* 0x0000000600217224 */ /* 0x040fe400078e0221 */
[--C-:B------:R-:W-:Y:S02]  /*2e50*/  @!P6 IMAD.IADD R27, R27, 0x1, -R0.reuse ;  /* 0x000000011b1be824 */ /* 0x100fe400078e0a00 */
[----:B------:R-:W-:Y:S01]  /*2e60*/  @!P4 IMAD.IADD R23, R23, 0x1, -R0 ;  /* 0x000000011717c824 */ /* 0x000fe200078e0a00 */
[----:B------:R-:W-:Y:S01]  /*2e70*/  ISETP.GT.U32.AND P6, PT, R0, R33, PT ;  /* 0x000000210000720c */ /* 0x000fe20003fc4070 */
[----:B------:R-:W-:Y:S01]  /*2e80*/  IMAD.HI.U32 R8, R2, R37, RZ ;  /* 0x0000002502087227 */ /* 0x000fe200078e00ff */
[----:B------:R-:W-:-:S02]  /*2e90*/  ISETP.GE.AND P4, PT, R12, RZ, PT ;  /* 0x000000ff0c00720c */ /* 0x000fc40003f86270 */
[----:B------:R-:W-:Y:S01]  /*2ea0*/  LOP3.LUT R12, R5, 0x6c, RZ, 0xfc, !PT ;  /* 0x0000006c050c7812 */ /* 0x000fe200078efcff */
[----:B------:R-:W-:Y:S01]  /*2eb0*/  @!P1 IMAD.MOV R19, RZ, RZ, -R19 ;  /* 0x000000ffff139224 */ /* 0x000fe200078e0a13 */
[----:B------:R-:W-:Y:S01]  /*2ec0*/  ISETP.GE.AND P1, PT, R18, RZ, PT ;  /* 0x000000ff1200720c */ /* 0x000fe20003f26270 */
[--C-:B------:R-:W-:Y:S01]  /*2ed0*/  @!P5 IMAD.IADD R31, R31, 0x1, -R0.reuse ;  /* 0x000000011f1fd824 */ /* 0x100fe200078e0a00 */
[----:B------:R-:W-:Y:S01]  /*2ee0*/  IABS R35, R12 ;  /* 0x0000000c00237213 */ /* 0x000fe20000000000 */
[----:B------:R-:W-:Y:S01]  /*2ef0*/  @!P3 IMAD.MOV R27, RZ, RZ, -R27 ;  /* 0x000000ffff1bb224 */ /* 0x000fe200078e0a1b */
[----:B------:R-:W-:Y:S02]  /*2f00*/  IADD3 R8, -R8, RZ, RZ ;  /* 0x000000ff08087210 */ /* 0x000fe40007ffe1ff */
[----:B------:R-:W-:Y:S01]  /*2f10*/  ISETP.GT.U32.AND P5, PT, R0, R31, PT ;  /* 0x0000001f0000720c */ /* 0x000fe20003fa4070 */
[----:B------:R-:W-:Y:S01]  /*2f20*/  @!P6 IMAD.IADD R33, R33, 0x1, -R0 ;  /* 0x000000012121e824 */ /* 0x000fe200078e0a00 */
[----:B------:R-:W-:Y:S01]  /*2f30*/  LOP3.LUT R18, R5, 0x76, RZ, 0xfc, !PT ;  /* 0x0000007605127812 */ /* 0x000fe200078efcff */
[----:B------:R-:W-:Y:S01]  /*2f40*/  IMAD.HI.U32 R6, R2, R35, RZ ;  /* 0x0000002302067227 */ /* 0x000fe200078e00ff */
[----:B------:R-:W-:-:S02]  /*2f50*/  @!P4 IADD3 R25, -R25, RZ, RZ ;  /* 0x000000ff1919c210 */ /* 0x000fc40007ffe1ff */
[----:B------:R-:W-:Y:S01]  /*2f60*/  ISETP.GT.U32.AND P6, PT, R0, R33, PT ;  /* 0x000000210000720c */ /* 0x000fe20003fc4070 */
[----:B------:R-:W-:Y:S01]  /*2f70*/  IMAD.MOV R6, RZ, RZ, -R6 ;  /* 0x000000ffff067224 */ /* 0x000fe200078e0a06 */
[----:B------:R-:W-:Y:S01]  /*2f80*/  ISETP.GE.AND P4, PT, R10, RZ, PT ;  /* 0x000000ff0a00720c */ /* 0x000fe20003f86270 */
[C---:B------:R-:W-:Y:S01]  /*2f90*/  IMAD R37, R0.reuse, R8, R37 ;  /* 0x0000000800257224 */ /* 0x040fe200078e0225 */
[----:B------:R-:W-:Y:S01]  /*2fa0*/  IABS R45, R18 ;  /* 0x00000012002d7213 */ /* 0x000fe20000000000 */
[----:B------:R-:W-:Y:S01]  /*2fb0*/  IMAD R35, R0, R6, R35 ;  /* 0x0000000600237224 */ /* 0x000fe200078e0223 */
[----:B------:R-:W-:Y:S01]  /*2fc0*/  LOP3.LUT R6, R5, 0x70, RZ, 0xfc, !PT ;  /* 0x0000007005067812 */ /* 0x000fe200078efcff */
[----:B------:R-:W-:Y:S01]  /*2fd0*/  @!P5 IMAD.IADD R31, R31, 0x1, -R0 ;  /* 0x000000011f1fd824 */ /* 0x000fe200078e0a00 */
[----:B------:R-:W-:Y:S01]  /*2fe0*/  ISETP.GE.AND P3, PT, R12, RZ, PT ;  /* 0x000000ff0c00720c */ /* 0x000fe20003f66270 */
[----:B------:R-:W-:Y:S01]  /*2ff0*/  @!P1 IMAD.MOV R23, RZ, RZ, -R23 ;  /* 0x000000ffff179224 */ /* 0x000fe200078e0a17 */
[----:B------:R-:W-:Y:S01]  /*3000*/  ISETP.GT.U32.AND P5, PT, R0, R35, PT ;  /* 0x000000230000720c */ /* 0x000fe20003fa4070 */
[----:B------:R-:W-:Y:S01]  /*3010*/  IMAD.HI.U32 R12, R2, R45, RZ ;  /* 0x0000002d020c7227 */ /* 0x000fe200078e00ff */
[----:B------:R-:W-:-:S02]  /*3020*/  ISETP.GT.U32.AND P1, PT, R0, R29, PT ;  /* 0x0000001d0000720c */ /* 0x000fc40003f24070 */
[----:B------:R-:W-:Y:S01]  /*3030*/  IABS R39, R6 ;  /* 0x0000000600277213 */ /* 0x000fe20000000000 */
[----:B------:R-:W-:Y:S01]  /*3040*/  @!P6 IMAD.IADD R33, R33, 0x1, -R0 ;  /* 0x000000012121e824 */ /* 0x000fe200078e0a00 */
[----:B------:R-:W-:Y:S01]  /*3050*/  ISETP.GT.U32.AND P6, PT, R0, R37, PT ;  /* 0x000000250000720c */ /* 0x000fe20003fc4070 */
[----:B------:R-:W-:Y:S02]  /*3060*/  @!P4 IMAD.MOV R31, RZ, RZ, -R31 ;  /* 0x000000ffff1fc224 */ /* 0x000fe400078e0a1f */
[----:B------:R-:W-:-:S04]  /*3070*/  IMAD.MOV R12, RZ, RZ, -R12 ;  /* 0x000000ffff0c7224 */ /* 0x000fc800078e0a0c */
[----:B------:R-:W-:Y:S01]  /*3080*/  @!P5 IMAD.IADD R35, R35, 0x1, -R0 ;  /* 0x000000012323d824 */ /* 0x000fe200078e0a00 */
[----:B------:R-:W-:Y:S01]  /*3090*/  ISETP.GE.AND P5, PT, R6, RZ, PT ;  /* 0x000000ff0600720c */ /* 0x000fe20003fa6270 */
[----:B------:R-:W-:-:S04]  /*30a0*/  IMAD.HI.U32 R6, R2, R39, RZ ;  /* 0x0000002702067227 */ /* 0x000fc800078e00ff */
[--C-:B------:R-:W-:Y:S01]  /*30b0*/  @!P6 IMAD.IADD R37, R37, 0x1, -R0.reuse ;  /* 0x000000012525e824 */ /* 0x100fe200078e0a00 */
[----:B------:R-:W-:Y:S01]  /*30c0*/  ISETP.GT.U32.AND P6, PT, R0, R35, PT ;  /* 0x000000230000720c */ /* 0x000fe20003fc4070 */
[----:B------:R-:W-:Y:S01]  /*30d0*/  @!P1 IMAD.IADD R29, R29, 0x1, -R0 ;  /* 0x000000011d1d9824 */ /* 0x000fe200078e0a00 */
[----:B------:R-:W-:Y:S01]  /*30e0*/  IADD3 R6, -R6, RZ, RZ ;  /* 0x000000ff06067210 */ /* 0x000fe20007ffe1ff */
[----:B------:R-:W-:Y:S01]  /*30f0*/  IMAD R45, R0, R12, R45 ;  /* 0x0000000c002d7224 */ /* 0x000fe200078e022d */
[----:B------:R-:W-:Y:S01]  /*3100*/  ISETP.GE.AND P1, PT, R14, RZ, PT ;  /* 0x000000ff0e00720c */ /* 0x000fe20003f26270 */
[----:B------:R-:W-:Y:S01]  /*3110*/  @!P2 IMAD.MOV R29, RZ, RZ, -R29 ;  /* 0x000000ffff1da224 */ /* 0x000fe200078e0a1d */
[----:B------:R-:W-:Y:S01]  /*3120*/  ISETP.GE.AND P2, PT, R16, RZ, PT ;  /* 0x000000ff1000720c */ /* 0x000fe20003f46270 */
[----:B------:R-:W-:Y:S01]  /*3130*/  IMAD R39, R0, R6, R39 ;  /* 0x0000000600277224 */ /* 0x000fe200078e0227 */
[C---:B------:R-:W-:Y:S02]  /*3140*/  LOP3.LUT R16, R5.reuse, 0x74, RZ, 0xfc, !PT ;  /* 0x0000007405107812 */ /* 0x040fe400078efcff */
[----:B------:R-:W-:-:S02]  /*3150*/  LOP3.LUT R14, R5, 0x72, RZ, 0xfc, !PT ;  /* 0x00000072050e7812 */ /* 0x000fc400078efcff */
[----:B------:R-:W-:Y:S01]  /*3160*/  IABS R43, R16 ;  /* 0x00000010002b7213 */ /* 0x000fe20000000000 */
[----:B------:R-:W-:Y:S01]  /*3170*/  @!P6 IMAD.IADD R35, R35, 0x1, -R0 ;  /* 0x000000012323e824 */ /* 0x000fe200078e0a00 */
[----:B------:R-:W-:Y:S02]  /*3180*/  ISETP.GT.U32.AND P6, PT, R0, R39, PT ;  /* 0x000000270000720c */ /* 0x000fe40003fc4070 */
[----:B------:R-:W-:Y:S01]  /*3190*/  IABS R41, R14 ;  /* 0x0000000e00297213 */ /* 0x000fe20000000000 */
[----:B------:R-:W-:Y:S01]  /*31a0*/  IMAD.HI.U32 R10, R2, R43, RZ ;  /* 0x0000002b020a7227 */ /* 0x000fe200078e00ff */
[----:B------:R-:W-:Y:S02]  /*31b0*/  ISETP.GT.U32.AND P4, PT, R0, R37, PT ;  /* 0x000000250000720c */ /* 0x000fe40003f84070 */
[----:B------:R-:W-:Y:S01]  /*31c0*/  LOP3.LUT R12, R5, 0x7a, RZ, 0xfc, !PT ;  /* 0x0000007a050c7812 */ /* 0x000fe200078efcff */
[----:B------:R-:W-:Y:S01]  /*31d0*/  IMAD.MOV R10, RZ, RZ, -R10 ;  /* 0x000000ffff0a7224 */ /* 0x000fe200078e0a0a */
[----:B------:R-:W-:Y:S01]  /*31e0*/  @!P1 IADD3 R33, -R33, RZ, RZ ;  /* 0x000000ff21219210 */ /* 0x000fe20007ffe1ff */
[----:B------:R-:W-:Y:S01]  /*31f0*/  IMAD.HI.U32 R8, R2, R41, RZ ;  /* 0x0000002902087227 */ /* 0x000fe200078e00ff */
[----:B------:R-:W-:-:S02]  /*3200*/  ISETP.GE.AND P1, PT, R14, RZ, PT ;  /* 0x000000ff0e00720c */ /* 0x000fc40003f26270 */
[----:B------:R-:W-:Y:S01]  /*3210*/  IABS R49, R12 ;  /* 0x0000000c00317213 */ /* 0x000fe20000000000 */
[C---:B------:R-:W-:Y:S01]  /*3220*/  IMAD R43, R0.reuse, R10, R43 ;  /* 0x0000000a002b7224 */ /* 0x040fe200078e022b */
[C---:B------:R-:W-:Y:S01]  /*3230*/  LOP3.LUT R10, R5.reuse, 0x78, RZ, 0xfc, !PT ;  /* 0x00000078050a7812 */ /* 0x040fe200078efcff */
[----:B------:R-:W-:Y:S01]  /*3240*/  IMAD.MOV R8, RZ, RZ, -R8 ;  /* 0x000000ffff087224 */ /* 0x000fe200078e0a08 */
[----:B------:R-:W-:Y:S01]  /*3250*/  LOP3.LUT R14, R5, 0x7c, RZ, 0xfc, !PT ;  /* 0x0000007c050e7812 */ /* 0x000fe200078efcff */
[--C-:B------:R-:W-:Y:S01]  /*3260*/  @!P6 IMAD.IADD R39, R39, 0x1, -R0.reuse ;  /* 0x000000012727e824 */ /* 0x100fe200078e0a00 */
[C---:B------:R-:W-:Y:S01]  /*3270*/  ISETP.GT.U32.AND P6, PT, R0.reuse, R43, PT ;  /* 0x0000002b0000720c */ /* 0x040fe20003fc4070 */
[----:B------:R-:W-:Y:S01]  /*3280*/  IMAD R41, R0, R8, R41 ;  /* 0x0000000800297224 */ /* 0x000fe200078e0229 */
[----:B------:R-:W-:Y:S01]  /*3290*/  IABS R47, R10 ;  /* 0x0000000a002f7213 */ /* 0x000fe20000000000 */
[----:B------:R-:W-:Y:S01]  /*32a0*/  @!P4 IMAD.IADD R37, R37, 0x1, -R0 ;  /* 0x000000012525c824 */ /* 0x000fe200078e0a00 */
[----:B------:R-:W-:Y:S01]  /*32b0*/  LOP3.LUT R8, R5, 0x7e, RZ, 0xfc, !PT ;  /* 0x0000007e05087812 */ /* 0x000fe200078efcff */
[----:B------:R-:W-:Y:S01]  /*32c0*/  IMAD.HI.U32 R6, R2, R49, RZ ;  /* 0x0000003102067227 */ /* 0x000fe200078e00ff */
[----:B------:R-:W-:-:S02]  /*32d0*/  ISETP.GT.U32.AND P4, PT, R0, R41, PT ;  /* 0x000000290000720c */ /* 0x000fc40003f84070 */
[----:B------:R-:W-:Y:S01]  /*32e0*/  IABS R51, R14 ;  /* 0x0000000e00337213 */ /* 0x000fe20000000000 */
[----:B------:R-:W-:Y:S01]  /*32f0*/  IMAD.HI.U32 R5, R2, R47, RZ ;  /* 0x0000002f02057227 */ /* 0x000fe200078e00ff */
[----:B------:R-:W-:-:S03]  /*3300*/  IABS R53, R8 ;  /* 0x0000000800357213 */ /* 0x000fc60000000000 */
[----:B------:R-:W-:Y:S01]  /*3310*/  @!P2 IMAD.MOV R37, RZ, RZ, -R37 ;  /* 0x000000ffff25a224 */ /* 0x000fe200078e0a25 */
[C---:B------:R-:W-:Y:S01]  /*3320*/  ISETP.GT.U32.AND P2, PT, R0.reuse, R45, PT ;  /* 0x0000002d0000720c */ /* 0x040fe20003f44070 */
[----:B------:R-:W-:Y:S01]  /*3330*/  @!P3 IMAD.MOV R35, RZ, RZ, -R35 ;  /* 0x000000ffff23b224 */ /* 0x000fe200078e0a23 */
[C---:B------:R-:W-:Y:S01]  /*3340*/  ISETP.GT.U32.AND P3, PT, R0.reuse, R39, PT ;  /* 0x000000270000720c */ /* 0x040fe20003f64070 */
[----:B------:R-:W-:Y:S01]  /*3350*/  @!P6 IMAD.IADD R43, R43, 0x1, -R0 ;  /* 0x000000012b2be824 */ /* 0x000fe200078e0a00 */
[----:B------:R-:W-:Y:S01]  /*3360*/  IADD3 R5, -R5, RZ, RZ ;  /* 0x000000ff05057210 */ /* 0x000fe20007ffe1ff */
[----:B------:R-:W-:Y:S02]  /*3370*/  IMAD.MOV R6, RZ, RZ, -R6 ;  /* 0x000000ffff067224 */ /* 0x000fe400078e0a06 */
[----:B------:R-:W-:Y:S01]  /*3380*/  @!P4 IMAD.IADD R41, R41, 0x1, -R0 ;  /* 0x000000012929c824 */ /* 0x000fe200078e0a00 */
[C---:B------:R-:W-:Y:S01]  /*3390*/  ISETP.GT.U32.AND P6, PT, R0.reuse, R43, PT ;  /* 0x0000002b0000720c */ /* 0x040fe20003fc4070 */
[----:B------:R-:W-:-:S02]  /*33a0*/  IMAD R5, R0, R5, R47 ;  /* 0x0000000500057224 */ /* 0x000fc400078e022f */
[C---:B------:R-:W-:Y:S01]  /*33b0*/  IMAD R47, R0.reuse, R6, R49 ;  /* 0x00000006002f7224 */ /* 0x040fe200078e0231 */
[----:B------:R-:W-:Y:S01]  /*33c0*/  ISETP.GT.U32.AND P4, PT, R0, R41, PT ;  /* 0x000000290000720c */ /* 0x000fe20003f84070 */
[----:B------:R-:W-:-:S04]  /*33d0*/  IMAD.HI.U32 R6, R2, R51, RZ ;  /* 0x0000003302067227 */ /* 0x000fc800078e00ff */
[----:B------:R-:W-:Y:S02]  /*33e0*/  @!P2 IMAD.IADD R45, R45, 0x1, -R0 ;  /* 0x000000012d2da824 */ /* 0x000fe400078e0a00 */
[----:B------:R-:W-:Y:S02]  /*33f0*/  IMAD.MOV R6, RZ, RZ, -R6 ;  /* 0x000000ffff067224 */ /* 0x000fe400078e0a06 */
[--C-:B------:R-:W-:Y:S01]  /*3400*/  @!P3 IMAD.IADD R39, R39, 0x1, -R0.reuse ;  /* 0x000000012727b824 */ /* 0x100fe200078e0a00 */
[C---:B------:R-:W-:Y:S01]  /*3410*/  ISETP.GT.U32.AND P3, PT, R0.reuse, R5, PT ;  /* 0x000000050000720c */ /* 0x040fe20003f64070 */
[C---:B------:R-:W-:Y:S01]  /*3420*/  IMAD R49, R0.reuse, R6, R51 ;  /* 0x0000000600317224 */ /* 0x040fe200078e0233 */
[----:B------:R-:W-:Y:S01]  /*3430*/  ISETP.GT.U32.AND P2, PT, R0, R45, PT ;  /* 0x0000002d0000720c */ /* 0x000fe20003f44070 */
[----:B------:R-:W-:Y:S01]  /*3440*/  IMAD.HI.U32 R2, R2, R53, RZ ;  /* 0x0000003502027227 */ /* 0x000fe200078e00ff */
[----:B------:R-:W-:Y:S02]  /*3450*/  @!P4 IADD3 R41, R41, -R0, RZ ;  /* 0x800000002929c210 */ /* 0x000fe40007ffe0ff */
[C---:B------:R-:W-:Y:S01]  /*3460*/  ISETP.GT.U32.AND P4, PT, R0.reuse, R47, PT ;  /* 0x0000002f0000720c */ /* 0x040fe20003f84070 */
[----:B------:R-:W-:Y:S01]  /*3470*/  @!P6 IMAD.IADD R43, R43, 0x1, -R0 ;  /* 0x000000012b2be824 */ /* 0x000fe200078e0a00 */
[----:B------:R-:W-:Y:S01]  /*3480*/  ISETP.GT.U32.AND P6, PT, R0, R49, PT ;  /* 0x000000310000720c */ /* 0x000fe20003fc4070 */
[----:B------:R-:W-:-:S02]  /*3490*/  IMAD.MOV R2, RZ, RZ, -R2 ;  /* 0x000000ffff027224 */ /* 0x000fc400078e0a02 */
[----:B------:R-:W-:Y:S01]  /*34a0*/  @!P5 IMAD.MOV R39, RZ, RZ, -R39 ;  /* 0x000000ffff27d224 */ /* 0x000fe200078e0a27 */
[----:B------:R-:W-:Y:S01]  /*34b0*/  ISETP.GE.AND P5, PT, R16, RZ, PT ;  /* 0x000000ff1000720c */ /* 0x000fe20003fa6270 */
[----:B------:R-:W-:Y:S01]  /*34c0*/  IMAD R51, R0, R2, R53 ;  /* 0x0000000200337224 */ /* 0x000fe200078e0235 */
[----:B------:R-:W-:Y:S01]  /*34d0*/  IADD3 R2, R24, -0x5, RZ ;  /* 0xfffffffb18027810 */ /* 0x000fe20007ffe0ff */
[--C-:B------:R-:W-:Y:S01]  /*34e0*/  @!P3 IMAD.IADD R5, R5, 0x1, -R0.reuse ;  /* 0x000000010505b824 */ /* 0x100fe200078e0a00 */
[----:B------:R-:W-:Y:S01]  /*34f0*/  ISETP.GE.AND P3, PT, R18, RZ, PT ;  /* 0x000000ff1200720c */ /* 0x000fe20003f66270 */
[--C-:B------:R-:W-:Y:S01]  /*3500*/  @!P2 IMAD.IADD R45, R45, 0x1, -R0.reuse ;  /* 0x000000012d2da824 */ /* 0x100fe200078e0a00 */
[C---:B------:R-:W-:Y:S01]  /*3510*/  ISETP.GT.U32.AND P2, PT, R0.reuse, R51, PT ;  /* 0x000000330000720c */ /* 0x040fe20003f44070 */
[----:B------:R-:W-:Y:S01]  /*3520*/  @!P1 IMAD.MOV R41, RZ, RZ, -R41 ;  /* 0x000000ffff299224 */ /* 0x000fe200078e0a29 */
[----:B------:R-:W-:Y:S01]  /*3530*/  @!P4 IADD3 R47, R47, -R0, RZ ;  /* 0x800000002f2fc210 */ /* 0x000fe20007ffe0ff */
[----:B------:R-:W-:Y:S01]  /*3540*/  @!P6 IMAD.IADD R49, R49, 0x1, -R0 ;  /* 0x000000013131e824 */ /* 0x000fe200078e0a00 */
[----:B------:R-:W-:Y:S01]  /*3550*/  ISETP.GT.U32.AND P4, PT, R0, R5, PT ;  /* 0x000000050000720c */ /* 0x000fe20003f84070 */
[----:B------:R-:W-:Y:S01]  /*3560*/  IMAD R53, R252, 0x25, RZ ;  /* 0x00000025fc357824 */ /* 0x000fe200078e02ff */
[C---:B------:R-:W-:Y:S01]  /*3570*/  ISETP.GT.U32.AND P1, PT, R0.reuse, R47, PT ;  /* 0x0000002f0000720c */ /* 0x040fe20003f24070 */
[----:B------:R-:W-:Y:S01]  /*3580*/  @!P5 IMAD.MOV R43, RZ, RZ, -R43 ;  /* 0x000000ffff2bd224 */ /* 0x000fe200078e0a2b */
[----:B------:R-:W-:-:S02]  /*3590*/  ISETP.GT.U32.AND P5, PT, R0, R49, PT ;  /* 0x000000310000720c */ /* 0x000fc40003fa4070 */
[----:B------:R-:W-:Y:S01]  /*35a0*/  ISETP.GE.U32.AND P6, PT, R2, 0x7fffffbc, PT ;  /* 0x7fffffbc0200780c */ /* 0x000fe20003fc6070 */
[----:B------:R-:W-:Y:S01]  /*35b0*/  @!P3 IMAD.MOV R45, RZ, RZ, -R45 ;  /* 0x000000ffff2db224 */ /* 0x000fe200078e0a2d */
[----:B------:R-:W-:Y:S01]  /*35c0*/  LEA R232, P3, R3, c[0x0][0x160], 0x2 ;  /* 0x0000580003e87a11 */ /* 0x000fe200078610ff */
[--C-:B------:R-:W-:Y:S01]  /*35d0*/  @!P2 IMAD.IADD R51, R51, 0x1, -R0.reuse ;  /* 0x000000013333a824 */ /* 0x100fe200078e0a00 */
[----:B------:R-:W-:Y:S02]  /*35e0*/  ISETP.GE.AND P2, PT, R14, RZ, PT ;  /* 0x000000ff0e00720c */ /* 0x000fe40003f46270 */
[----:B------:R-:W-:Y:S02]  /*35f0*/  LEA.HI.X.SX32 R233, R3, c[0x0][0x164], 0x2, P3 ;  /* 0x0000590003e97a11 */ /* 0x000fe400018f16ff */
[C---:B------:R-:W-:Y:S01]  /*3600*/  LEA R228, P3, R4.reuse, c[0x0][0x160], 0x2 ;  /* 0x0000580004e47a11 */ /* 0x040fe200078610ff */
[--C-:B------:R-:W-:Y:S01]  /*3610*/  @!P1 IMAD.IADD R47, R47, 0x1, -R0.reuse ;  /* 0x000000012f2f9824 */ /* 0x100fe200078e0a00 */
[----:B------:R-:W-:Y:S01]  /*3620*/  @!P4 IADD3 R5, R5, -R0, RZ ;  /* 0x800000000505c210 */ /* 0x000fe20007ffe0ff */
[----:B------:R-:W-:Y:S01]  /*3630*/  @!P5 IMAD.IADD R49, R49, 0x1, -R0 ;  /* 0x000000013131d824 */ /* 0x000fe200078e0a00 */
[----:B------:R-:W-:Y:S01]  /*3640*/  LEA.HI.X.SX32 R229, R4, c[0x0][0x164], 0x2, P3 ;  /* 0x0000590004e57a11 */ /* 0x000fe200018f16ff */
[----:B------:R1:W-:Y:S01]  /*3650*/  LDGSTS.E [R246], [R232.64], !P0 ;  /* 0x00000000e8f67fae */ /* 0x0003e2000c121844 */
[----:B------:R-:W-:Y:S01]  /*3660*/  ISETP.GT.U32.AND P3, PT, R0, R51, PT ;  /* 0x000000330000720c */ /* 0x000fe20003f64070 */
[C---:B------:R-:W-:Y:S01]  /*3670*/  IMAD.WIDE R226, R223.reuse, 0x4, R232 ;  /* 0x00000004dfe27825 */ /* 0x040fe200078e02e8 */
[----:B------:R-:W-:Y:S01]  /*3680*/  ISETP.GE.AND P4, PT, R10, RZ, PT ;  /* 0x000000ff0a00720c */ /* 0x000fe20003f86270 */
[----:B------:R1:W-:Y:S01]  /*3690*/  LDGSTS.E [R246+0x200], [R228.64], !P0 ;  /* 0x00200000e4f67fae */ /* 0x0003e2000c121844 */
[----:B------:R-:W-:Y:S01]  /*36a0*/  ISETP.GE.AND P1, PT, R12, RZ, PT ;  /* 0x000000ff0c00720c */ /* 0x000fe20003f26270 */
[----:B------:R-:W-:Y:S01]  /*36b0*/  IMAD.WIDE R222, R223, 0x4, R228 ;  /* 0x00000004dfde7825 */ /* 0x000fe200078e02e4 */
[----:B------:R-:W-:Y:S01]  /*36c0*/  @!P2 IADD3 R49, -R49, RZ, RZ ;  /* 0x000000ff3131a210 */ /* 0x000fe20007ffe1ff */
[----:B------:R1:W-:Y:S01]  /*36d0*/  LDGSTS.E [R246+0x1000], [R226.64], !P6 ;  /* 0x01000000e2f67fae */ /* 0x0003e2000f121844 */
[----:B------:R-:W-:Y:S01]  /*36e0*/  ISETP.GE.AND P2, PT, R8, RZ, PT ;  /* 0x000000ff0800720c */ /* 0x000fe20003f46270 */
[----:B------:R-:W-:Y:S01]  /*36f0*/  IMAD.WIDE R218, R215, 0x4, R232 ;  /* 0x00000004d7da7825 */ /* 0x000fe200078e02e8 */
[C---:B------:R-:W-:Y:S01]  /*3700*/  IADD3 R3, R24.reuse, -0x11, RZ ;  /* 0xffffffef18037810 */ /* 0x040fe20007ffe0ff */
[----:B------:R1:W-:Y:S01]  /*3710*/  LDGSTS.E [R246+0x1200], [R222.64], !P6 ;  /* 0x01200000def67fae */ /* 0x0003e2000f121844 */
[C---:B------:R-:W-:Y:S01]  /*3720*/  IADD3 R2, R24.reuse, -0x9, RZ ;  /* 0xfffffff718027810 */ /* 0x040fe20007ffe0ff */
[----:B------:R-:W-:Y:S01]  /*3730*/  @!P3 IMAD.IADD R51, R51, 0x1, -R0 ;  /* 0x000000013333b824 */ /* 0x000fe200078e0a00 */
[----:B------:R-:W-:Y:S01]  /*3740*/  IADD3 R0, R24, -0x15, RZ ;  /* 0xffffffeb18007810 */ /* 0x000fe20007ffe0ff */
[----:B------:R-:W-:Y:S01]  /*3750*/  @!P4 IMAD.MOV R5, RZ, RZ, -R5 ;  /* 0x000000ffff05c224 */ /* 0x000fe200078e0a05 */
[----:B------:R-:W-:Y:S01]  /*3760*/  ISETP.NE.AND P3, PT, RZ, c[0x0][0x17c], PT ;  /* 0x00005f00ff007a0c */ /* 0x000fe20003f65270 */
[----:B------:R-:W-:Y:S01]  /*3770*/  @!P1 IMAD.MOV R47, RZ, RZ, -R47 ;  /* 0x000000ffff2f9224 */ /* 0x000fe200078e0a2f */
[----:B------:R-:W-:Y:S01]  /*3780*/  ISETP.GE.U32.AND P0, PT, R0, 0x7fffffac, PT ;  /* 0x7fffffac0000780c */ /* 0x000fe20003f06070 */
[----:B------:R-:W-:Y:S01]  /*3790*/  IMAD.WIDE R214, R215, 0x4, R228 ;  /* 0x00000004d7d67825 */ /* 0x000fe200078e02e4 */
[----:B------:R-:W-:-:S02]  /*37a0*/  LOP3.LUT R0, RZ, c[0x0][0x17c], RZ, 0x33, !PT ;  /* 0x00005f00ff007a12 */ /* 0x000fc400078e33ff */
[----:B------:R-:W-:Y:S01]  /*37b0*/  ISETP.GE.U32.AND P1, PT, R3, 0x7fffffb0, PT ;  /* 0x7fffffb00300780c */ /* 0x000fe20003f26070 */
[----:B------:R-:W-:Y:S01]  /*37c0*/  @!P2 IMAD.MOV R51, RZ, RZ, -R51 ;  /* 0x000000ffff33a224 */ /* 0x000fe200078e0a33 */
[C---:B------:R-:W-:Y:S01]  /*37d0*/  SEL R197, R0.reuse, R197, !P3 ;  /* 0x000000c500c57207 */ /* 0x040fe20005800000 */
[C---:B------:R-:W-:Y:S01]  /*37e0*/  IMAD.WIDE R210, R207.reuse, 0x4, R232 ;  /* 0x00000004cfd27825 */ /* 0x040fe200078e02e8 */
[C---:B------:R-:W-:Y:S02]  /*37f0*/  SEL R177, R0.reuse, R177, !P3 ;  /* 0x000000b100b17207 */ /* 0x040fe40005800000 */
[C---:B------:R-:W-:Y:S01]  /*3800*/  SEL R241, R0.reuse, R241, !P3 ;  /* 0x000000f100f17207 */ /* 0x040fe20005800000 */
[----:B------:R-:W-:Y:S01]  /*3810*/  IMAD.WIDE R206, R207, 0x4, R228 ;  /* 0x00000004cfce7825 */ /* 0x000fe200078e02e4 */
[C---:B------:R-:W-:Y:S02]  /*3820*/  SEL R238, R0.reuse, R238, !P3 ;  /* 0x000000ee00ee7207 */ /* 0x040fe40005800000 */
[C---:B------:R-:W-:Y:S01]  /*3830*/  SEL R157, R0.reuse, R157, !P3 ;  /* 0x0000009d009d7207 */ /* 0x040fe20005800000 */
[----:B------:R-:W-:Y:S01]  /*3840*/  IMAD.WIDE R202, R199, 0x4, R232 ;  /* 0x00000004c7ca7825 */ /* 0x000fe200078e02e8 */
[----:B------:R-:W-:-:S02]  /*3850*/  SEL R237, R0, R237, !P3 ;  /* 0x000000ed00ed7207 */ /* 0x000fc40005800000 */
[C---:B------:R-:W-:Y:S01]  /*3860*/  SEL R244, R0.reuse, R244, !P3 ;  /* 0x000000f400f47207 */ /* 0x040fe20005800000 */
[----:B------:R-:W-:Y:S01]  /*3870*/  IMAD.WIDE R198, R199, 0x4, R228 ;  /* 0x00000004c7c67825 */ /* 0x000fe200078e02e4 */
[C---:B------:R-:W-:Y:S02]  /*3880*/  SEL R239, R0.reuse, R239, !P3 ;  /* 0x000000ef00ef7207 */ /* 0x040fe40005800000 */
[C---:B------:R-:W-:Y:S01]  /*3890*/  SEL R160, R0.reuse, R160, !P3 ;  /* 0x000000a000a07207 */ /* 0x040fe20005800000 */
[C---:B------:R-:W-:Y:S01]  /*38a0*/  IMAD.WIDE R194, R191.reuse, 0x4, R232 ;  /* 0x00000004bfc27825 */ /* 0x040fe200078e02e8 */
[C---:B------:R-:W-:Y:S02]  /*38b0*/  SEL R144, R0.reuse, R144, !P3 ;  /* 0x0000009000907207 */ /* 0x040fe40005800000 */
[C---:B------:R-:W-:Y:S01]  /*38c0*/  SEL R193, R0.reuse, R193, !P3 ;  /* 0x000000c100c17207 */ /* 0x040fe20005800000 */
[----:B------:R-:W-:Y:S01]  /*38d0*/  IMAD.WIDE R190, R191, 0x4, R228 ;  /* 0x00000004bfbe7825 */ /* 0x000fe200078e02e4 */
[----:B------:R-:W-:-:S02]  /*38e0*/  SEL R242, R0, R242, !P3 ;  /* 0x000000f200f27207 */ /* 0x000fc40005800000 */
        /* <DEDUP_REMOVED lines=60> */
[----:B------:R-:W-:Y:S01]  /*3cb0*/  SEL R224, R0, R31, !P3 ;  /* 0x0000001f00e07207 */ /* 0x000fe20005800000 */
[----:B------:R-:W-:Y:S01]  /*3cc0*/  IMAD.WIDE R112, R252, 0x4, R232 ;  /* 0x00000004fc707825 */ /* 0x000fe200078e02e8 */
[----:B------:R-:W-:-:S02]  /*3cd0*/  SEL R196, R0, R33, !P3 ;  /* 0x0000002100c47207 */ /* 0x000fc40005800000 */
[----:B------:R-:W-:Y:S01]  /*3ce0*/  SEL R152, R0, R35, !P3 ;  /* 0x0000002300987207 */ /* 0x000fe20005800000 */
        /* <DEDUP_REMOVED lines=11> */
[----:B------:R-:W-:Y:S01]  /*3da0*/  SEL R3, R0, R49, !P3 ;  /* 0x0000003100037207 */ /* 0x000fe20005800000 */
[----:B------:R-:W-:Y:S01]  /*3db0*/  IMAD.WIDE R92, R93, 0x4, R228 ;  /* 0x000000045d5c7825 */ /* 0x000fe200078e02e4 */
[----:B------:R-:W-:Y:S02]  /*3dc0*/  ISETP.GE.U32.AND P5, PT, R2, 0x7fffffb8, PT ;  /* 0x7fffffb80200780c */ /* 0x000fe40003fa6070 */
[----:B------:R-:W-:Y:S01]  /*3dd0*/  SEL R0, R0, R51, !P3 ;  /* 0x0000003300007207 */ /* 0x000fe20005800000 */
[----:B------:R-:W-:Y:S01]  /*3de0*/  IMAD.WIDE R88, R85, 0x4, R232 ;  /* 0x0000000455587825 */ /* 0x000fe200078e02e8 */
[----:B------:R-:W-:-:S02]  /*3df0*/  IADD3 R2, R24, -0xd, RZ ;  /* 0xfffffff318027810 */ /* 0x000fc40007ffe0ff */
[----:B------:R-:W-:Y:S01]  /*3e00*/  LOP3.LUT R4, R246, 0x20, RZ, 0x3c, !PT ;  /* 0x00000020f6047812 */ /* 0x000fe200078e3cff */
[----:B------:R2:W-:Y:S01]  /*3e10*/  STL [R1+0xb0], R0 ;  /* 0x0000b00001007387 */ /* 0x0005e20000100800 */
[----:B------:R-:W-:Y:S01]  /*3e20*/  ISETP.GE.U32.AND P4, PT, R2, 0x7fffffb4, PT ;  /* 0x7fffffb40200780c */ /* 0x000fe20003f86070 */
[----:B------:R-:W-:Y:S01]  /*3e30*/  IMAD.WIDE R84, R85, 0x4, R228 ;  /* 0x0000000455547825 */ /* 0x000fe200078e02e4 */
[----:B------:R-:W-:Y:S01]  /*3e40*/  IADD3 R2, R24, -0x19, RZ ;  /* 0xffffffe718027810 */ /* 0x000fe20007ffe0ff */
[----:B------:R-:W-:Y:S02]  /*3e50*/  STL.64 [R1+0x9f0], R226 ;  /* 0x0009f0e201007387 */ /* 0x000fe40000100a00 */
[C---:B------:R-:W-:Y:S01]  /*3e60*/  IMAD.WIDE R80, R77.reuse, 0x4, R232 ;  /* 0x000000044d507825 */ /* 0x040fe200078e02e8 */
[----:B------:R-:W-:Y:S01]  /*3e70*/  ISETP.GE.U32.AND P2, PT, R2, 0x7fffffa8, PT ;  /* 0x7fffffa80200780c */ /* 0x000fe20003f46070 */
[----:B------:R1:W-:Y:S01]  /*3e80*/  LDGSTS.E [R246+0x2000], [R218.64], !P5 ;  /* 0x02000000daf67fae */ /* 0x0003e2000e921844 */
[C---:B------:R-:W-:Y:S01]  /*3e90*/  IADD3 R2, R24.reuse, -0x1d, RZ ;  /* 0xffffffe318027810 */ /* 0x040fe20007ffe0ff */
[----:B------:R-:W-:Y:S01]  /*3ea0*/  IMAD.WIDE R76, R77, 0x4, R228 ;  /* 0x000000044d4c7825 */ /* 0x000fe200078e02e4 */
[----:B--2---:R-:W-:Y:S01]  /*3eb0*/  IADD3 R0, R24, -0x21, RZ ;  /* 0xffffffdf18007810 */ /* 0x004fe20007ffe0ff */
[----:B------:R2:W-:Y:S01]  /*3ec0*/  LDGSTS.E [R246+0x2200], [R214.64], !P5 ;  /* 0x02200000d6f67fae */ /* 0x0005e2000e921844 */
[----:B------:R-:W-:Y:S01]  /*3ed0*/  ISETP.GE.U32.AND P3, PT, R2, 0x7fffffa4, PT ;  /* 0x7fffffa40200780c */ /* 0x000fe20003f66070 */
[C---:B------:R-:W-:Y:S01]  /*3ee0*/  IMAD.WIDE R72, R69.reuse, 0x4, R232 ;  /* 0x0000000445487825 */ /* 0x040fe200078e02e8 */
[----:B------:R-:W-:Y:S01]  /*3ef0*/  ISETP.GE.U32.AND P6, PT, R0, 0x7fffffa0, PT ;  /* 0x7fffffa00000780c */ /* 0x000fe20003fc6070 */
[----:B------:R3:W-:Y:S01]  /*3f00*/  LDGSTS.E [R246+0x3000], [R210.64], !P4 ;  /* 0x03000000d2f67fae */ /* 0x0007e2000e121844 */
[C---:B------:R-:W-:Y:S01]  /*3f10*/  IADD3 R0, R24.reuse, -0x25, RZ ;  /* 0xffffffdb18007810 */ /* 0x040fe20007ffe0ff */
[----:B------:R-:W-:Y:S01]  /*3f20*/  IMAD.WIDE R68, R69, 0x4, R228 ;  /* 0x0000000445447825 */ /* 0x000fe200078e02e4 */
[----:B------:R-:W-:Y:S01]  /*3f30*/  IADD3 R2, R24, -0x1a, RZ ;  /* 0xffffffe618027810 */ /* 0x000fe20007ffe0ff */
[----:B------:R4:W-:Y:S01]  /*3f40*/  LDGSTS.E [R246+0x3200], [R206.64], !P4 ;  /* 0x03200000cef67fae */ /* 0x0009e2000e121844 */
[----:B------:R-:W-:Y:S01]  /*3f50*/  ISETP.GE.U32.AND P5, PT, R0, 0x7fffff9c, PT ;  /* 0x7fffff9c0000780c */ /* 0x000fe20003fa6070 */
[C---:B------:R-:W-:Y:S01]  /*3f60*/  IMAD.WIDE R66, R65.reuse, 0x4, R232 ;  /* 0x0000000441427825 */ /* 0x040fe200078e02e8 */
[----:B------:R-:W-:Y:S01]  /*3f70*/  IADD3 R0, R24, -0x29, RZ ;  /* 0xffffffd718007810 */ /* 0x000fe20007ffe0ff */
[----:B------:R5:W-:Y:S02]  /*3f80*/  LDGSTS.E [R246+0x4000], [R202.64], !P1 ;  /* 0x04000000caf67fae */ /* 0x000be4000c921844 */
[----:B------:R-:W-:Y:S01]  /*3f90*/  IMAD.WIDE R64, R65, 0x4, R228 ;  /* 0x0000000441407825 */ /* 0x000fe200078e02e4 */
[----:B------:R-:W-:Y:S01]  /*3fa0*/  ISETP.GE.U32.AND P4, PT, R0, 0x7fffff98, PT ;  /* 0x7fffff980000780c */ /* 0x000fe20003f86070 */
[----:B------:R1:W-:Y:S01]  /*3fb0*/  LDGSTS.E [R246+0x4200], [R198.64], !P1 ;  /* 0x04200000c6f67fae */ /* 0x0003e2000c921844 */
[----:B------:R-:W-:Y:S01]  /*3fc0*/  IADD3 R0, R24, -0x2d, RZ ;  /* 0xffffffd318007810 */ /* 0x000fe20007ffe0ff */
[----:B------:R-:W-:-:S02]  /*3fd0*/  IMAD.WIDE R62, R61, 0x4, R232 ;  /* 0x000000043d3e7825 */ /* 0x000fc400078e02e8 */
[----:B------:R1:W-:Y:S01]  /*3fe0*/  LDGSTS.E [R246+0x5000], [R194.64], !P0 ;  /* 0x05000000c2f67fae */ /* 0x0003e2000c121844 */
[----:B------:R-:W-:Y:S01]  /*3ff0*/  ISETP.GE.U32.AND P1, PT, R0, 0x7fffff94, PT ;  /* 0x7fffff940000780c */ /* 0x000fe20003f26070 */
[----:B------:R-:W-:Y:S01]  /*4000*/  IMAD.WIDE R60, R61, 0x4, R228 ;  /* 0x000000043d3c7825 */ /* 0x000fe200078e02e4 */
[----:B------:R-:W-:Y:S01]  /*4010*/  IADD3 R0, R24, -0x31, RZ ;  /* 0xffffffcf18007810 */ /* 0x000fe20007ffe0ff */
[----:B------:R1:W-:Y:S02]  /*4020*/  LDGSTS.E [R246+0x5200], [R190.64], !P0 ;  /* 0x05200000bef67fae */ /* 0x0003e4000c121844 */
[C---:B------:R-:W-:Y:S01]  /*4030*/  IMAD.WIDE R58, R57.reuse, 0x4, R232 ;  /* 0x00000004393a7825 */ /* 0x040fe200078e02e8 */
[----:B------:R-:W-:Y:S01]  /*4040*/  ISETP.GE.U32.AND P0, PT, R0, 0x7fffff90, PT ;  /* 0x7fffff900000780c */ /* 0x000fe20003f06070 */
[----:B------:R1:W-:Y:S01]  /*4050*/  LDGSTS.E [R246+0x6000], [R186.64], !P2 ;  /* 0x06000000baf67fae */ /* 0x0003e2000d121844 */
[----:B------:R-:W-:Y:S01]  /*4060*/  IADD3 R0, R24, -0x35, RZ ;  /* 0xffffffcb18007810 */ /* 0x000fe20007ffe0ff */
[----:B------:R-:W-:-:S02]  /*4070*/  IMAD.WIDE R56, R57, 0x4, R228 ;  /* 0x0000000439387825 */ /* 0x000fc400078e02e4 */
[----:B------:R1:W-:Y:S01]  /*4080*/  LDGSTS.E [R246+0x6200], [R182.64], !P2 ;  /* 0x06200000b6f67fae */ /* 0x0003e2000d121844 */
[----:B------:R-:W-:Y:S01]  /*4090*/  ISETP.GE.U32.AND P2, PT, R0, 0x7fffff8c, PT ;  /* 0x7fffff8c0000780c */ /* 0x000fe20003f46070 */
[C---:B------:R-:W-:Y:S01]  /*40a0*/  IMAD.WIDE R54, R53.reuse, 0x4, R232 ;  /* 0x0000000435367825 */ /* 0x040fe200078e02e8 */
[----:B------:R-:W-:Y:S01]  /*40b0*/  IADD3 R0, R24, -0x39, RZ ;  /* 0xffffffc718007810 */ /* 0x000fe20007ffe0ff */
[----:B------:R1:W-:Y:S02]  /*40c0*/  LDGSTS.E [R246+0x7000], [R178.64], !P3 ;  /* 0x07000000b2f67fae */ /* 0x0003e4000d921844 */
[----:B------:R-:W-:Y:S02]  /*40d0*/  IMAD.WIDE R52, R53, 0x4, R228 ;  /* 0x0000000435347825 */ /* 0x000fe400078e02e4 */
[----:B------:R1:W-:Y:S01]  /*40e0*/  LDGSTS.E [R246+0x7200], [R174.64], !P3 ;  /* 0x07200000aef67fae */ /* 0x0003e2000d921844 */
[----:B------:R-:W-:Y:S01]  /*40f0*/  ISETP.GE.U32.AND P3, PT, R0, 0x7fffff88, PT ;  /* 0x7fffff880000780c */ /* 0x000fe20003f66070 */
[----:B------:R-:W-:Y:S01]  /*4100*/  IMAD R49, R252, 0x29, RZ ;  /* 0x00000029fc317824 */ /* 0x000fe200078e02ff */
[----:B------:R-:W-:Y:S01]  /*4110*/  IADD3 R0, R24, -0x3d, RZ ;  /* 0xffffffc318007810 */ /* 0x000fe20007ffe0ff */
[----:B------:R1:W-:Y:S01]  /*4120*/  LDGSTS.E [R246+0x8000], [R170.64], !P6 ;  /* 0x08000000aaf67fae */ /* 0x0003e2000f121844 */
[----:B------:R-:W-:-:S02]  /*4130*/  IMAD R45, R252, 0x2d, RZ ;  /* 0x0000002dfc2d7824 */ /* 0x000fc400078e02ff */
[C---:B------:R-:W-:Y:S01]  /*4140*/  IMAD.WIDE R50, R49.reuse, 0x4, R232 ;  /* 0x0000000431327825 */ /* 0x040fe200078e02e8 */
[----:B------:R1:W-:Y:S01]  /*4150*/  LDGSTS.E [R246+0x8200], [R166.64], !P6 ;  /* 0x08200000a6f67fae */ /* 0x0003e2000f121844 */
[----:B------:R-:W-:Y:S02]  /*4160*/  ISETP.GE.U32.AND P6, PT, R0, 0x7fffff84, PT ;  /* 0x7fffff840000780c */ /* 0x000fe40003fc6070 */
[----:B------:R-:W-:Y:S01]  /*4170*/  IADD3 R0, R24, -0x2, RZ ;  /* 0xfffffffe18007810 */ /* 0x000fe20007ffe0ff */
[----:B------:R-:W-:Y:S01]  /*4180*/  STL.64 [R1+0x9e8], R222 ;  /* 0x0009e8de01007387 */ /* 0x000fe20000100a00 */
[----:B------:R-:W-:-:S03]  /*4190*/  IMAD.WIDE R48, R49, 0x4, R228 ;  /* 0x0000000431307825 */ /* 0x000fc600078e02e4 */
[----:B------:R-:W-:Y:S01]  /*41a0*/  STL.64 [R1+0x9e0], R218 ;  /* 0x0009e0da01007387 */ /* 0x000fe20000100a00 */
[----:B------:R-:W-:-:S03]  /*41b0*/  IMAD.WIDE R46, R45, 0x4, R232 ;  /* 0x000000042d2e7825 */ /* 0x000fc600078e02e8 */
[----:B------:R-:W-:Y:S01]  /*41c0*/  STL.64 [R1+0x9d8], R214 ;  /* 0x0009d8d601007387 */ /* 0x000fe20000100a00 */
[----:B------:R-:W-:-:S03]  /*41d0*/  IMAD.WIDE R44, R45, 0x4, R228 ;  /* 0x000000042d2c7825 */ /* 0x000fc600078e02e4 */
[----:B------:R1:W-:Y:S01]  /*41e0*/  LDGSTS.E [R246+0x9000], [R162.64], !P5 ;  /* 0x09000000a2f67fae */ /* 0x0003e2000e921844 */
[C---:B------:R-:W-:Y:S02]  /*41f0*/  IMAD R41, R252.reuse, 0x31, RZ ;  /* 0x00000031fc297824 */ /* 0x040fe400078e02ff */
[----:B------:R-:W-:Y:S01]  /*4200*/  IMAD R37, R252, 0x35, RZ ;  /* 0x00000035fc257824 */ /* 0x000fe200078e02ff */
[----:B------:R-:W-:Y:S01]  /*4210*/  STL.64 [R1+0x9c8], R210 ;  /* 0x0009c8d201007387 */ /* 0x000fe20000100a00 */
[----:B------:R-:W-:-:S03]  /*4220*/  IMAD.WIDE R42, R41, 0x4, R232 ;  /* 0x00000004292a7825 */ /* 0x000fc600078e02e8 */
[----:B------:R1:W-:Y:S01]  /*4230*/  LDGSTS.E [R246+0x9200], [R158.64], !P5 ;  /* 0x092000009ef67fae */ /* 0x0003e2000e921844 */
[----:B------:R-:W-:Y:S01]  /*4240*/  ISETP.GE.U32.AND P5, PT, R0, 0x7fffffbf, PT ;  /* 0x7fffffbf0000780c */ /* 0x000fe20003fa6070 */
[----:B------:R-:W-:Y:S01]  /*4250*/  IMAD.WIDE R40, R41, 0x4, R228 ;  /* 0x0000000429287825 */ /* 0x000fe200078e02e4 */
[----:B------:R-:W-:Y:S01]  /*4260*/  IADD3 R0, R24, -0x6, RZ ;  /* 0xfffffffa18007810 */ /* 0x000fe20007ffe0ff */
[----:B------:R-:W-:Y:S02]  /*4270*/  STL.64 [R1+0x9d0], R206 ;  /* 0x0009d0ce01007387 */ /* 0x000fe40000100a00 */
[C---:B------:R-:W-:Y:S02]  /*4280*/  IMAD.WIDE R38, R37.reuse, 0x4, R232 ;  /* 0x0000000425267825 */ /* 0x040fe400078e02e8 */
[----:B------:R-:W-:Y:S02]  /*4290*/  STL.64 [R1+0x9c0], R202 ;  /* 0x0009c0ca01007387 */ /* 0x000fe40000100a00 */
[----:B------:R-:W-:-:S02]  /*42a0*/  IMAD.WIDE R36, R37, 0x4, R228 ;  /* 0x0000000425247825 */ /* 0x000fc400078e02e4 */
[----:B------:R-:W-:Y:S02]  /*42b0*/  STL.64 [R1+0x9b8], R198 ;  /* 0x0009b8c601007387 */ /* 0x000fe40000100a00 */
[C---:B------:R-:W-:Y:S02]  /*42c0*/  IMAD R33, R252.reuse, 0x39, RZ ;  /* 0x00000039fc217824 */ /* 0x040fe400078e02ff */
[----:B------:R-:W-:Y:S01]  /*42d0*/  STL.64 [R1+0x9a8], R194 ;  /* 0x0009a8c201007387 */ /* 0x000fe20000100a00 */
[----:B------:R-:W-:Y:S02]  /*42e0*/  IMAD R29, R252, 0x3d, RZ ;  /* 0x0000003dfc1d7824 */ /* 0x000fe400078e02ff */
[C---:B------:R-:W-:Y:S01]  /*42f0*/  IMAD.WIDE R34, R33.reuse, 0x4, R232 ;  /* 0x0000000421227825 */ /* 0x040fe200078e02e8 */
[----:B------:R1:W-:Y:S03]  /*4300*/  LDGSTS.E [R246+0xa000], [R154.64], !P4 ;  /* 0x0a0000009af67fae */ /* 0x0003e6000e121844 */
[----:B------:R-:W-:Y:S01]  /*4310*/  IMAD.WIDE R32, R33, 0x4, R228 ;  /* 0x0000000421207825 */ /* 0x000fe200078e02e4 */
[----:B------:R-:W-:Y:S03]  /*4320*/  STL.64 [R1+0x9a0], R190 ;  /* 0x0009a0be01007387 */ /* 0x000fe60000100a00 */
[----:B------:R-:W-:Y:S01]  /*4330*/  IMAD.WIDE R30, R29, 0x4, R232 ;  /* 0x000000041d1e7825 */ /* 0x000fe200078e02e8 */
[----:B------:R1:W-:Y:S01]  /*4340*/  LDGSTS.E [R246+0xa200], [R150.64], !P4 ;  /* 0x0a20000096f67fae */ /* 0x0003e2000e121844 */
[----:B------:R-:W-:-:S02]  /*4350*/  ISETP.GE.U32.AND P4, PT, R0, 0x7fffffbb, PT ;  /* 0x7fffffbb0000780c */ /* 0x000fc40003f86070 */
[----:B------:R-:W-:Y:S01]  /*4360*/  IADD3 R0, R24, -0xa, RZ ;  /* 0xfffffff618007810 */ /* 0x000fe20007ffe0ff */
[----:B------:R-:W-:Y:S01]  /*4370*/  STL.64 [R1+0x9b0], R186 ;  /* 0x0009b0ba01007387 */ /* 0x000fe20000100a00 */
[----:B------:R-:W-:-:S03]  /*4380*/  IMAD.WIDE R28, R29, 0x4, R228 ;  /* 0x000000041d1c7825 */ /* 0x000fc600078e02e4 */
[----:B------:R-:W-:Y:S01]  /*4390*/  STL.64 [R1+0x998], R182 ;  /* 0x000998b601007387 */ /* 0x000fe20000100a00 */
[C---:B------:R-:W-:Y:S02]  /*43a0*/  IMAD.SHL.U32 R25, R252.reuse, 0x2, RZ ;  /* 0x00000002fc197824 */ /* 0x040fe400078e00ff */
[----:B------:R-:W-:Y:S01]  /*43b0*/  IMAD R21, R252, 0x6, RZ ;  /* 0x00000006fc157824 */ /* 0x000fe200078e02ff */
[----:B------:R-:W-:Y:S01]  /*43c0*/  STL.64 [R1+0x980], R178 ;  /* 0x000980b201007387 */ /* 0x000fe20000100a00 */
[----:B------:R-:W-:-:S03]  /*43d0*/  IMAD.WIDE R26, R25, 0x4, R232 ;  /* 0x00000004191a7825 */ /* 0x000fc600078e02e8 */
[----:B------:R-:W-:Y:S01]  /*43e0*/  STL.64 [R1+0x988], R174 ;  /* 0x000988ae01007387 */ /* 0x000fe20000100a00 */
[----:B------:R-:W-:-:S03]  /*43f0*/  IMAD.WIDE R22, R21, 0x4, R232 ;  /* 0x0000000415167825 */ /* 0x000fc600078e02e8 */
[----:B------:R1:W-:Y:S01]  /*4400*/  LDGSTS.E [R246+0xb000], [R146.64], !P1 ;  /* 0x0b00000092f67fae */ /* 0x0003e2000c921844 */
[----:B------:R-:W-:-:S03]  /*4410*/  IMAD.WIDE R20, R21, 0x4, R228 ;  /* 0x0000000415147825 */ /* 0x000fc600078e02e4 */
[----:B------:R-:W-:Y:S01]  /*4420*/  STL.64 [R1+0x990], R170 ;  /* 0x000990aa01007387 */ /* 0x000fe20000100a00 */
[C---:B------:R-:W-:Y:S02]  /*4430*/  IMAD R17, R252.reuse, 0xa, RZ ;  /* 0x0000000afc117824 */ /* 0x040fe400078e02ff */
[----:B------:R-:W-:Y:S01]  /*4440*/  IMAD R13, R252, 0xe, RZ ;  /* 0x0000000efc0d7824 */ /* 0x000fe200078e02ff */
[----:B------:R1:W-:Y:S01]  /*4450*/  LDGSTS.E [R246+0xb200], [R142.64], !P1 ;  /* 0x0b2000008ef67fae */ /* 0x0003e2000c921844 */
[----:B------:R-:W-:Y:S01]  /*4460*/  ISETP.GE.U32.AND P1, PT, R0, 0x7fffffb7, PT ;  /* 0x7fffffb70000780c */ /* 0x000fe20003f26070 */
[C---:B------:R-:W-:Y:S01]  /*4470*/  IMAD.WIDE R18, R17.reuse, 0x4, R232 ;  /* 0x0000000411127825 */ /* 0x040fe200078e02e8 */
[----:B------:R-:W-:Y:S01]  /*4480*/  IADD3 R0, R24, -0xe, RZ ;  /* 0xfffffff218007810 */ /* 0x000fe20007ffe0ff */
[----:B------:R-:W-:Y:S02]  /*4490*/  STL.64 [R1+0x978], R166 ;  /* 0x000978a601007387 */ /* 0x000fe40000100a00 */
[----:B------:R-:W-:-:S02]  /*44a0*/  IMAD.WIDE R16, R17, 0x4, R228 ;  /* 0x0000000411107825 */ /* 0x000fc400078e02e4 */
[----:B------:R-:W-:Y:S02]  /*44b0*/  STL.64 [R1+0x970], R162 ;  /* 0x000970a201007387 */ /* 0x000fe40000100a00 */
[C---:B------:R-:W-:Y:S02]  /*44c0*/  IMAD.WIDE R14, R13.reuse, 0x4, R232 ;  /* 0x000000040d0e7825 */ /* 0x040fe400078e02e8 */
[----:B------:R-:W-:Y:S02]  /*44d0*/  STL.64 [R1+0x9f8], R158 ;  /* 0x0009f89e01007387 */ /* 0x000fe40000100a00 */
[----:B------:R-:W-:Y:S02]  /*44e0*/  IMAD.WIDE R12, R13, 0x4, R228 ;  /* 0x000000040d0c7825 */ /* 0x000fe400078e02e4 */
[----:B------:R-:W-:Y:S02]  /*44f0*/  STL.64 [R1+0x960], R154 ;  /* 0x0009609a01007387 */ /* 0x000fe40000100a00 */
[----:B------:R-:W-:-:S02]  /*4500*/  IMAD R9, R252, 0x12, RZ ;  /* 0x00000012fc097824 */ /* 0x000fc400078e02ff */
[----:B------:R1:W-:Y:S01]  /*4510*/  LDGSTS.E [R246+0xc000], [R138.64], !P0 ;  /* 0x0c0000008af67fae */ /* 0x0003e2000c121844 */
[----:B------:R-:W-:Y:S02]  /*4520*/  IMAD R5, R252, 0x16, RZ ;  /* 0x00000016fc057824 */ /* 0x000fe400078e02ff */
[C---:B------:R-:W-:Y:S01]  /*4530*/  IMAD.WIDE R10, R9.reuse, 0x4, R232 ;  /* 0x00000004090a7825 */ /* 0x040fe200078e02e8 */
[----:B------:R-:W-:Y:S03]  /*4540*/  STL.64 [R1+0x968], R150 ;  /* 0x0009689601007387 */ /* 0x000fe60000100a00 */
[----:B------:R-:W-:Y:S01]  /*4550*/  IMAD.WIDE R8, R9, 0x4, R228 ;  /* 0x0000000409087825 */ /* 0x000fe200078e02e4 */
        /* <DEDUP_REMOVED lines=9> */
[----:B------:R-:W-:Y:S01]  /*45f0*/  STL.64 [R1+0xa00], R134 ;  /* 0x000a008601007387 */ /* 0x000fe20000100a00 */
[----:B------:R-:W-:-:S03]  /*4600*/  IMAD.WIDE R78, R83, 0x4, R232 ;  /* 0x00000004534e7825 */ /* 0x000fc600078e02e8 */
[----:B------:R1:W-:Y:S01]  /*4610*/  LDGSTS.E [R246+0xd000], [R132.64], !P2 ;  /* 0x0d00000084f67fae */ /* 0x0003e2000d121844 */
[----:B------:R-:W-:-:S03]  /*4620*/  IMAD.WIDE R82, R83, 0x4, R228 ;  /* 0x0000000453527825 */ /* 0x000fc600078e02e4 */
        /* <DEDUP_REMOVED lines=8> */
[----:B------:R1:W-:Y:S02]  /*46b0*/  LDGSTS.E [R246+0xe000], [R128.64], !P3 ;  /* 0x0e00000080f67fae */ /* 0x0003e4000d921844 */
[----:B------:R-:W-:-:S02]  /*46c0*/  IMAD.WIDE R98, R99, 0x4, R228 ;  /* 0x0000000463627825 */ /* 0x000fc400078e02e4 */
[----:B------:R-:W-:Y:S02]  /*46d0*/  STL.64 [R1+0x928], R128 ;  /* 0x0009288001007387 */ /* 0x000fe40000100a00 */
[C---:B------:R-:W-:Y:S02]  /*46e0*/  IMAD.WIDE R102, R107.reuse, 0x4, R232 ;  /* 0x000000046b667825 */ /* 0x040fe400078e02e8 */
[----:B------:R1:W-:Y:S01]  /*46f0*/  LDGSTS.E [R246+0xe200], [R124.64], !P3 ;  /* 0x0e2000007cf67fae */ /* 0x0003e2000d921844 */
[----:B------:R-:W-:Y:S01]  /*4700*/  ISETP.GE.U32.AND P3, PT, R0, 0x7fffffab, PT ;  /* 0x7fffffab0000780c */ /* 0x000fe20003f66070 */
[--C-:B------:R-:W-:Y:S01]  /*4710*/  IMAD.WIDE R106, R107, 0x4, R228.reuse ;  /* 0x000000046b6a7825 */ /* 0x100fe200078e02e4 */
[----:B------:R-:W-:Y:S01]  /*4720*/  IADD3 R0, R24, -0x1e, RZ ;  /* 0xffffffe218007810 */ /* 0x000fe20007ffe0ff */
[----:B------:R-:W-:Y:S02]  /*4730*/  STL.64 [R1+0x930], R124 ;  /* 0x0009307c01007387 */ /* 0x000fe40000100a00 */
[----:B------:R-:W-:-:S02]  /*4740*/  IMAD.WIDE R24, R25, 0x4, R228 ;  /* 0x0000000419187825 */ /* 0x000fc400078e02e4 */
[----:B------:R1:W-:Y:S02]  /*4750*/  LDGSTS.E [R246+0xf000], [R120.64], !P6 ;  /* 0x0f00000078f67fae */ /* 0x0003e4000f121844 */
[C---:B------:R-:W-:Y:S02]  /*4760*/  IMAD.WIDE R110, R115.reuse, 0x4, R232 ;  /* 0x00000004736e7825 */ /* 0x040fe400078e02e8 */
[----:B------:R-:W-:Y:S02]  /*4770*/  STL.64 [R1+0x920], R120 ;  /* 0x0009207801007387 */ /* 0x000fe40000100a00 */
[----:B------:R-:W-:Y:S02]  /*4780*/  IMAD.WIDE R114, R115, 0x4, R228 ;  /* 0x0000000473727825 */ /* 0x000fe400078e02e4 */
[----:B------:R1:W-:Y:S01]  /*4790*/  LDGSTS.E [R246+0xf200], [R116.64], !P6 ;  /* 0x0f20000074f67fae */ /* 0x0003e2000f121844 */
[----:B------:R-:W-:Y:S01]  /*47a0*/  ISETP.GE.U32.AND P6, PT, R2, 0x7fffffa7, PT ;  /* 0x7fffffa70200780c */ /* 0x000fe20003fc6070 */
[----:B------:R-:W-:-:S02]  /*47b0*/  IMAD.WIDE R118, R122, 0x4, R232 ;  /* 0x000000047a767825 */ /* 0x000fc400078e02e8 */
[----:B------:R1:W-:Y:S02]  /*47c0*/  STL.64 [R1+0xa08], R116 ;  /* 0x000a087401007387 */ /* 0x0003e40000100a00 */
[----:B------:R-:W-:Y:S02]  /*47d0*/  IMAD.WIDE R122, R122, 0x4, R228 ;  /* 0x000000047a7a7825 */ /* 0x000fe400078e02e4 */
[----:B------:R2:W-:Y:S02]  /*47e0*/  LDGSTS.E [R4+0x400], [R112.64], !P5 ;  /* 0x0040000070047fae */ /* 0x0005e4000e921844 */
[----:B------:R-:W-:Y:S02]  /*47f0*/  IMAD.WIDE R248, R250, 0x4, R232 ;  /* 0x00000004faf87825 */ /* 0x000fe400078e02e8 */
[----:B------:R2:W-:Y:S02]  /*4800*/  STL.64 [R1+0xa10], R112 ;  /* 0x000a107001007387 */ /* 0x0005e40000100a00 */
[----:B------:R-:W-:-:S02]  /*4810*/  IMAD R197, R197, c[0x0][0x190], RZ ;  /* 0x00006400c5c57a24 */ /* 0x000fc400078e02ff */
[----:B------:R3:W-:Y:S01]  /*4820*/  LDGSTS.E [R4+0x600], [R108.64], !P5 ;  /* 0x006000006c047fae */ /* 0x0007e2000e921844 */
[----:B------:R-:W-:Y:S01]  /*4830*/  ISETP.GE.U32.AND P5, PT, R0, 0x7fffffa3, PT ;  /* 0x7fffffa30000780c */ /* 0x000fe20003fa6070 */
[----:B-1----:R-:W-:Y:S02]  /*4840*/  IMAD R116, R252, 0x1f, RZ ;  /* 0x0000001ffc747824 */ /* 0x002fe400078e02ff */
[----:B------:R1:W-:Y:S01]  /*4850*/  LDGSTS.E [R4+0x1400], [R104.64], !P4 ;  /* 0x0140000068047fae */ /* 0x0003e2000e121844 */
[----:B------:R-:W-:-:S03]  /*4860*/  IMAD.WIDE R250, R250, 0x4, R228 ;  /* 0x00000004fafa7825 */ /* 0x000fc600078e02e4 */
[----:B------:R1:W-:Y:S01]  /*4870*/  LDGSTS.E [R4+0x1600], [R100.64], !P4 ;  /* 0x0160000064047fae */ /* 0x0003e2000e121844 */
[----:B--2---:R-:W-:Y:S02]  /*4880*/  IMAD.MOV.U32 R112, RZ, RZ, c[0x0][0x180] ;  /* 0x00006000ff707624 */ /* 0x004fe400078e00ff */
[----:B------:R-:W-:Y:S01]  /*4890*/  IMAD R177, R177, c[0x0][0x190], RZ ;  /* 0x00006400b1b17a24 */ /* 0x000fe200078e02ff */
[----:B------:R2:W-:Y:S01]  /*48a0*/  LDGSTS.E [R4+0x2400], [R96.64], !P1 ;  /* 0x0240000060047fae */ /* 0x0005e2000c921844 */
[----:B------:R-:W-:Y:S01]  /*48b0*/  IMAD R199, R126, c[0x0][0x190], RZ ;  /* 0x000064007ec77a24 */ /* 0x000fe200078e02ff */
[----:B------:R-:W-:Y:S01]  /*48c0*/  IADD3 R0, R112, -0x22, RZ ;  /* 0xffffffde70007810 */ /* 0x000fe20007ffe0ff */
[----:B------:R-:W-:Y:S01]  /*48d0*/  IMAD.WIDE R124, R116, 0x4, R232 ;  /* 0x00000004747c7825 */ /* 0x000fe200078e02e8 */
[----:B------:R1:W-:Y:S01]  /*48e0*/  LDGSTS.E [R4+0x2600], [R92.64], !P1 ;  /* 0x026000005c047fae */ /* 0x0003e2000c921844 */
[----:B------:R-:W-:Y:S02]  /*48f0*/  IADD3 R2, R112, -0x10, RZ ;  /* 0xfffffff070027810 */ /* 0x000fe40007ffe0ff */
[----:B------:R-:W-:Y:S01]  /*4900*/  ISETP.GE.U32.AND P4, PT, R0, 0x7fffff9f, PT ;  /* 0x7fffff9f0000780c */ /* 0x000fe20003f86070 */
[----:B------:R2:W-:Y:S01]  /*4910*/  LDGSTS.E [R4+0x3400], [R88.64], !P0 ;  /* 0x0340000058047fae */ /* 0x0005e2000c121844 */
[----:B------:R-:W-:Y:S01]  /*4920*/  IADD3 R0, R112, -0x26, RZ ;  /* 0xffffffda70007810 */ /* 0x000fe20007ffe0ff */
[----:B------:R-:W-:-:S02]  /*4930*/  IMAD R163, R196, c[0x0][0x190], RZ ;  /* 0x00006400c4a37a24 */ /* 0x000fc400078e02ff */
[----:B------:R2:W-:Y:S01]  /*4940*/  LDGSTS.E [R4+0x3600], [R84.64], !P0 ;  /* 0x0360000054047fae */ /* 0x0005e2000c121844 */
[----:B------:R-:W-:Y:S01]  /*4950*/  ISETP.GE.U32.AND P1, PT, R0, 0x7fffff9b, PT ;  /* 0x7fffff9b0000780c */ /* 0x000fe20003f26070 */
[----:B------:R-:W-:Y:S01]  /*4960*/  IMAD.WIDE R116, R116, 0x4, R228 ;  /* 0x0000000474747825 */ /* 0x000fe200078e02e4 */
[----:B------:R-:W-:Y:S01]  /*4970*/  IADD3 R0, R112, -0x2a, RZ ;  /* 0xffffffd670007810 */ /* 0x000fe20007ffe0ff */
[----:B------:R2:W-:Y:S02]  /*4980*/  LDGSTS.E [R4+0x4400], [R80.64], !P2 ;  /* 0x0440000050047fae */ /* 0x0005e4000d121844 */
[----:B------:R-:W-:Y:S01]  /*4990*/  IMAD R241, R241, c[0x0][0x190], RZ ;  /* 0x00006400f1f17a24 */ /* 0x000fe200078e02ff */
[----:B------:R-:W-:Y:S01]  /*49a0*/  ISETP.GE.U32.AND P0, PT, R0, 0x7fffff97, PT ;  /* 0x7fffff970000780c */ /* 0x000fe20003f06070 */
[----:B------:R2:W-:Y:S01]  /*49b0*/  LDGSTS.E [R4+0x4600], [R76.64], !P2 ;  /* 0x046000004c047fae */ /* 0x0005e2000d121844 */
[----:B------:R-:W-:Y:S01]  /*49c0*/  IADD3 R0, R112, -0x2e, RZ ;  /* 0xffffffd270007810 */ /* 0x000fe20007ffe0ff */
[----:B------:R-:W-:-:S02]  /*49d0*/  IMAD R238, R238, c[0x0][0x190], RZ ;  /* 0x00006400eeee7a24 */ /* 0x000fc400078e02ff */
[----:B------:R2:W-:Y:S01]  /*49e0*/  LDGSTS.E [R4+0x5400], [R72.64], !P3 ;  /* 0x0540000048047fae */ /* 0x0005e2000d921844 */
[----:B------:R-:W-:Y:S01]  /*49f0*/  ISETP.GE.U32.AND P2, PT, R0, 0x7fffff93, PT ;  /* 0x7fffff930000780c */ /* 0x000fe20003f46070 */
[----:B------:R-:W-:Y:S01]  /*4a00*/  IMAD R157, R157, c[0x0][0x190], RZ ;  /* 0x000064009d9d7a24 */ /* 0x000fe200078e02ff */
[----:B------:R-:W-:Y:S01]  /*4a10*/  IADD3 R0, R112, -0x32, RZ ;  /* 0xffffffce70007810 */ /* 0x000fe20007ffe0ff */
[----:B------:R2:W-:Y:S01]  /*4a20*/  LDGSTS.E [R4+0x5600], [R68.64], !P3 ;  /* 0x0560000044047fae */ /* 0x0005e2000d921844 */
[----:B------:R-:W-:Y:S02]  /*4a30*/  IMAD R138, R127, c[0x0][0x190], RZ ;  /* 0x000064007f8a7a24 */ /* 0x000fe400078e02ff */
        /* <DEDUP_REMOVED lines=10> */
[----:B------:R-:W-:Y:S01]  /*4ae0*/  IMAD R239, R239, c[0x0][0x190], RZ ;  /* 0x00006400efef7a24 */ /* 0x000fe200078e02ff */
[----:B------:R2:W-:Y:S01]  /*4af0*/  LDGSTS.E [R4+0x7600], [R60.64], !P5 ;  /* 0x076000003c047fae */ /* 0x0005e2000e921844 */
[----:B------:R-:W-:Y:S01]  /*4b00*/  ISETP.GE.U32.AND P5, PT, R0, 0x7fffff87, PT ;  /* 0x7fffff870000780c */ /* 0x000fe20003fa6070 */
[----:B------:R-:W-:Y:S01]  /*4b10*/  IMAD R247, R137, c[0x0][0x190], RZ ;  /* 0x0000640089f77a24 */ /* 0x000fe200078e02ff */
[----:B------:R-:W-:Y:S01]  /*4b20*/  IADD3 R0, R112, -0x3e, RZ ;  /* 0xffffffc270007810 */ /* 0x000fe20007ffe0ff */
[----:B------:R2:W-:Y:S01]  /*4b30*/  LDGSTS.E [R4+0x8400], [R58.64], !P4 ;  /* 0x084000003a047fae */ /* 0x0005e2000e121844 */
[----:B------:R-:W-:-:S02]  /*4b40*/  IMAD R198, R200, c[0x0][0x190], RZ ;  /* 0x00006400c8c67a24 */ /* 0x000fc400078e02ff */
[----:B------:R-:W-:Y:S01]  /*4b50*/  IMAD R160, R160, c[0x0][0x190], RZ ;  /* 0x00006400a0a07a24 */ /* 0x000fe200078e02ff */
[----:B------:R2:W-:Y:S01]  /*4b60*/  LDGSTS.E [R4+0x8600], [R56.64], !P4 ;  /* 0x0860000038047fae */ /* 0x0005e2000e121844 */
[----:B------:R-:W-:Y:S01]  /*4b70*/  ISETP.GE.U32.AND P4, PT, R0, 0x7fffff83, PT ;  /* 0x7fffff830000780c */ /* 0x000fe20003f86070 */
[----:B------:R-:W-:Y:S01]  /*4b80*/  IMAD R144, R144, c[0x0][0x190], RZ ;  /* 0x0000640090907a24 */ /* 0x000fe200078e02ff */
[----:B------:R-:W-:Y:S01]  /*4b90*/  IADD3 R0, R112, -0x3, RZ ;  /* 0xfffffffd70007810 */ /* 0x000fe20007ffe0ff */
[----:B------:R2:W-:Y:S01]  /*4ba0*/  LDGSTS.E [R4+0x9400], [R54.64], !P1 ;  /* 0x0940000036047fae */ /* 0x0005e2000c921844 */
[----:B------:R-:W-:Y:S02]  /*4bb0*/  IMAD R193, R193, c[0x0][0x190], RZ ;  /* 0x00006400c1c17a24 */ /* 0x000fe400078e02ff */
[----:B-----5:R-:W-:Y:S01]  /*4bc0*/  IMAD R202, R201, c[0x0][0x190], RZ ;  /* 0x00006400c9ca7a24 */ /* 0x020fe200078e02ff */
        /* <DEDUP_REMOVED lines=32> */
[----:B------:R5:W-:Y:S01]  /*4dd0*/  STL.64 [R1+0xa18], R108 ;  /* 0x000a186c01007387 */ /* 0x000be20000100a00 */
[----:B------:R-:W-:-:S02]  /*4de0*/  IMAD R132, R149, c[0x0][0x190], RZ ;  /* 0x0000640095847a24 */ /* 0x000fc400078e02ff */
[----:B---3--:R-:W-:Y:S01]  /*4df0*/  IMAD R210, R212, c[0x0][0x190], RZ ;  /* 0x00006400d4d27a24 */ /* 0x008fe200078e02ff */
[----:B------:R2:W-:Y:S01]  /*4e00*/  LDGSTS.E [R4+0xe400], [R34.64], !P5 ;  /* 0x0e40000022047fae */ /* 0x0005e2000e921844 */
[----:B------:R-:W-:Y:S02]  /*4e10*/  IMAD R180, R180, c[0x0][0x190], RZ ;  /* 0x00006400b4b47a24 */ /* 0x000fe400078e02ff */
[----:B------:R-:W-:Y:S01]  /*4e20*/  IMAD R176, R176, c[0x0][0x190], RZ ;  /* 0x00006400b0b07a24 */ /* 0x000fe200078e02ff */
[----:B------:R1:W-:Y:S01]  /*4e30*/  STL.64 [R1+0xa20], R104 ;  /* 0x000a206801007387 */ /* 0x0003e20000100a00 */
[----:B----4-:R-:W-:Y:S02]  /*4e40*/  IMAD R206, R213, c[0x0][0x190], RZ ;  /* 0x00006400d5ce7a24 */ /* 0x010fe400078e02ff */
[----:B------:R-:W-:Y:S01]  /*4e50*/  IMAD R186, R216, c[0x0][0x190], RZ ;  /* 0x00006400d8ba7a24 */ /* 0x000fe200078e02ff */
[----:B------:R2:W-:Y:S01]  /*4e60*/  LDGSTS.E [R4+0xe600], [R32.64], !P5 ;  /* 0x0e60000020047fae */ /* 0x0005e2000e921844 */
[----:B------:R-:W-:Y:S01]  /*4e70*/  ISETP.GE.U32.AND P5, PT, R0, 0x7fffffaa, PT ;  /* 0x7fffffaa0000780c */ /* 0x000fe20003fa6070 */
[----:B-----5:R-:W-:Y:S01]  /*4e80*/  IMAD R109, R152, c[0x0][0x190], RZ ;  /* 0x00006400986d7a24 */ /* 0x020fe200078e02ff */
[----:B------:R-:W-:Y:S01]  /*4e90*/  IADD3 R0, R112, -0x1b, RZ ;  /* 0xffffffe570007810 */ /* 0x000fe20007ffe0ff */
[----:B------:R-:W-:Y:S01]  /*4ea0*/  STL.64 [R1+0xa28], R100 ;  /* 0x000a286401007387 */ /* 0x000fe20000100a00 */
[----:B------:R-:W-:-:S02]  /*4eb0*/  IMAD R172, R172, c[0x0][0x190], RZ ;  /* 0x00006400acac7a24 */ /* 0x000fc400078e02ff */
[----:B------:R-:W-:Y:S01]  /*4ec0*/  IMAD R230, R230, c[0x0][0x190], RZ ;  /* 0x00006400e6e67a24 */ /* 0x000fe200078e02ff */
[----:B------:R-:W-:Y:S01]  /*4ed0*/  STL.64 [R1+0xa30], R96 ;  /* 0x000a306001007387 */ /* 0x000fe20000100a00 */
[----:B-1----:R-:W-:Y:S01]  /*4ee0*/  LOP3.LUT R105, R246, 0x60, RZ, 0x3c, !PT ;  /* 0x00000060f6697812 */ /* 0x002fe200078e3cff */
[----:B------:R-:W-:Y:S02]  /*4ef0*/  IMAD R181, R181, c[0x0][0x190], RZ ;  /* 0x00006400b5b57a24 */ /* 0x000fe400078e02ff */
[----:B------:R1:W-:Y:S01]  /*4f00*/  STL.64 [R1+0xa38], R92 ;  /* 0x000a385c01007387 */ /* 0x0003e20000100a00 */
[----:B------:R-:W-:Y:S02]  /*4f10*/  IMAD R203, R153, c[0x0][0x190], RZ ;  /* 0x0000640099cb7a24 */ /* 0x000fe400078e02ff */
[----:B------:R-:W-:Y:S01]  /*4f20*/  IMAD R158, R156, c[0x0][0x190], RZ ;  /* 0x000064009c9e7a24 */ /* 0x000fe200078e02ff */
[----:B------:R2:W-:Y:S01]  /*4f30*/  LDGSTS.E [R4+0xf400], [R30.64], !P4 ;  /* 0x0f4000001e047fae */ /* 0x0005e2000e121844 */
[----:B------:R-:W-:-:S02]  /*4f40*/  IMAD R159, R220, c[0x0][0x190], RZ ;  /* 0x00006400dc9f7a24 */ /* 0x000fc400078e02ff */
[----:B------:R-:W-:Y:S01]  /*4f50*/  IMAD R189, R189, c[0x0][0x190], RZ ;  /* 0x00006400bdbd7a24 */ /* 0x000fe200078e02ff */
[----:B------:R2:W-:Y:S01]  /*4f60*/  LDGSTS.E [R4+0xf600], [R28.64], !P4 ;  /* 0x0f6000001c047fae */ /* 0x0005e2000e121844 */
[----:B------:R-:W-:Y:S01]  /*4f70*/  ISETP.GE.U32.AND P4, PT, R0, 0x7fffffa6, PT ;  /* 0x7fffffa60000780c */ /* 0x000fe20003f86070 */
[----:B------:R-:W-:Y:S01]  /*4f80*/  IMAD R207, R221, c[0x0][0x190], RZ ;  /* 0x00006400ddcf7a24 */ /* 0x000fe200078e02ff */
[----:B------:R-:W-:Y:S01]  /*4f90*/  IADD3 R0, R112, -0x1f, RZ ;  /* 0xffffffe170007810 */ /* 0x000fe20007ffe0ff */
[----:B------:R3:W-:Y:S01]  /*4fa0*/  STL.64 [R1+0x918], R26 ;  /* 0x0009181a01007387 */ /* 0x0007e20000100a00 */
[----:B-1----:R-:W-:Y:S01]  /*4fb0*/  LOP3.LUT R92, R246, 0x40, RZ, 0x3c, !PT ;  /* 0x00000040f65c7812 */ /* 0x002fe200078e3cff */
[----:B------:R-:W-:Y:S02]  /*4fc0*/  IMAD.MOV.U32 R246, RZ, RZ, 0x3f ;  /* 0x0000003ffff67424 */ /* 0x000fe400078e00ff */
[----:B------:R-:W1:Y:S01]  /*4fd0*/  S2R R113, SR_TID.X ;  /* 0x0000000000717919 */ /* 0x000e620000002100 */
[----:B------:R-:W-:-:S02]  /*4fe0*/  IMAD R214, R224, c[0x0][0x190], RZ ;  /* 0x00006400e0d67a24 */ /* 0x000fc400078e02ff */
[----:B------:R-:W-:Y:S01]  /*4ff0*/  IMAD R192, R192, c[0x0][0x190], RZ ;  /* 0x00006400c0c07a24 */ /* 0x000fe200078e02ff */
[----:B------:R3:W-:Y:S01]  /*5000*/  LDGSTS.E [R92+0x800], [R26.64], !P1 ;  /* 0x008000001a5c7fae */ /* 0x0007e2000c921844 */
[----:B--2---:R-:W-:-:S03]  /*5010*/  IMAD.WIDE R4, R5, 0x4, R228 ;  /* 0x0000000405047825 */ /* 0x004fc600078e02e4 */
        /* <DEDUP_REMOVED lines=23> */
[----:B------:R-:W-:Y:S01]  /*5190*/  IMAD R104, R252, 0x23, RZ ;  /* 0x00000023fc687824 */ /* 0x000fe200078e02ff */
[----:B------:R-:W-:Y:S01]  /*51a0*/  IADD3 R0, R112, -0x2f, RZ ;  /* 0xffffffd170007810 */ /* 0x000fe20007ffe0ff */
[----:B------:R2:W-:Y:S04]  /*51b0*/  LDGSTS.E [R92+0x4800], [R10.64], !P6 ;  /* 0x048000000a5c7fae */ /* 0x0005e8000f121844 */
[----:B------:R2:W-:Y:S01]  /*51c0*/  LDGSTS.E [R92+0x4a00], [R8.64], !P6 ;  /* 0x04a00000085c7fae */ /* 0x0005e2000f121844 */
[----:B------:R-:W-:-:S02]  /*51d0*/  ISETP.GE.U32.AND P6, PT, R0, 0x7fffff92, PT ;  /* 0x7fffff920000780c */ /* 0x000fc40003fc6070 */
[----:B------:R-:W-:Y:S01]  /*51e0*/  IADD3 R0, R112, -0x33, RZ ;  /* 0xffffffcd70007810 */ /* 0x000fe20007ffe0ff */
[----:B------:R2:W-:Y:S04]  /*51f0*/  LDGSTS.E [R92+0x5800], [R6.64], !P5 ;  /* 0x05800000065c7fae */ /* 0x0005e8000e921844 */
[----:B------:R2:W-:Y:S01]  /*5200*/  LDGSTS.E [R92+0x5a00], [R4.64], !P5 ;  /* 0x05a00000045c7fae */ /* 0x0005e2000e921844 */
[----:B------:R-:W-:Y:S02]  /*5210*/  ISETP.GE.U32.AND P5, PT, R0, 0x7fffff8e, PT ;  /* 0x7fffff8e0000780c */ /* 0x000fe40003fa6070 */
        /* <DEDUP_REMOVED lines=23> */
[----:B------:R-:W-:Y:S01]  /*5390*/  ISETP.GE.U32.AND P6, PT, R0, 0x7fffffb5, PT ;  /* 0x7fffffb50000780c */ /* 0x000fe20003fc6070 */
[----:B------:R-:W-:Y:S02]  /*53a0*/  IMAD R0, R252, 0x36, RZ ;  /* 0x00000036fc007824 */ /* 0x000fe400078e02ff */
[----:B------:R2:W-:Y:S02]  /*53b0*/  LDGSTS.E [R92+0xc800], [R118.64], !P5 ;  /* 0x0c800000765c7fae */ /* 0x0005e4000e921844 */
[----:B------:R-:W-:-:S02]  /*53c0*/  IMAD.WIDE R120, R0, 0x4, R232 ;  /* 0x0000000400787825 */ /* 0x000fc400078e02e8 */
[----:B------:R2:W-:Y:S01]  /*53d0*/  LDGSTS.E [R92+0xca00], [R122.64], !P5 ;  /* 0x0ca000007a5c7fae */ /* 0x0005e2000e921844 */
[----:B------:R-:W-:Y:S01]  /*53e0*/  ISETP.GE.U32.AND P5, PT, R2, 0x7fffffb1, PT ;  /* 0x7fffffb10200780c */ /* 0x000fe20003fa6070 */
[----:B------:R-:W-:Y:S01]  /*53f0*/  IMAD.WIDE R96, R0, 0x4, R228 ;  /* 0x0000000400607825 */ /* 0x000fe200078e02e4 */
[----:B------:R-:W-:Y:S01]  /*5400*/  IADD3 R2, R112, -0x14, RZ ;  /* 0xffffffec70027810 */ /* 0x000fe20007ffe0ff */
[----:B------:R2:W-:Y:S02]  /*5410*/  LDGSTS.E [R92+0xd800], [R120.64], !P4 ;  /* 0x0d800000785c7fae */ /* 0x0005e4000e121844 */
[----:B------:R-:W-:Y:S02]  /*5420*/  IMAD R0, R252, 0x3a, RZ ;  /* 0x0000003afc007824 */ /* 0x000fe400078e02ff */
[----:B------:R4:W-:Y:S01]  /*5430*/  LDGSTS.E [R92+0xda00], [R96.64], !P4 ;  /* 0x0da00000605c7fae */ /* 0x0009e2000e121844 */
[----:B------:R-:W-:Y:S01]  /*5440*/  ISETP.GE.U32.AND P4, PT, R2, 0x7fffffad, PT ;  /* 0x7fffffad0200780c */ /* 0x000fe20003f86070 */
[----:B------:R-:W-:-:S02]  /*5450*/  IMAD.WIDE R142, R0, 0x4, R232 ;  /* 0x00000004008e7825 */ /* 0x000fc400078e02e8 */
[----:B------:R4:W-:Y:S02]  /*5460*/  STL.64 [R1+0x48], R96 ;  /* 0x0000486001007387 */ /* 0x0009e40000100a00 */
[--C-:B------:R-:W-:Y:S01]  /*5470*/  IMAD.WIDE R100, R0, 0x4, R228.reuse ;  /* 0x0000000400647825 */ /* 0x100fe200078e02e4 */
[----:B------:R-:W-:Y:S01]  /*5480*/  IADD3 R0, R112, -0x18, RZ ;  /* 0xffffffe870007810 */ /* 0x000fe20007ffe0ff */
[----:B------:R2:W-:Y:S02]  /*5490*/  LDGSTS.E [R92+0xe800], [R142.64], !P1 ;  /* 0x0e8000008e5c7fae */ /* 0x0005e4000c921844 */
[----:B------:R-:W-:Y:S02]  /*54a0*/  IMAD R2, R252, 0x3e, RZ ;  /* 0x0000003efc027824 */ /* 0x000fe400078e02ff */
[----:B------:R5:W-:Y:S01]  /*54b0*/  LDGSTS.E [R92+0xea00], [R100.64], !P1 ;  /* 0x0ea00000645c7fae */ /* 0x000be2000c921844 */
[----:B------:R-:W-:Y:S01]  /*54c0*/  ISETP.GE.U32.AND P1, PT, R0, 0x7fffffa9, PT ;  /* 0x7fffffa90000780c */ /* 0x000fe20003f26070 */
[----:B---3--:R-:W-:-:S02]  /*54d0*/  IMAD.WIDE R26, R2, 0x4, R228 ;  /* 0x00000004021a7825 */ /* 0x008fc400078e02e4 */
[----:B------:R5:W-:Y:S02]  /*54e0*/  STL.64 [R1+0x78], R100 ;  /* 0x0000786401007387 */ /* 0x000be40000100a00 */
[----:B----4-:R-:W-:Y:S01]  /*54f0*/  IMAD.WIDE R96, R2, 0x4, R232 ;  /* 0x0000000402607825 */ /* 0x010fe200078e02e8 */
[----:B------:R-:W-:-:S03]  /*5500*/  IADD3 R2, R112, -0x1c, RZ ;  /* 0xffffffe470027810 */ /* 0x000fc60007ffe0ff */
[----:B------:R-:W-:Y:S01]  /*5510*/  IMAD R0, R252, 0x3, RZ ;  /* 0x00000003fc007824 */ /* 0x000fe200078e02ff */
[----:B------:R3:W-:Y:S04]  /*5520*/  LDGSTS.E [R92+0xf800], [R96.64], !P0 ;  /* 0x0f800000605c7fae */ /* 0x0007e8000c121844 */
[----:B------:R3:W-:Y:S01]  /*5530*/  STL.64 [R1+0xb8], R96 ;  /* 0x0000b86001007387 */ /* 0x0007e20000100a00 */
[----:B-----5:R-:W-:-:S03]  /*5540*/  IMAD.WIDE R100, R0, 0x4, R232 ;  /* 0x0000000400647825 */ /* 0x020fc600078e02e8 */
[----:B------:R2:W-:Y:S01]  /*5550*/  LDGSTS.E [R92+0xfa00], [R26.64], !P0 ;  /* 0x0fa000001a5c7fae */ /* 0x0005e2000c121844 */
[----:B------:R-:W-:Y:S01]  /*5560*/  ISETP.GE.U32.AND P0, PT, R2, 0x7fffffa5, PT ;  /* 0x7fffffa50200780c */ /* 0x000fe20003f06070 */
[----:B------:R-:W-:Y:S02]  /*5570*/  IMAD R2, R252, 0x7, RZ ;  /* 0x00000007fc027824 */ /* 0x000fe400078e02ff */
[----:B------:R4:W-:Y:S01]  /*5580*/  LDGSTS.E [R105+0xc00], [R100.64], !P2 ;  /* 0x00c0000064697fae */ /* 0x0009e2000d121844 */
[----:B---3--:R-:W-:Y:S01]  /*5590*/  IMAD.WIDE R96, R0, 0x4, R228 ;  /* 0x0000000400607825 */ /* 0x008fe200078e02e4 */
[----:B------:R-:W-:Y:S02]  /*55a0*/  IADD3 R0, R112, -0x20, RZ ;  /* 0xffffffe070007810 */ /* 0x000fe40007ffe0ff */
[----:B------:R3:W-:Y:S01]  /*55b0*/  STL.64 [R1+0xc8], R26 ;  /* 0x0000c81a01007387 */ /* 0x0007e20000100a00 */
[----:B--2---:R-:W-:-:S03]  /*55c0*/  IMAD.WIDE R92, R2, 0x4, R232 ;  /* 0x00000004025c7825 */ /* 0x004fc600078e02e8 */
[----:B------:R2:W-:Y:S01]  /*55d0*/  LDGSTS.E [R105+0xe00], [R96.64], !P2 ;  /* 0x00e0000060697fae */ /* 0x0005e2000d121844 */
[----:B------:R-:W-:Y:S01]  /*55e0*/  ISETP.GE.U32.AND P2, PT, R0, 0x7fffffa1, PT ;  /* 0x7fffffa10000780c */ /* 0x000fe20003f46070 */
[----:B------:R-:W-:Y:S02]  /*55f0*/  IMAD R0, R252, 0xb, RZ ;  /* 0x0000000bfc007824 */ /* 0x000fe400078e02ff */
[----:B------:R4:W-:Y:S01]  /*5600*/  STL.64 [R1+0x100], R100 ;  /* 0x0001006401007387 */ /* 0x0009e20000100a00 */
[----:B---3--:R-:W-:Y:S01]  /*5610*/  IMAD.WIDE R26, R2, 0x4, R228 ;  /* 0x00000004021a7825 */ /* 0x008fe200078e02e4 */
[----:B------:R-:W-:Y:S02]  /*5620*/  IADD3 R2, R112, -0x24, RZ ;  /* 0xffffffdc70027810 */ /* 0x000fe40007ffe0ff */
[----:B------:R3:W-:Y:S04]  /*5630*/  LDGSTS.E [R105+0x1c00], [R92.64], !P3 ;  /* 0x01c000005c697fae */ /* 0x0007e8000d921844 */
[----:B------:R2:W-:Y:S01]  /*5640*/  STL.64 [R1+0x108], R96 ;  /* 0x0001086001007387 */ /* 0x0005e20000100a00 */
[----:B----4-:R-:W-:-:S03]  /*5650*/  IMAD.WIDE R100, R0, 0x4, R232 ;  /* 0x0000000400647825 */ /* 0x010fc600078e02e8 */
[----:B------:R4:W-:Y:S01]  /*5660*/  LDGSTS.E [R105+0x1e00], [R26.64], !P3 ;  /* 0x01e000001a697fae */ /* 0x0009e2000d921844 */
[----:B------:R-:W-:Y:S01]  /*5670*/  ISETP.GE.U32.AND P3, PT, R2, 0x7fffff9d, PT ;  /* 0x7fffff9d0200780c */ /* 0x000fe20003f66070 */
[----:B------:R-:W-:Y:S02]  /*5680*/  IMAD R2, R252, 0xf, RZ ;  /* 0x0000000ffc027824 */ /* 0x000fe400078e02ff */
[----:B------:R3:W-:Y:S01]  /*5690*/  STL.64 [R1+0x140], R92 ;  /* 0x0001405c01007387 */ /* 0x0007e20000100a00 */
[----:B--2---:R-:W-:Y:S01]  /*56a0*/  IMAD.WIDE R96, R0, 0x4, R228 ;  /* 0x0000000400607825 */ /* 0x004fe200078e02e4 */
[----:B------:R-:W-:Y:S02]  /*56b0*/  IADD3 R0, R112, -0x28, RZ ;  /* 0xffffffd870007810 */ /* 0x000fe40007ffe0ff */
[----:B------:R1:W-:Y:S04]  /*56c0*/  LDGSTS.E [R105+0x2c00], [R100.64], !P6 ;  /* 0x02c0000064697fae */ /* 0x0003e8000f121844 */
[----:B------:R4:W-:Y:S01]  /*56d0*/  STL.64 [R1+0x148], R26 ;  /* 0x0001481a01007387 */ /* 0x0009e20000100a00 */
[----:B---3--:R-:W-:-:S03]  /*56e0*/  IMAD.WIDE R92, R2, 0x4, R232 ;  /* 0x00000004025c7825 */ /* 0x008fc600078e02e8 */
[----:B------:R2:W-:Y:S01]  /*56f0*/  LDGSTS.E [R105+0x2e00], [R96.64], !P6 ;  /* 0x02e0000060697fae */ /* 0x0005e2000f121844 */
[----:B------:R-:W-:Y:S01]  /*5700*/  ISETP.GE.U32.AND P6, PT, R0, 0x7fffff99, PT ;  /* 0x7fffff990000780c */ /* 0x000fe20003fc6070 */
[----:B------:R-:W-:Y:S02]  /*5710*/  IMAD R0, R252, 0x13, RZ ;  /* 0x00000013fc007824 */ /* 0x000fe400078e02ff */
[----:B------:R1:W-:Y:S01]  /*5720*/  STL.64 [R1+0x178], R100 ;  /* 0x0001786401007387 */ /* 0x0003e20000100a00 */
[----:B----4-:R-:W-:-:S03]  /*5730*/  IMAD.WIDE R26, R2, 0x4, R228 ;  /* 0x00000004021a7825 */ /* 0x010fc600078e02e4 */
[----:B------:R2:W-:Y:S01]  /*5740*/  STL.64 [R1+0x188], R96 ;  /* 0x0001886001007387 */ /* 0x0005e20000100a00 */
[----:B------:R-:W-:-:S03]  /*5750*/  IADD3 R2, R112, -0x2c, RZ ;  /* 0xffffffd470027810 */ /* 0x000fc60007ffe0ff */
[----:B------:R3:W-:Y:S01]  /*5760*/  STL.64 [R1+0x1e0], R92 ;  /* 0x0001e05c01007387 */ /* 0x0007e20000100a00 */
[----:B-1----:R-:W-:-:S03]  /*5770*/  LOP3.LUT R100, R113, 0x3f, RZ, 0xc0, !PT ;  /* 0x0000003f71647812 */ /* 0x002fc600078ec0ff */
[----:B------:R3:W-:Y:S01]  /*5780*/  LDGSTS.E [R105+0x3c00], [R92.64], !P5 ;  /* 0x03c000005c697fae */ /* 0x0007e2000e921844 */
[----:B------:R-:W-:-:S03]  /*5790*/  IMAD R101, R140, c[0x0][0x190], RZ ;  /* 0x000064008c657a24 */ /* 0x000fc600078e02ff */
[----:B------:R1:W-:Y:S01]  /*57a0*/  STL.64 [R1+0x1f0], R26 ;  /* 0x0001f01a01007387 */ /* 0x0003e20000100a00 */
[----:B--2---:R-:W-:Y:S01]  /*57b0*/  IADD3 R96, R246, c[0x0][0x180], RZ ;  /* 0x00006000f6607a10 */ /* 0x004fe20007ffe0ff */
[----:B------:R-:W-:Y:S01]  /*57c0*/  IMAD R246, R204, c[0x0][0x190], RZ ;  /* 0x00006400ccf67a24 */ /* 0x000fe200078e02ff */
[----:B------:R-:W-:Y:S01]  /*57d0*/  IADD3 R97, R112, -0x40, RZ ;  /* 0xffffffc070617810 */ /* 0x000fe20007ffe0ff */
[----:B------:R1:W-:Y:S01]  /*57e0*/  LDGSTS.E [R105+0x3e00], [R26.64], !P5 ;  /* 0x03e000001a697fae */ /* 0x0003e2000e921844 */
[----:B------:R-:W-:Y:S02]  /*57f0*/  ISETP.GE.U32.AND P5, PT, R2, 0x7fffff95, PT ;  /* 0x7fffff950200780c */ /* 0x000fe40003fa6070 */
[----:B------:R-:W-:Y:S01]  /*5800*/  IADD3 R2, R112, -0x30, RZ ;  /* 0xffffffd070027810 */ /* 0x000fe20007ffe0ff */
[----:B---3--:R-:W-:-:S05]  /*5810*/  IMAD.WIDE R92, R0, 0x4, R232 ;  /* 0x00000004005c7825 */ /* 0x008fca00078e02e8 */
[----:B------:R2:W-:Y:S01]  /*5820*/  STL.64 [R1+0x200], R92 ;  /* 0x0002005c01007387 */ /* 0x0005e20000100a00 */
[----:B-1----:R-:W-:-:S03]  /*5830*/  IMAD.WIDE R26, R0, 0x4, R228 ;  /* 0x00000004001a7825 */ /* 0x002fc600078e02e4 */
[----:B------:R2:W-:Y:S01]  /*5840*/  LDGSTS.E [R105+0x4c00], [R92.64], !P4 ;  /* 0x04c000005c697fae */ /* 0x0005e2000e121844 */
[----:B------:R-:W-:-:S03]  /*5850*/  IMAD R0, R252, 0x17, RZ ;  /* 0x00000017fc007824 */ /* 0x000fc600078e02ff */
[----:B------:R1:W-:Y:S04]  /*5860*/  STL.64 [R1+0x208], R26 ;  /* 0x0002081a01007387 */ /* 0x0003e80000100a00 */
[----:B------:R1:W-:Y:S01]  /*5870*/  LDGSTS.E [R105+0x4e00], [R26.64], !P4 ;  /* 0x04e000001a697fae */ /* 0x0003e2000e121844 */
[----:B------:R-:W-:Y:S01]  /*5880*/  ISETP.GE.U32.AND P4, PT, R2, 0x7fffff91, PT ;  /* 0x7fffff910200780c */ /* 0x000fe20003f86070 */
[----:B------:R-:W-:Y:S02]  /*5890*/  IMAD R2, R100, c[0x0][0x18c], RZ ;  /* 0x0000630064027a24 */ /* 0x000fe400078e02ff */
[----:B--2---:R-:W-:-:S05]  /*58a0*/  IMAD.WIDE R92, R0, 0x4, R232 ;  /* 0x00000004005c7825 */ /* 0x004fca00078e02e8 */
[----:B------:R2:W-:Y:S01]  /*58b0*/  LDGSTS.E [R105+0x5c00], [R92.64], !P1 ;  /* 0x05c000005c697fae */ /* 0x0005e2000c921844 */
[----:B-1----:R-:W-:-:S03]  /*58c0*/  IMAD.WIDE R26, R0, 0x4, R228 ;  /* 0x00000004001a7825 */ /* 0x002fc600078e02e4 */
[----:B------:R2:W-:Y:S04]  /*58d0*/  STL.64 [R1+0x210], R92 ;  /* 0x0002105c01007387 */ /* 0x0005e80000100a00 */
[----:B------:R1:W-:Y:S01]  /*58e0*/  LDGSTS.E [R105+0x5e00], [R26.64], !P1 ;  /* 0x05e000001a697fae */ /* 0x0003e2000c921844 */
[----:B------:R-:W-:-:S03]  /*58f0*/  LEA R0, P1, R2, c[0x0][0x168], 0x2 ;  /* 0x00005a0002007a11 */ /* 0x000fc600078210ff */
[----:B------:R3:W-:Y:S01]  /*5900*/  LDGSTS.E [R105+0x6c00], [R248.64], !P0 ;  /* 0x06c00000f8697fae */ /* 0x0007e2000c121844 */
[----:B------:R-:W-:Y:S02]  /*5910*/  LEA.HI.X.SX32 R2, R2, c[0x0][0x16c], 0x2, P1 ;  /* 0x00005b0002027a11 */ /* 0x000fe400008f16ff */
[-C--:B------:R-:W-:Y:S01]  /*5920*/  LEA R126, P1, R197, R0.reuse, 0x2 ;  /* 0x00000000c57e7211 */ /* 0x080fe200078210ff */
[----:B------:R4:W-:Y:S01]  /*5930*/  LDGSTS.E [R105+0x6e00], [R250.64], !P0 ;  /* 0x06e00000fa697fae */ /* 0x0009e2000c121844 */
[----:B------:R-:W-:Y:S01]  /*5940*/  LEA R196, P0, R177, R0, 0x2 ;  /* 0x00000000b1c47211 */ /* 0x000fe200078010ff */
[----:B--2---:R-:W-:Y:S01]  /*5950*/  IMAD R93, R234, c[0x0][0x190], RZ ;  /* 0x00006400ea5d7a24 */ /* 0x004fe200078e02ff */
[-C--:B------:R-:W-:Y:S01]  /*5960*/  LEA.HI.X.SX32 R127, R197, R2.reuse, 0x2, P1 ;  /* 0x00000002c57f7211 */ /* 0x080fe200008f16ff */
[----:B------:R1:W-:Y:S01]  /*5970*/  STL.64 [R1+0x218], R26 ;  /* 0x0002181a01007387 */ /* 0x0003e20000100a00 */
[----:B------:R-:W-:Y:S01]  /*5980*/  LEA.HI.X.SX32 R197, R177, R2, 0x2, P0 ;  /* 0x00000002b1c57211 */ /* 0x000fe200000f16ff */
[----:B------:R-:W-:Y:S01]  /*5990*/  IMAD R92, R240, c[0x0][0x190], RZ ;  /* 0x00006400f05c7a24 */ /* 0x000fe200078e02ff */
[C---:B------:R-:W-:Y:S01]  /*59a0*/  LEA R136, P0, R157.reuse, R0, 0x2 ;  /* 0x000000009d887211 */ /* 0x040fe200078010ff */
[----:B------:R3:W-:Y:S03]  /*59b0*/  STL.64 [R1+0x910], R248 ;  /* 0x000910f801007387 */ /* 0x0007e60000100a00 */
[----:B------:R-:W-:Y:S01]  /*59c0*/  LEA.HI.X.SX32 R137, R157, R2, 0x2, P0 ;  /* 0x000000029d897211 */ /* 0x000fe200000f16ff */
[----:B------:R-:W-:Y:S01]  /*59d0*/  STL.64 [R1+0x18], R124 ;  /* 0x0000187c01007387 */ /* 0x000fe20000100a00 */
[----:B------:R-:W-:-:S03]  /*59e0*/  LEA R166, P0, R239, R0, 0x2 ;  /* 0x00000000efa67211 */ /* 0x000fc600078010ff */
[----:B------:R2:W-:Y:S01]  /*59f0*/  LDGSTS.E [R105+0x7c00], [R124.64], !P2 ;  /* 0x07c000007c697fae */ /* 0x0005e2000d121844 */
[----:B------:R-:W-:Y:S01]  /*5a00*/  LEA.HI.X.SX32 R167, R239, R2, 0x2, P0 ;  /* 0x00000002efa77211 */ /* 0x000fe200000f16ff */
[----:B-1----:R-:W-:Y:S01]  /*5a10*/  IMAD R26, R209, c[0x0][0x190], RZ ;  /* 0x00006400d11a7a24 */ /* 0x002fe200078e02ff */
[CC--:B------:R-:W-:Y:S01]  /*5a20*/  LEA R134, P0, R193.reuse, R0.reuse, 0x2 ;  /* 0x00000000c1867211 */ /* 0x0c0fe200078010ff */
[----:B------:R1:W-:Y:S01]  /*5a30*/  STL.64 [R1+0x28], R116 ;  /* 0x0000287401007387 */ /* 0x0003e20000100a00 */
[----:B---3--:R-:W-:Y:S01]  /*5a40*/  LEA R248, P1, R238, R0, 0x2 ;  /* 0x00000000eef87211 */ /* 0x008fe200078210ff */
[----:B------:R-:W-:Y:S01]  /*5a50*/  IMAD R27, R236, c[0x0][0x190], RZ ;  /* 0x00006400ec1b7a24 */ /* 0x000fe200078e02ff */
[-C--:B------:R-:W-:Y:S01]  /*5a60*/  LEA.HI.X.SX32 R135, R193, R2.reuse, 0x2, P0 ;  /* 0x00000002c1877211 */ /* 0x080fe200000f16ff */
[----:B------:R1:W-:Y:S01]  /*5a70*/  LDGSTS.E [R105+0x7e00], [R116.64], !P2 ;  /* 0x07e0000074697fae */ /* 0x0003e2000d121844 */
[----:B------:R-:W-:Y:S02]  /*5a80*/  LEA.HI.X.SX32 R249, R238, R2, 0x2, P1 ;  /* 0x00000002eef97211 */ /* 0x000fe400008f16ff */
[----:B------:R-:W-:-:S02]  /*5a90*/  LEA R170, P1, R244, R0, 0x2 ;  /* 0x00000000f4aa7211 */ /* 0x000fc400078210ff */
[C---:B------:R-:W-:Y:S02]  /*5aa0*/  LEA R208, P0, R245.reuse, R0, 0x2 ;  /* 0x00000000f5d07211 */ /* 0x040fe400078010ff */
[----:B------:R-:W-:Y:S02]  /*5ab0*/  LEA.HI.X.SX32 R171, R244, R2, 0x2, P1 ;  /* 0x00000002f4ab7211 */ /* 0x000fe400008f16ff */
[C---:B------:R-:W-:Y:S02]  /*5ac0*/  LEA R204, P1, R144.reuse, R0, 0x2 ;  /* 0x0000000090cc7211 */ /* 0x040fe400078210ff */
[----:B------:R-:W-:Y:S02]  /*5ad0*/  LEA.HI.X.SX32 R209, R245, R2, 0x2, P0 ;  /* 0x00000002f5d17211 */ /* 0x000fe400000f16ff */
[----:B-1----:R-:W-:Y:S02]  /*5ae0*/  LEA R116, P2, R241, R0, 0x2 ;  /* 0x00000000f1747211 */ /* 0x002fe400078410ff */
[----:B------:R-:W-:-:S02]  /*5af0*/  LEA.HI.X.SX32 R205, R144, R2, 0x2, P1 ;  /* 0x0000000290cd7211 */ /* 0x000fc400008f16ff */
[----:B------:R-:W-:Y:S02]  /*5b00*/  LEA.HI.X.SX32 R117, R241, R2, 0x2, P2 ;  /* 0x00000002f1757211 */ /* 0x000fe400010f16ff */
[CC--:B------:R-:W-:Y:S02]  /*5b10*/  LEA R200, P2, R237.reuse, R0.reuse, 0x2 ;  /* 0x00000000edc87211 */ /* 0x0c0fe400078410ff */
[----:B------:R-:W-:Y:S01]  /*5b20*/  LEA R144, P1, R168, R0, 0x2 ;  /* 0x00000000a8907211 */ /* 0x000fe200078210ff */
[----:B------:R-:W-:Y:S01]  /*5b30*/  STL.64 [R1], R116 ;  /* 0x0000007401007387 */ /* 0x000fe20000100a00 */
[----:B------:R-:W-:Y:S02]  /*5b40*/  LEA.HI.X.SX32 R201, R237, R2, 0x2, P2 ;  /* 0x00000002edc97211 */ /* 0x000fe400010f16ff */
[----:B------:R-:W-:Y:S01]  /*5b50*/  LEA R140, P2, R160, R0, 0x2 ;  /* 0x00000000a08c7211 */ /* 0x000fe200078410ff */
[----:B------:R-:W-:Y:S01]  /*5b60*/  STL.64 [R1+0x10], R134 ;  /* 0x0000108601007387 */ /* 0x000fe20000100a00 */
[----:B------:R-:W-:-:S02]  /*5b70*/  LEA.HI.X.SX32 R145, R168, R2, 0x2, P1 ;  /* 0x00000002a8917211 */ /* 0x000fc400008f16ff */
[----:B------:R-:W-:Y:S02]  /*5b80*/  LEA.HI.X.SX32 R141, R160, R2, 0x2, P2 ;  /* 0x00000002a08d7211 */ /* 0x000fe400010f16ff */
[CC--:B------:R-:W-:Y:S02]  /*5b90*/  LEA R178, P2, R242.reuse, R0.reuse, 0x2 ;  /* 0x00000000f2b27211 */ /* 0x0c0fe400078410ff */
[----:B------:R-:W-:Y:S02]  /*5ba0*/  LEA R174, P1, R243, R0, 0x2 ;  /* 0x00000000f3ae7211 */ /* 0x000fe400078210ff */
[----:B------:R-:W-:Y:S02]  /*5bb0*/  LEA.HI.X.SX32 R179, R242, R2, 0x2, P2 ;  /* 0x00000002f2b37211 */ /* 0x000fe400010f16ff */
[-C--:B------:R-:W-:Y:S02]  /*5bc0*/  LEA R128, P2, R246, R0.reuse, 0x2 ;  /* 0x00000000f6807211 */ /* 0x080fe400078410ff */
[----:B------:R-:W-:-:S02]  /*5bd0*/  LEA R148, P0, R169, R0, 0x2 ;  /* 0x00000000a9947211 */ /* 0x000fc400078010ff */
[-C--:B------:R-:W-:Y:S02]  /*5be0*/  LEA.HI.X.SX32 R129, R246, R2.reuse, 0x2, P2 ;  /* 0x00000002f6817211 */ /* 0x080fe400010f16ff */
[-C--:B------:R-:W-:Y:S02]  /*5bf0*/  LEA.HI.X.SX32 R175, R243, R2.reuse, 0x2, P1 ;  /* 0x00000002f3af7211 */ /* 0x080fe400008f16ff */
[----:B------:R-:W-:Y:S02]  /*5c00*/  LEA.HI.X.SX32 R149, R169, R2, 0x2, P0 ;  /* 0x00000002a9957211 */ /* 0x000fe400000f16ff */
[-C--:B------:R-:W-:Y:S02]  /*5c10*/  LEA R212, P2, R184, R0.reuse, 0x2 ;  /* 0x00000000b8d47211 */ /* 0x080fe400078410ff */
[-C--:B--2---:R-:W-:Y:S02]  /*5c20*/  LEA R124, P1, R165, R0.reuse, 0x2 ;  /* 0x00000000a57c7211 */ /* 0x084fe400078210ff */
[----:B------:R-:W-:-:S02]  /*5c30*/  LEA R130, P0, R217, R0, 0x2 ;  /* 0x00000000d9827211 */ /* 0x000fc400078010ff */
[-C--:B------:R-:W-:Y:S02]  /*5c40*/  LEA.HI.X.SX32 R213, R184, R2.reuse, 0x2, P2 ;  /* 0x00000002b8d57211 */ /* 0x080fe400010f16ff */
[-C--:B------:R-:W-:Y:S02]  /*5c50*/  LEA.HI.X.SX32 R125, R165, R2.reuse, 0x2, P1 ;  /* 0x00000002a57d7211 */ /* 0x080fe400008f16ff */
[----:B------:R-:W-:Y:S02]  /*5c60*/  LEA.HI.X.SX32 R131, R217, R2, 0x2, P0 ;  /* 0x00000002d9837211 */ /* 0x000fe400000f16ff */
[-C--:B------:R-:W-:Y:S02]  /*5c70*/  LEA R152, P2, R180, R0.reuse, 0x2 ;  /* 0x00000000b4987211 */ /* 0x080fe400078410ff */
[----:B------:R-:W-:Y:S01]  /*5c80*/  LEA R216, P1, R176, R0, 0x2 ;  /* 0x00000000b0d87211 */ /* 0x000fe200078210ff */
[----:B------:R1:W-:Y:S01]  /*5c90*/  STL.64 [R1+0x150], R130 ;  /* 0x0001508201007387 */ /* 0x0003e20000100a00 */
[----:B------:R-:W-:-:S02]  /*5ca0*/  LEA.HI.X.SX32 R153, R180, R2, 0x2, P2 ;  /* 0x00000002b4997211 */ /* 0x000fc400010f16ff */
[----:B------:R-:W-:Y:S02]  /*5cb0*/  LEA.HI.X.SX32 R217, R176, R2, 0x2, P1 ;  /* 0x00000002b0d97211 */ /* 0x000fe400008f16ff */
[CC--:B------:R-:W-:Y:S02]  /*5cc0*/  LEA R182, P2, R230.reuse, R0.reuse, 0x2 ;  /* 0x00000000e6b67211 */ /* 0x0c0fe400078410ff */
[C---:B------:R-:W-:Y:S02]  /*5cd0*/  LEA R156, P1, R181.reuse, R0, 0x2 ;  /* 0x00000000b59c7211 */ /* 0x040fe400078210ff */
[-C--:B------:R-:W-:Y:S02]  /*5ce0*/  LEA.HI.X.SX32 R183, R230, R2.reuse, 0x2, P2 ;  /* 0x00000002e6b77211 */ /* 0x080fe400010f16ff */
[----:B------:R-:W-:Y:S02]  /*5cf0*/  LEA.HI.X.SX32 R157, R181, R2, 0x2, P1 ;  /* 0x00000002b59d7211 */ /* 0x000fe400008f16ff */
[----:B-1----:R-:W-:-:S02]  /*5d00*/  LEA R130, P0, R172, R0, 0x2 ;  /* 0x00000000ac827211 */ /* 0x002fc400078010ff */
[----:B------:R-:W-:Y:S02]  /*5d10*/  LEA R154, P2, R133, R0, 0x2 ;  /* 0x00000000859a7211 */ /* 0x000fe400078410ff */
[----:B------:R-:W-:Y:S02]  /*5d20*/  LEA.HI.X.SX32 R131, R172, R2, 0x2, P0 ;  /* 0x00000002ac837211 */ /* 0x000fe400000f16ff */
[CC--:B------:R-:W-:Y:S02]  /*5d30*/  LEA R220, P0, R247.reuse, R0.reuse, 0x2 ;  /* 0x00000000f7dc7211 */ /* 0x0c0fe400078010ff */
[----:B------:R-:W-:Y:S02]  /*5d40*/  LEA R190, P1, R132, R0, 0x2 ;  /* 0x0000000084be7211 */ /* 0x000fe400078210ff */
[-C--:B------:R-:W-:Y:S02]  /*5d50*/  LEA.HI.X.SX32 R221, R247, R2.reuse, 0x2, P0 ;  /* 0x00000002f7dd7211 */ /* 0x080fe400000f16ff */
[----:B------:R-:W-:-:S02]  /*5d60*/  LEA.HI.X.SX32 R155, R133, R2, 0x2, P2 ;  /* 0x00000002859b7211 */ /* 0x000fc400010f16ff */
[----:B------:R-:W-:Y:S02]  /*5d70*/  LEA.HI.X.SX32 R191, R132, R2, 0x2, P1 ;  /* 0x0000000284bf7211 */ /* 0x000fe400008f16ff */
[-C--:B------:R-:W-:Y:S02]  /*5d80*/  LEA R160, P0, R189, R0.reuse, 0x2 ;  /* 0x00000000bda07211 */ /* 0x080fe400078010ff */
[CC--:B------:R-:W-:Y:S02]  /*5d90*/  LEA R224, P2, R186.reuse, R0.reuse, 0x2 ;  /* 0x00000000bae07211 */ /* 0x0c0fe400078410ff */
[----:B------:R-:W-:Y:S02]  /*5da0*/  LEA R132, P1, R159, R0, 0x2 ;  /* 0x000000009f847211 */ /* 0x000fe400078210ff */
[-C--:B------:R-:W-:Y:S02]  /*5db0*/  LEA.HI.X.SX32 R161, R189, R2.reuse, 0x2, P0 ;  /* 0x00000002bda17211 */ /* 0x080fe400000f16ff */
[----:B------:R-:W-:-:S02]  /*5dc0*/  LEA.HI.X.SX32 R225, R186, R2, 0x2, P2 ;  /* 0x00000002bae17211 */ /* 0x000fc400010f16ff */
[----:B------:R-:W-:Y:S02]  /*5dd0*/  LEA.HI.X.SX32 R133, R159, R2, 0x2, P1 ;  /* 0x000000029f857211 */ /* 0x000fe400008f16ff */
[-C--:B------:R-:W-:Y:S02]  /*5de0*/  LEA R194, P0, R158, R0.reuse, 0x2 ;  /* 0x000000009ec27211 */ /* 0x080fe400078010ff */
[-C--:B------:R-:W-:Y:S02]  /*5df0*/  LEA R164, P2, R192, R0.reuse, 0x2 ;  /* 0x00000000c0a47211 */ /* 0x080fe400078410ff */
        /* <DEDUP_REMOVED lines=9> */
[----:B------:R-:W-:Y:S01]  /*5e90*/  LEA.HI.X.SX32 R169, R198, R2, 0x2, P1 ;  /* 0x00000002c6a97211 */ /* 0x000fe200008f16ff */
[----:B------:R-:W-:Y:S01]  /*5ea0*/  STL.64 [R1+0x80], R158 ;  /* 0x0000809e01007387 */ /* 0x000fe20000100a00 */
[-C--:B------:R-:W-:Y:S02]  /*5eb0*/  LEA R234, P0, R203, R0.reuse, 0x2 ;  /* 0x00000000cbea7211 */ /* 0x080fe400078010ff */
[-C--:B------:R-:W-:Y:S02]  /*5ec0*/  LEA R226, P2, R139, R0.reuse, 0x2 ;  /* 0x000000008be27211 */ /* 0x080fe400078410ff */
[----:B------:R-:W-:Y:S02]  /*5ed0*/  LEA R198, P1, R138, R0, 0x2 ;  /* 0x000000008ac67211 */ /* 0x000fe400078210ff */
[-C--:B------:R-:W-:Y:S02]  /*5ee0*/  LEA.HI.X.SX32 R235, R203, R2.reuse, 0x2, P0 ;  /* 0x00000002cbeb7211 */ /* 0x080fe400000f16ff */
[----:B------:R-:W-:-:S02]  /*5ef0*/  LEA.HI.X.SX32 R227, R139, R2, 0x2, P2 ;  /* 0x000000028be37211 */ /* 0x000fc400010f16ff */
[----:B------:R-:W-:Y:S02]  /*5f00*/  LEA.HI.X.SX32 R199, R138, R2, 0x2, P1 ;  /* 0x000000028ac77211 */ /* 0x000fe400008f16ff */
[CC--:B------:R-:W-:Y:S01]  /*5f10*/  LEA R172, P0, R202.reuse, R0.reuse, 0x2 ;  /* 0x00000000caac7211 */ /* 0x0c0fe200078010ff */
[----:B------:R-:W-:Y:S01]  /*5f20*/  STL.64 [R1+0x88], R226 ;  /* 0x000088e201007387 */ /* 0x000fe20000100a00 */
        /* <DEDUP_REMOVED lines=17> */
[CC--:B------:R-:W-:Y:S02]  /*6040*/  LEA R188, P2, R27.reuse, R0.reuse, 0x2 ;  /* 0x000000001bbc7211 */ /* 0x0c0fe400078410ff */
[C---:B------:R-:W-:Y:S02]  /*6050*/  LEA R206, P1, R26.reuse, R0, 0x2 ;  /* 0x000000001ace7211 */ /* 0x040fe400078210ff */
[-C--:B------:R-:W-:Y:S02]  /*6060*/  LEA.HI.X.SX32 R189, R27, R2.reuse, 0x2, P2 ;  /* 0x000000021bbd7211 */ /* 0x080fe400010f16ff */
[----:B------:R-:W-:Y:S02]  /*6070*/  LEA.HI.X.SX32 R207, R26, R2, 0x2, P1 ;  /* 0x000000021acf7211 */ /* 0x000fe400008f16ff */
[-C--:B------:R-:W-:Y:S01]  /*6080*/  LEA R26, P1, R109, R0.reuse, 0x2 ;  /* 0x000000006d1a7211 */ /* 0x080fe200078210ff */
[----:B------:R1:W-:Y:S01]  /*6090*/  STL.64 [R1+0xd0], R188 ;  /* 0x0000d0bc01007387 */ /* 0x0003e20000100a00 */
[----:B------:R-:W-:-:S02]  /*60a0*/  LEA R240, P0, R215, R0, 0x2 ;  /* 0x00000000d7f07211 */ /* 0x000fc400078010ff */
[-C--:B------:R-:W-:Y:S02]  /*60b0*/  LEA.HI.X.SX32 R27, R109, R2.reuse, 0x2, P1 ;  /* 0x000000026d1b7211 */ /* 0x080fe400008f16ff */
[----:B------:R-:W2:Y:S01]  /*60c0*/  LDL.LU R109, [R1+0xb0] ;  /* 0x0000b000016d7983 */ /* 0x000ea20000300800 */
[----:B------:R-:W-:Y:S02]  /*60d0*/  LEA.HI.X.SX32 R241, R215, R2, 0x2, P0 ;  /* 0x00000002d7f17211 */ /* 0x000fe400000f16ff */
[CC--:B------:R-:W-:Y:S02]  /*60e0*/  LEA R184, P0, R214.reuse, R0.reuse, 0x2 ;  /* 0x00000000d6b87211 */ /* 0x0c0fe400078010ff */
[----:B------:R-:W-:Y:S02]  /*60f0*/  LEA R242, P2, R163, R0, 0x2 ;  /* 0x00000000a3f27211 */ /* 0x000fe400078410ff */
[----:B------:R-:W-:Y:S02]  /*6100*/  LEA.HI.X.SX32 R185, R214, R2, 0x2, P0 ;  /* 0x00000002d6b97211 */ /* 0x000fe400000f16ff */
[----:B------:R-:W-:-:S02]  /*6110*/  LEA R214, P0, R162, R0, 0x2 ;  /* 0x00000000a2d67211 */ /* 0x000fc400078010ff */
[----:B------:R-:W-:Y:S02]  /*6120*/  LEA.HI.X.SX32 R243, R163, R2, 0x2, P2 ;  /* 0x00000002a3f37211 */ /* 0x000fe400010f16ff */
[C---:B-1----:R-:W-:Y:S02]  /*6130*/  LEA R188, P2, R151.reuse, R0, 0x2 ;  /* 0x0000000097bc7211 */ /* 0x042fe400078410ff */
[----:B------:R-:W-:Y:S02]  /*6140*/  LEA.HI.X.SX32 R215, R162, R2, 0x2, P0 ;  /* 0x00000002a2d77211 */ /* 0x000fe400000f16ff */
[-C--:B------:R-:W-:Y:S02]  /*6150*/  LEA R162, P0, R108, R0.reuse, 0x2 ;  /* 0x000000006ca27211 */ /* 0x080fe400078010ff */
[----:B------:R-:W-:Y:S02]  /*6160*/  LEA R244, P1, R150, R0, 0x2 ;  /* 0x0000000096f47211 */ /* 0x000fe400078210ff */
[----:B------:R-:W-:-:S02]  /*6170*/  LEA.HI.X.SX32 R189, R151, R2, 0x2, P2 ;  /* 0x0000000297bd7211 */ /* 0x000fc400010f16ff */
[----:B------:R-:W-:Y:S02]  /*6180*/  LEA R218, P2, R101, R0, 0x2 ;  /* 0x0000000065da7211 */ /* 0x000fe400078410ff */
[-C--:B------:R-:W-:Y:S02]  /*6190*/  LEA.HI.X.SX32 R163, R108, R2.reuse, 0x2, P0 ;  /* 0x000000026ca37211 */ /* 0x080fe400000f16ff */
[----:B------:R-:W-:Y:S02]  /*61a0*/  LEA.HI.X.SX32 R245, R150, R2, 0x2, P1 ;  /* 0x0000000296f57211 */ /* 0x000fe400008f16ff */
[-C--:B------:R-:W-:Y:S02]  /*61b0*/  LEA R246, P0, R92, R0.reuse, 0x2 ;  /* 0x000000005cf67211 */ /* 0x080fe400078010ff */
[----:B------:R-:W-:Y:S02]  /*61c0*/  LEA R192, P1, R93, R0, 0x2 ;  /* 0x000000005dc07211 */ /* 0x000fe400078210ff */
[----:B------:R-:W-:-:S02]  /*61d0*/  LEA.HI.X.SX32 R219, R101, R2, 0x2, P2 ;  /* 0x0000000265db7211 */ /* 0x000fc400010f16ff */
[----:B------:R-:W-:Y:S02]  /*61e0*/  ISETP.GT.AND P2, PT, R96, 0x3f, PT ;  /* 0x0000003f6000780c */ /* 0x000fe40003f44270 */
[-C--:B------:R-:W-:Y:S02]  /*61f0*/  LEA.HI.X.SX32 R247, R92, R2.reuse, 0x2, P0 ;  /* 0x000000025cf77211 */ /* 0x080fe400000f16ff */
[----:B------:R-:W-:Y:S02]  /*6200*/  LEA.HI.X.SX32 R193, R93, R2, 0x2, P1 ;  /* 0x000000025dc17211 */ /* 0x000fe400008f16ff */
[C---:B------:R-:W-:Y:S01]  /*6210*/  LEA R150, P0, R3.reuse, R0, 0x2 ;  /* 0x0000000003967211 */ /* 0x040fe200078010ff */
[----:B------:R-:W-:Y:S01]  /*6220*/  IMAD.WIDE R92, R104, 0x4, R232 ;  /* 0x00000004685c7825 */ /* 0x000fe200078e02e8 */
[----:B------:R-:W-:Y:S02]  /*6230*/  ISETP.GE.AND P1, PT, R100, c[0x0][0x180], PT ;  /* 0x0000600064007a0c */ /* 0x000fe40003f26270 */
[----:B------:R-:W-:Y:S01]  /*6240*/  SEL R101, RZ, 0x4, !P2 ;  /* 0x00000004ff657807 */ /* 0x000fe20005000000 */
[----:B------:R-:W-:Y:S01]  /*6250*/  IMAD.WIDE R222, R104, 0x4, R228 ;  /* 0x0000000468de7825 */ /* 0x000fe200078e02e4 */
[----:B------:R-:W-:Y:S01]  /*6260*/  LEA.HI.X.SX32 R151, R3, R2, 0x2, P0 ;  /* 0x0000000203977211 */ /* 0x000fe200000f16ff */
[----:B------:R1:W-:Y:S01]  /*6270*/  LDGSTS.E [R105+0x8c00], [R92.64], !P3 ;  /* 0x08c000005c697fae */ /* 0x0003e2000d921844 */
[----:B------:R-:W-:-:S02]  /*6280*/  SEL R3, R101, RZ, !P1 ;  /* 0x000000ff65037207 */ /* 0x000fc40004800000 */
[----:B------:R-:W-:Y:S01]  /*6290*/  ISETP.GE.AND P0, PT, R100, R97, PT ;  /* 0x000000616400720c */ /* 0x000fe20003f06270 */
[----:B------:R3:W-:Y:S01]  /*62a0*/  LDGSTS.E [R105+0x8e00], [R222.64], !P3 ;  /* 0x08e00000de697fae */ /* 0x0007e2000d921844 */
[----:B------:R-:W-:Y:S01]  /*62b0*/  IMAD R101, R252, 0x27, RZ ;  /* 0x00000027fc657824 */ /* 0x000fe200078e02ff */
[----:B------:R-:W-:Y:S02]  /*62c0*/  ISETP.NE.U32.AND P3, PT, R3, RZ, PT ;  /* 0x000000ff0300720c */ /* 0x000fe40003f65070 */
[----:B------:R-:W-:Y:S01]  /*62d0*/  STL.64 [R1+0x50], R92 ;  /* 0x0000505c01007387 */ /* 0x000fe20000100a00 */
[----:B------:R-:W-:Y:S02]  /*62e0*/  SEL R3, RZ, 0x4, P0 ;  /* 0x00000004ff037807 */ /* 0x000fe40000000000 */
[----:B------:R-:W-:Y:S01]  /*62f0*/  ISETP.GE.U32.AND P1, PT, R97, 0x7fffff81, PT ;  /* 0x7fffff816100780c */ /* 0x000fe20003f26070 */
[----:B------:R3:W-:Y:S01]  /*6300*/  STL.64 [R1+0x60], R222 ;  /* 0x000060de01007387 */ /* 0x0007e20000100a00 */
[----:B------:R-:W-:Y:S01]  /*6310*/  ISETP.GT.AND P0, PT, R96, 0x7f, PT ;  /* 0x0000007f6000780c */ /* 0x000fe20003f04270 */
[----:B------:R-:W-:-:S04]  /*6320*/  IMAD.WIDE R96, R101, 0x4, R232 ;  /* 0x0000000465607825 */ /* 0x000fc800078e02e8 */
[----:B---3--:R-:W-:Y:S01]  /*6330*/  IMAD.WIDE R222, R101, 0x4, R228 ;  /* 0x0000000465de7825 */ /* 0x008fe200078e02e4 */
[----:B-1----:R-:W3:Y:S01]  /*6340*/  LDL.LU.64 R92, [R1+0xa38] ;  /* 0x000a3800015c7983 */ /* 0x002ee20000300a00 */
[----:B------:R-:W-:-:S03]  /*6350*/  SEL R3, R3, RZ, P0 ;  /* 0x000000ff03037207 */ /* 0x000fc60000000000 */
[----:B------:R1:W-:Y:S01]  /*6360*/  STL.64 [R1+0x90], R96 ;  /* 0x0000906001007387 */ /* 0x0003e20000100a00 */
[----:B------:R-:W-:-:S03]  /*6370*/  IMAD R104, R252, 0x2b, RZ ;  /* 0x0000002bfc687824 */ /* 0x000fc600078e02ff */
[----:B------:R1:W-:Y:S04]  /*6380*/  LDGSTS.E [R105+0x9c00], [R96.64], !P6 ;  /* 0x09c0000060697fae */ /* 0x0003e8000f121844 */
[----:B------:R5:W-:Y:S04]  /*6390*/  STL.64 [R1+0x98], R222 ;  /* 0x000098de01007387 */ /* 0x000be80000100a00 */
[----:B------:R5:W-:Y:S01]  /*63a0*/  LDGSTS.E [R105+0x9e00], [R222.64], !P6 ;  /* 0x09e00000de697fae */ /* 0x000be2000f121844 */
[----:B------:R-:W-:-:S03]  /*63b0*/  ISETP.NE.U32.AND P0, PT, R3, RZ, PT ;  /* 0x000000ff0300720c */ /* 0x000fc60003f05070 */
[----:B-1----:R-:W3:Y:S01]  /*63c0*/  LDL.LU.64 R96, [R1+0xa30] ;  /* 0x000a300001607983 */ /* 0x002ee20000300a00 */
[----:B--2---:R-:W-:-:S03]  /*63d0*/  IMAD R101, R109, c[0x0][0x190], RZ ;  /* 0x000064006d657a24 */ /* 0x004fc600078e02ff */
[----:B------:R-:W1:Y:S02]  /*63e0*/  S2R R109, SR_TID.X ;  /* 0x00000000006d7919 */ /* 0x000e640000002100 */
[----:B-----5:R-:W-:-:S04]  /*63f0*/  LEA R222, P6, R101, R0, 0x2 ;  /* 0x0000000065de7211 */ /* 0x020fc800078c10ff */
[----:B------:R-:W-:Y:S02]  /*6400*/  LEA.HI.X.SX32 R223, R101, R2, 0x2, P6 ;  /* 0x0000000265df7211 */ /* 0x000fe400030f16ff */
[----:B------:R-:W-:Y:S02]  /*6410*/  IADD3 R2, R112, -0x34, RZ ;  /* 0xffffffcc70027810 */ /* 0x000fe40007ffe0ff */
[----:B-1----:R-:W-:-:S04]  /*6420*/  LOP3.LUT R109, R109, 0x7f, RZ, 0xc0, !PT ;  /* 0x0000007f6d6d7812 */ /* 0x002fc800078ec0ff */
[----:B------:R-:W-:Y:S01]  /*6430*/  SHF.L.U32 R0, R109, 0x2, RZ ;  /* 0x000000026d007819 */ /* 0x000fe200000006ff */
[----:B------:R-:W-:-:S03]  /*6440*/  IMAD.WIDE R108, R104, 0x4, R232 ;  /* 0x00000004686c7825 */ /* 0x000fc600078e02e8 */
[----:B------:R-:W-:Y:S01]  /*6450*/  LOP3.LUT R3, R0, 0x60, RZ, 0x3c, !PT ;  /* 0x0000006000037812 */ /* 0x000fe200078e3cff */
[----:B----4-:R-:W-:Y:S01]  /*6460*/  IMAD.WIDE R104, R104, 0x4, R228 ;  /* 0x0000000468687825 */ /* 0x010fe200078e02e4 */
[----:B------:R1:W-:Y:S03]  /*6470*/  STL.64 [R1+0xb0], R108 ;  /* 0x0000b06c01007387 */ /* 0x0003e60000100a00 */
[----:B------:R-:W-:Y:S01]  /*6480*/  IMAD R0, R252, 0x2f, RZ ;  /* 0x0000002ffc007824 */ /* 0x000fe200078e02ff */
[----:B------:R1:W-:Y:S04]  /*6490*/  LDGSTS.E [R3+0xac00], [R108.64], !P5 ;  /* 0x0ac000006c037fae */ /* 0x0003e8000e921844 */
[----:B------:R2:W-:Y:S04]  /*64a0*/  STL.64 [R1+0xc0], R104 ;  /* 0x0000c06801007387 */ /* 0x0005e80000100a00 */
[----:B------:R2:W-:Y:S01]  /*64b0*/  LDGSTS.E [R3+0xae00], [R104.64], !P5 ;  /* 0x0ae0000068037fae */ /* 0x0005e2000e921844 */
[----:B-1----:R-:W-:Y:S01]  /*64c0*/  IMAD.WIDE R108, R0, 0x4, R232 ;  /* 0x00000004006c7825 */ /* 0x002fe200078e02e8 */
[----:B------:R-:W-:-:S04]  /*64d0*/  ISETP.GE.U32.AND P5, PT, R2, 0x7fffff8d, PT ;  /* 0x7fffff8d0200780c */ /* 0x000fc80003fa6070 */
[----:B------:R1:W-:Y:S01]  /*64e0*/  LDGSTS.E [R3+0xbc00], [R108.64], !P4 ;  /* 0x0bc000006c037fae */ /* 0x0003e2000e121844 */
[----:B--2---:R-:W-:Y:S01]  /*64f0*/  IMAD.WIDE R104, R0, 0x4, R228 ;  /* 0x0000000400687825 */ /* 0x004fe200078e02e4 */
[----:B------:R-:W-:-:S04]  /*6500*/  IADD3 R0, R112, -0x38, RZ ;  /* 0xffffffc870007810 */ /* 0x000fc80007ffe0ff */
[----:B------:R2:W-:Y:S01]  /*6510*/  LDGSTS.E [R3+0xbe00], [R104.64], !P4 ;  /* 0x0be0000068037fae */ /* 0x0005e2000e121844 */
[----:B------:R-:W-:Y:S01]  /*6520*/  ISETP.GE.U32.AND P4, PT, R0, 0x7fffff89, PT ;  /* 0x7fffff890000780c */ /* 0x000fe20003f86070 */
[----:B------:R-:W-:Y:S02]  /*6530*/  IMAD R0, R252, 0x33, RZ ;  /* 0x00000033fc007824 */ /* 0x000fe400078e02ff */
[----:B------:R1:W-:Y:S04]  /*6540*/  STL.64 [R1+0xe0], R108 ;  /* 0x0000e06c01007387 */ /* 0x0003e80000100a00 */
[----:B------:R2:W-:Y:S01]  /*6550*/  STL.64 [R1+0xe8], R104 ;  /* 0x0000e86801007387 */ /* 0x0005e20000100a00 */
[----:B-1----:R-:W-:-:S04]  /*6560*/  IMAD.WIDE R108, R0, 0x4, R232 ;  /* 0x00000004006c7825 */ /* 0x002fc800078e02e8 */
[----:B--2---:R-:W-:Y:S01]  /*6570*/  IMAD.WIDE R104, R0, 0x4, R228 ;  /* 0x0000000400687825 */ /* 0x004fe200078e02e4 */
[----:B------:R-:W-:Y:S01]  /*6580*/  IADD3 R0, R112, -0x3c, RZ ;  /* 0xffffffc470007810 */ /* 0x000fe20007ffe0ff */
[----:B------:R1:W-:Y:S04]  /*6590*/  LDGSTS.E [R3+0xcc00], [R108.64], !P5 ;  /* 0x0cc000006c037fae */ /* 0x0003e8000e921844 */
        /* <DEDUP_REMOVED lines=8> */
[----:B------:R1:W-:Y:S03]  /*6620*/  LDGSTS.E [R3+0xdc00], [R108.64], !P4 ;  /* 0x0dc000006c037fae */ /* 0x0003e6000e121844 */
[----:B------:R-:W-:Y:S01]  /*6630*/  ISETP.GE.U32.AND P6, PT, R0, 0x7fffff80, PT ;  /* 0x7fffff800000780c */ /* 0x000fe20003fc6070 */
[----:B------:R2:W-:Y:S01]  /*6640*/  LDGSTS.E [R3+0xde00], [R104.64], !P4 ;  /* 0x0de0000068037fae */ /* 0x0005e2000e121844 */
[----:B------:R-:W-:Y:S02]  /*6650*/  IADD3 R0, R112, -0x45, RZ ;  /* 0xffffffbb70007810 */ /* 0x000fe40007ffe0ff */
[----:B------:R-:W-:Y:S02]  /*6660*/  SHF.R.S32.HI R2, RZ, 0x6, R113 ;  /* 0x00000006ff027819 */ /* 0x000fe40000011471 */
[----:B------:R-:W-:Y:S01]  /*6670*/  ISETP.GE.U32.AND P4, PT, R0, 0x7fffff7c, PT ;  /* 0x7fffff7c0000780c */ /* 0x000fe20003f86070 */
[----:B------:R-:W-:Y:S01]  /*6680*/  IMAD.SHL.U32 R0, R100, 0x4, RZ ;  /* 0x0000000464007824 */ /* 0x000fe200078e00ff */
[----:B------:R-:W-:Y:S01]  /*6690*/  SGXT R2, R2, 0x1 ;  /* 0x000000010202781a */ /* 0x000fe20000000200 */
[----:B------:R1:W-:Y:S03]  /*66a0*/  STL.64 [R1+0x160], R108 ;  /* 0x0001606c01007387 */ /* 0x0003e60000100a00 */
[----:B------:R-:W-:Y:S01]  /*66b0*/  LOP3.LUT R100, R0, 0x110, R2, 0x78, !PT ;  /* 0x0000011000647812 */ /* 0x000fe200078e7802 */
[----:B------:R-:W-:-:S02]  /*66c0*/  IMAD.SHL.U32 R2, R252, 0x40, RZ ;  /* 0x00000040fc027824 */ /* 0x000fc400078e00ff */
[C---:B------:R-:W-:Y:S01]  /*66d0*/  IMAD R0, R252.reuse, 0x3b, RZ ;  /* 0x0000003bfc007824 */ /* 0x040fe200078e02ff */
[----:B------:R-:W-:Y:S01]  /*66e0*/  STL.64 [R1+0x168], R104 ;  /* 0x0001686801007387 */ /* 0x000fe20000100a00 */
[----:B------:R-:W-:-:S03]  /*66f0*/  IMAD R252, R252, 0x3f, RZ ;  /* 0x0000003ffcfc7824 */ /* 0x000fc600078e02ff */
[----:B------:R4:W-:Y:S01]  /*6700*/  STL [R1+0x2c0], R100 ;  /* 0x0002c06401007387 */ /* 0x0009e20000100800 */
[----:B-1----:R-:W-:-:S04]  /*6710*/  IMAD.WIDE R108, R252, 0x4, R232 ;  /* 0x00000004fc6c7825 */ /* 0x002fc800078e02e8 */
[----:B----4-:R-:W-:-:S04]  /*6720*/  IMAD.WIDE R100, R0, 0x4, R232 ;  /* 0x0000000400647825 */ /* 0x010fc800078e02e8 */
[--C-:B------:R-:W-:Y:S01]  /*6730*/  IMAD.WIDE R112, R252, 0x4, R228.reuse ;  /* 0x00000004fc707825 */ /* 0x100fe200078e02e4 */
[----:B------:R1:W-:Y:S04]  /*6740*/  STL.64 [R1+0x190], R100 ;  /* 0x0001906401007387 */ /* 0x0003e80000100a00 */
[----:B------:R-:W-:Y:S04]  /*6750*/  STL.64 [R1+0x1e8], R108 ;  /* 0x0001e86c01007387 */ /* 0x000fe80000100a00 */
[----:B------:R-:W4:Y:S01]  /*6760*/  LDL R252, [R1+0x2c0] ;  /* 0x0002c00001fc7983 */ /* 0x000f220000100800 */
[----:B--2---:R-:W-:-:S03]  /*6770*/  IMAD.WIDE R104, R0, 0x4, R228 ;  /* 0x0000000400687825 */ /* 0x004fc600078e02e4 */
[----:B------:R1:W-:Y:S04]  /*6780*/  LDGSTS.E [R3+0xec00], [R100.64], !P5 ;  /* 0x0ec0000064037fae */ /* 0x0003e8000e921844 */
[----:B------:R2:W-:Y:S04]  /*6790*/  LDGSTS.E [R3+0xee00], [R104.64], !P5 ;  /* 0x0ee0000068037fae */ /* 0x0005e8000e921844 */
[----:B------:R5:W-:Y:S04]  /*67a0*/  LDGSTS.E [R3+0xfc00], [R108.64], !P1 ;  /* 0x0fc000006c037fae */ /* 0x000be8000c921844 */
[----:B------:R1:W-:Y:S04]  /*67b0*/  LDGSTS.E [R3+0xfe00], [R112.64], !P1 ;  /* 0x0fe0000070037fae */ /* 0x0003e8000c921844 */
[----:B------:R-:W0:Y:S04]  /*67c0*/  LDGDEPBAR ;  /* 0x00000000000079af */ /* 0x000e280000000000 */
[----:B------:R2:W-:Y:S04]  /*67d0*/  STL.64 [R1+0x1d0], R104 ;  /* 0x0001d06801007387 */ /* 0x0005e80000100a00 */
[----:B-1----:R-:W3:Y:S04]  /*67e0*/  LDL.LU.64 R100, [R1+0xa28] ;  /* 0x000a280001647983 */ /* 0x002ee80000300a00 */
[----:B------:R1:W-:Y:S04]  /*67f0*/  STL.64 [R1+0x1f8], R112 ;  /* 0x0001f87001007387 */ /* 0x0003e80000100a00 */
[----:B--2---:R-:W2:Y:S04]  /*6800*/  LDL.LU.64 R104, [R1+0xa20] ;  /* 0x000a200001687983 */ /* 0x004ea80000300a00 */
[----:B-----5:R-:W5:Y:S04]  /*6810*/  LDL.LU.64 R108, [R1+0xa18] ;  /* 0x000a1800016c7983 */ /* 0x020f680000300a00 */
[----:B-1----:R-:W2:Y:S04]  /*6820*/  LDL.LU.64 R112, [R1+0xa10] ;  /* 0x000a100001707983 */ /* 0x002ea80000300a00 */
[----:B------:R1:W-:Y:S04]  /*6830*/  STL.64 [R1+0x908], R140 ;  /* 0x0009088c01007387 */ /* 0x0003e80000100a00 */
[----:B----4-:R4:W-:Y:S04]  /*6840*/  LDGSTS.E [R252+0x20000], [R126.64], P3 ;  /* 0x200000007efc7fae */ /* 0x0109e80009921844 */
[----:B------:R4:W-:Y:S04]  /*6850*/  LDGSTS.E [R252+0x20800], [R136.64], P3 ;  /* 0x2080000088fc7fae */ /* 0x0009e80009921844 */
[----:B------:R1:W-:Y:S04]  /*6860*/  LDGSTS.E [R252+0x21000], [R140.64], P3 ;  /* 0x210000008cfc7fae */ /* 0x0003e80009921844 */
[----:B------:R4:W-:Y:S04]  /*6870*/  LDGSTS.E [R252+0x21800], [R144.64], P3 ;  /* 0x2180000090fc7fae */ /* 0x0009e80009921844 */
[----:B------:R4:W-:Y:S04]  /*6880*/  LDGSTS.E [R252+0x22000], [R148.64], P3 ;  /* 0x2200000094fc7fae */ /* 0x0009e80009921844 */
[----:B------:R4:W-:Y:S04]  /*6890*/  LDGSTS.E [R252+0x22800], [R152.64], P3 ;  /* 0x2280000098fc7fae */ /* 0x0009e80009921844 */
[----:B------:R4:W-:Y:S04]  /*68a0*/  LDGSTS.E [R252+0x23000], [R156.64], P3 ;  /* 0x230000009cfc7fae */ /* 0x0009e80009921844 */
[----:B------:R4:W-:Y:S01]  /*68b0*/  LDGSTS.E [R252+0x23800], [R160.64], P3 ;  /* 0x23800000a0fc7fae */ /* 0x0009e20009921844 */
[----:B------:R-:W-:-:S03]  /*68c0*/  LOP3.LUT R3, R252, 0x20, RZ, 0x3c, !PT ;  /* 0x00000020fc037812 */ /* 0x000fc600078e3cff */
[----:B------:R4:W-:Y:S04]  /*68d0*/  LDGSTS.E [R252+0x24000], [R164.64], P3 ;  /* 0x24000000a4fc7fae */ /* 0x0009e80009921844 */
[----:B------:R4:W-:Y:S04]  /*68e0*/  LDGSTS.E [R252+0x24800], [R168.64], P3 ;  /* 0x24800000a8fc7fae */ /* 0x0009e80009921844 */
[----:B------:R4:W-:Y:S04]  /*68f0*/  LDGSTS.E [R252+0x25000], [R172.64], P3 ;  /* 0x25000000acfc7fae */ /* 0x0009e80009921844 */
[----:B-1----:R-:W2:Y:S04]  /*6900*/  LDL.LU.64 R140, [R1+0xd0] ;  /* 0x0000d000018c7983 */ /* 0x002ea80000300a00 */
[----:B------:R4:W-:Y:S04]  /*6910*/  LDGSTS.E [R252+0x25800], [R176.64], P3 ;  /* 0x25800000b0fc7fae */ /* 0x0009e80009921844 */
[----:B------:R4:W-:Y:S04]  /*6920*/  LDGSTS.E [R252+0x26000], [R180.64], P3 ;  /* 0x26000000b4fc7fae */ /* 0x0009e80009921844 */
[----:B------:R4:W-:Y:S04]  /*6930*/  LDGSTS.E [R252+0x26800], [R184.64], P3 ;  /* 0x26800000b8fc7fae */ /* 0x0009e80009921844 */
[----:B------:R4:W-:Y:S04]  /*6940*/  LDGSTS.E [R252+0x27000], [R188.64], P3 ;  /* 0x27000000bcfc7fae */ /* 0x0009e80009921844 */
[----:B------:R4:W-:Y:S04]  /*6950*/  LDGSTS.E [R252+0x27800], [R192.64], P3 ;  /* 0x27800000c0fc7fae */ /* 0x0009e80009921844 */
[----:B------:R1:W-:Y:S04]  /*6960*/  LDGSTS.E [R3+0x20200], [R196.64], P3 ;  /* 0x20200000c4037fae */ /* 0x0003e80009921844 */
[----:B------:R1:W-:Y:S04]  /*6970*/  LDGSTS.E [R3+0x20a00], [R200.64], P3 ;  /* 0x20a00000c8037fae */ /* 0x0003e80009921844 */
[----:B------:R1:W-:Y:S04]  /*6980*/  LDGSTS.E [R3+0x21200], [R204.64], P3 ;  /* 0x21200000cc037fae */ /* 0x0003e80009921844 */
[----:B------:R1:W-:Y:S04]  /*6990*/  STL.64 [R1+0x900], R204 ;  /* 0x000900cc01007387 */ /* 0x0003e80000100a00 */
[----:B------:R2:W-:Y:S04]  /*69a0*/  LDGSTS.E [R3+0x21a00], [R208.64], P3 ;  /* 0x21a00000d0037fae */ /* 0x0005e80009921844 */
[----:B------:R2:W-:Y:S04]  /*69b0*/  LDGSTS.E [R3+0x22200], [R212.64], P3 ;  /* 0x22200000d4037fae */ /* 0x0005e80009921844 */
[----:B-1----:R-:W3:Y:S04]  /*69c0*/  LDL.LU.64 R204, [R1+0x150] ;  /* 0x0001500001cc7983 */ /* 0x002ee80000300a00 */
[----:B------:R1:W-:Y:S04]  /*69d0*/  LDGSTS.E [R3+0x22a00], [R216.64], P3 ;  /* 0x22a00000d8037fae */ /* 0x0003e80009921844 */
[----:B------:R1:W-:Y:S04]  /*69e0*/  LDGSTS.E [R3+0x23200], [R220.64], P3 ;  /* 0x23200000dc037fae */ /* 0x0003e80009921844 */
[----:B------:R1:W-:Y:S01]  /*69f0*/  LDGSTS.E [R3+0x23a00], [R224.64], P3 ;  /* 0x23a00000e0037fae */ /* 0x0003e20009921844 */
[----:B------:R-:W-:-:S03]  /*6a00*/  LOP3.LUT R0, R252, 0x40, RZ, 0x3c, !PT ;  /* 0x00000040fc007812 */ /* 0x000fc600078e3cff */
        /* <DEDUP_REMOVED lines=14> */
[----:B------:R2:W-:Y:S04]  /*6af0*/  STL [R1+0x8ec], R0 ;  /* 0x0008ec0001007387 */ /* 0x0005e80000100800 */
[----:B------:R2:W-:Y:S04]  /*6b00*/  LDGSTS.E [R0+0x23400], [R154.64], P3 ;  /* 0x234000009a007fae */ /* 0x0005e80009921844 */
[----:B-1----:R-:W5:Y:S04]  /*6b10*/  LDL.LU.64 R116, [R1+0xa08] ;  /* 0x000a080001747983 */ /* 0x002f680000300a00 */
[----:B------:R1:W-:Y:S04]  /*6b20*/  LDGSTS.E [R0+0x23c00], [R132.64], P3 ;  /* 0x23c0000084007fae */ /* 0x0003e80009921844 */
[----:B------:R-:W5:Y:S04]  /*6b30*/  LDL.LU.64 R134, [R1+0xa00] ;  /* 0x000a000001867983 */ /* 0x000f680000300a00 */
[----:B------:R1:W-:Y:S04]  /*6b40*/  LDGSTS.E [R0+0x24400], [R158.64], P3 ;  /* 0x244000009e007fae */ /* 0x0003e80009921844 */
[----:B------:R1:W-:Y:S01]  /*6b50*/  LDGSTS.E [R0+0x24c00], [R226.64], P3 ;  /* 0x24c00000e2007fae */ /* 0x0003e20009921844 */
[----:B----4-:R-:W-:-:S03]  /*6b60*/  LOP3.LUT R252, R252, 0x60, RZ, 0x3c, !PT ;  /* 0x00000060fcfc7812 */ /* 0x010fc600078e3cff */
[----:B------:R4:W-:Y:S04]  /*6b70*/  LDGSTS.E [R0+0x25400], [R138.64], P3 ;  /* 0x254000008a007fae */ /* 0x0009e80009921844 */
[----:B-1----:R-:W5:Y:S04]  /*6b80*/  LDL.LU.64 R158, [R1+0x9f8] ;  /* 0x0009f800019e7983 */ /* 0x002f680000300a00 */
[----:B------:R-:W5:Y:S04]  /*6b90*/  LDL.LU.64 R226, [R1+0x9f0] ;  /* 0x0009f00001e27983 */ /* 0x000f680000300a00 */
[----:B------:R4:W-:Y:S01]  /*6ba0*/  LDGSTS.E [R0+0x25c00], [R146.64], P3 ;  /* 0x25c0000092007fae */ /* 0x0009e20009921844 */
[----:B------:R-:W-:-:S05]  /*6bb0*/  IMAD.WIDE R232, R2, 0x4, R232 ;  /* 0x0000000402e87825 */ /* 0x000fca00078e02e8 */
[----:B------:R1:W-:Y:S04]  /*6bc0*/  STL [R1+0x2c8], R232 ;  /* 0x0002c8e801007387 */ /* 0x0003e80000100800 */
[----:B------:R1:W-:Y:S01]  /*6bd0*/  STL [R1+0x2c4], R233 ;  /* 0x0002c4e901007387 */ /* 0x0003e20000100800 */
[----:B------:R-:W-:-:S03]  /*6be0*/  IMAD.WIDE R228, R2, 0x4, R228 ;  /* 0x0000000402e47825 */ /* 0x000fc600078e02e4 */
[----:B--2---:R4:W-:Y:S04]  /*6bf0*/  LDGSTS.E [R0+0x26400], [R140.64], P3 ;  /* 0x264000008c007fae */ /* 0x0049e80009921844 */
[----:B------:R4:W-:Y:S04]  /*6c00*/  LDGSTS.E [R0+0x26c00], [R26.64], P3 ;  /* 0x26c000001a007fae */ /* 0x0009e80009921844 */
[----:B------:R4:W-:Y:S04]  /*6c10*/  LDGSTS.E [R0+0x27400], [R162.64], P3 ;  /* 0x27400000a2007fae */ /* 0x0009e80009921844 */
[----:B------:R4:W-:Y:S04]  /*6c20*/  LDGSTS.E [R0+0x27c00], [R150.64], P3 ;  /* 0x27c0000096007fae */ /* 0x0009e80009921844 */
[----:B------:R2:W-:Y:S04]  /*6c30*/  LDGSTS.E [R252+0x20600], [R248.64], P3 ;  /* 0x20600000f8fc7fae */ /* 0x0005e80009921844 */
[----:B------:R1:W-:Y:S04]  /*6c40*/  LDGSTS.E [R252+0x20e00], [R166.64], P3 ;  /* 0x20e00000a6fc7fae */ /* 0x0003e80009921844 */
[----:B------:R1:W-:Y:S04]  /*6c50*/  LDGSTS.E [R252+0x21600], [R178.64], P3 ;  /* 0x21600000b2fc7fae */ /* 0x0003e80009921844 */
[----:B------:R1:W-:Y:S04]  /*6c60*/  LDGSTS.E [R252+0x21e00], [R174.64], P3 ;  /* 0x21e00000aefc7fae */ /* 0x0003e80009921844 */
[----:B----4-:R-:W4:Y:S04]  /*6c70*/  S2R R0, SR_TID.X ;  /* 0x0000000000007919 */ /* 0x010f280000002100 */
[----:B---3--:R3:W-:Y:S04]  /*6c80*/  LDGSTS.E [R252+0x22600], [R204.64], P3 ;  /* 0x22600000ccfc7fae */ /* 0x0087e80009921844 */
        /* <DEDUP_REMOVED lines=11> */
[----:B------:R-:W0:Y:S01]  /*6d40*/  LDGDEPBAR ;  /* 0x00000000000079af */ /* 0x000e220000000000 */
[----:B----4-:R-:W-:-:S05]  /*6d50*/  LOP3.LUT R0, R0, 0x7f, RZ, 0xc0, !PT ;  /* 0x0000007f00007812 */ /* 0x010fca00078ec0ff */
[----:B------:R-:W-:Y:S01]  /*6d60*/  IMAD.SHL.U32 R0, R0, 0x4, RZ ;  /* 0x0000000400007824 */ /* 0x000fe200078e00ff */
[----:B------:R-:W-:Y:S06]  /*6d70*/  BAR.SYNC.DEFER_BLOCKING 0x0 ;  /* 0x0000000000007b1d */ /* 0x000fec0000010000 */
[----:B------:R-:W-:Y:S01]  /*6d80*/  @!PT LDS RZ, [RZ] ;  /* 0x00000000fffff984 */ /* 0x000fe20000000800 */
[----:B------:R-:W-:Y:S01]  /*6d90*/  @!PT LDS RZ, [RZ] ;  /* 0x00000000fffff984 */ /* 0x000fe20000000800 */
[----:B------:R-:W-:Y:S01]  /*6da0*/  @!PT LDS RZ, [RZ] ;  /* 0x00000000fffff984 */ /* 0x000fe20000000800 */
[----:B------:R1:W-:Y:S04]  /*6db0*/  LDGSTS.E [R0+0x10000], [R232.64], !P6 ;  /* 0x10000000e8007fae */ /* 0x0003e8000f121844 */
[----:B------:R4:W-:Y:S01]  /*6dc0*/  LDGSTS.E [R0+0x10200], [R228.64], !P6 ;  /* 0x10200000e4007fae */ /* 0x0009e2000f121844 */
[----:B-1----:R-:W-:-:S02]  /*6dd0*/  IMAD.MOV.U32 R232, RZ, RZ, R222 ;  /* 0x000000ffffe87224 */ /* 0x002fc400078e00de */
[----:B------:R-:W-:Y:S02]  /*6de0*/  IMAD.MOV.U32 R233, RZ, RZ, R223 ;  /* 0x000000ffffe97224 */ /* 0x000fe400078e00df */
[----:B------:R-:W2:Y:S04]  /*6df0*/  LDL.LU.64 R222, [R1+0x9e8] ;  /* 0x0009e80001de7983 */ /* 0x000ea80000300a00 */
[----:B------:R1:W-:Y:S04]  /*6e00*/  STL [R1+0x2d0], R228 ;  /* 0x0002d0e401007387 */ /* 0x0003e80000100800 */
[----:B------:R3:W-:Y:S01]  /*6e10*/  STL [R1+0x2cc], R229 ;  /* 0x0002cce501007387 */ /* 0x0007e20000100800 */
[----:B----4-:R-:W-:Y:S01]  /*6e20*/  MOV R0, c[0x0][0x180] ;  /* 0x0000600000007a02 */ /* 0x010fe20000000f00 */
[----:B-1----:R-:W-:-:S02]  /*6e30*/  IMAD.MOV.U32 R228, RZ, RZ, R218 ;  /* 0x000000ffffe47224 */ /* 0x002fc400078e00da */
[----:B---3--:R-:W-:Y:S02]  /*6e40*/  IMAD.MOV.U32 R229, RZ, RZ, R219 ;  /* 0x000000ffffe57224 */ /* 0x008fe400078e00db */
[----:B------:R-:W3:Y:S01]  /*6e50*/  LDL.LU.64 R218, [R1+0x9e0] ;  /* 0x0009e00001da7983 */ /* 0x000ee20000300a00 */
[----:B------:R-:W-:-:S04]  /*6e60*/  IADD3 R0, R0, -0x49, RZ ;  /* 0xffffffb700007810 */ /* 0x000fc80007ffe0ff */
[----:B------:R-:W-:Y:S02]  /*6e70*/  ISETP.GE.U32.AND P3, PT, R0, 0x7fffff78, PT ;  /* 0x7fffff780000780c */ /* 0x000fe40003f66070 */
[----:B------:R-:W1:Y:S01]  /*6e80*/  S2R R0, SR_TID.X ;  /* 0x0000000000007919 */ /* 0x000e620000002100 */
[----:B-----5:R-:W-:-:S05]  /*6e90*/  IMAD.WIDE R226, R2, 0x4, R226 ;  /* 0x0000000402e27825 */ /* 0x020fca00078e02e2 */
[----:B------:R4:W-:Y:S04]  /*6ea0*/  STL [R1+0x308], R226 ;  /* 0x000308e201007387 */ /* 0x0009e80000100800 */
[----:B------:R5:W-:Y:S01]  /*6eb0*/  STL [R1+0x304], R227 ;  /* 0x000304e301007387 */ /* 0x000be20000100800 */
[----:B-1----:R-:W-:-:S05]  /*6ec0*/  LOP3.LUT R0, R0, 0x7f, RZ, 0xc0, !PT ;  /* 0x0000007f00007812 */ /* 0x002fca00078ec0ff */
[----:B------:R-:W-:-:S05]  /*6ed0*/  IMAD.SHL.U32 R0, R0, 0x4, RZ ;  /* 0x0000000400007824 */ /* 0x000fca00078e00ff */
[----:B------:R4:W-:Y:S02]  /*6ee0*/  LDGSTS.E [R0+0x11000], [R226.64], !P4 ;  /* 0x11000000e2007fae */ /* 0x0009e4000e121844 */
[----:B----4-:R-:W-:Y:S02]  /*6ef0*/  IMAD.MOV.U32 R226, RZ, RZ, R214 ;  /* 0x000000ffffe27224 */ /* 0x010fe400078e00d6 */
[----:B-----5:R-:W-:Y:S02]  /*6f00*/  IMAD.MOV.U32 R227, RZ, RZ, R215 ;  /* 0x000000ffffe37224 */ /* 0x020fe400078e00d7 */
[----:B------:R-:W4:Y:S01]  /*6f10*/  LDL.LU.64 R214, [R1+0x9d8] ;  /* 0x0009d80001d67983 */ /* 0x000f220000300a00 */
[----:B--2---:R-:W-:-:S05]  /*6f20*/  IMAD.WIDE R222, R2, 0x4, R222 ;  /* 0x0000000402de7825 */ /* 0x004fca00078e02de */
[----:B------:R1:W-:Y:S02]  /*6f30*/  LDGSTS.E [R0+0x11200], [R222.64], !P4 ;  /* 0x11200000de007fae */ /* 0x0003e4000e121844 */
[----:B-1----:R-:W-:-:S04]  /*6f40*/  MOV R0, c[0x0][0x180] ;  /* 0x0000600000007a02 */ /* 0x002fc80000000f00 */
[----:B------:R-:W-:-:S04]  /*6f50*/  IADD3 R0, R0, -0x4d, RZ ;  /* 0xffffffb300007810 */ /* 0x000fc80007ffe0ff */
[----:B------:R-:W-:Y:S02]  /*6f60*/  ISETP.GE.U32.AND P1, PT, R0, 0x7fffff74, PT ;  /* 0x7fffff740000780c */ /* 0x000fe40003f26070 */
[----:B------:R-:W1:Y:S01]  /*6f70*/  S2R R0, SR_TID.X ;  /* 0x0000000000007919 */ /* 0x000e620000002100 */
[----:B---3--:R-:W-:-:S03]  /*6f80*/  IMAD.WIDE R218, R2, 0x4, R218 ;  /* 0x0000000402da7825 */ /* 0x008fc600078e02da */
[----:B------:R2:W-:Y:S04]  /*6f90*/  STL [R1+0x310], R222 ;  /* 0x000310de01007387 */ /* 0x0005e80000100800 */
[----:B------:R3:W-:Y:S01]  /*6fa0*/  STL [R1+0x30c], R223 ;  /* 0x00030cdf01007387 */ /* 0x0007e20000100800 */
[----:B--2---:R-:W-:Y:S01]  /*6fb0*/  IMAD.MOV.U32 R222, RZ, RZ, R206 ;  /* 0x000000ffffde7224 */ /* 0x004fe200078e00ce */
[----:B-1----:R-:W-:Y:S01]  /*6fc0*/  LOP3.LUT R0, R0, 0x7f, RZ, 0xc0, !PT ;  /* 0x0000007f00007812 */ /* 0x002fe200078ec0ff */
[----:B---3--:R-:W-:Y:S02]  /*6fd0*/  IMAD.MOV.U32 R223, RZ, RZ, R207 ;  /* 0x000000ffffdf7224 */ /* 0x008fe400078e00cf */
[----:B------:R-:W2:Y:S02]  /*6fe0*/  LDL.LU.64 R206, [R1+0x9d0] ;  /* 0x0009d00001ce7983 */ /* 0x000ea40000300a00 */
[----:B------:R-:W-:-:S02]  /*6ff0*/  IMAD.SHL.U32 R0, R0, 0x4, RZ ;  /* 0x0000000400007824 */ /* 0x000fc400078e00ff */
[----:B------:R1:W-:Y:S04]  /*7000*/  STL [R1+0x348], R218 ;  /* 0x000348da01007387 */ /* 0x0003e80000100800 */
[----:B------:R1:W-:Y:S04]  /*7010*/  LDGSTS.E [R0+0x12000], [R218.64], !P3 ;  /* 0x12000000da007fae */ /* 0x0003e8000d921844 */
[----:B------:R3:W-:Y:S01]  /*7020*/  STL [R1+0x344], R219 ;  /* 0x000344db01007387 */ /* 0x0007e20000100800 */
[----:B-1----:R-:W-:Y:S02]  /*7030*/  IMAD.MOV.U32 R218, RZ, RZ, R210 ;  /* 0x000000ffffda7224 */ /* 0x002fe400078e00d2 */
[----:B---3--:R-:W-:-:S02]  /*7040*/  IMAD.MOV.U32 R219, RZ, RZ, R211 ;  /* 0x000000ffffdb7224 */ /* 0x008fc400078e00d3 */
[----:B------:R-:W3:Y:S01]  /*7050*/  LDL.LU.64 R210, [R1+0x9c8] ;  /* 0x0009c80001d27983 */ /* 0x000ee20000300a00 */
[----:B----4-:R-:W-:-:S05]  /*7060*/  IMAD.WIDE R214, R2, 0x4, R214 ;  /* 0x0000000402d67825 */ /* 0x010fca00078e02d6 */
[----:B------:R1:W-:Y:S04]  /*7070*/  STL [R1+0x350], R214 ;  /* 0x000350d601007387 */ /* 0x0003e80000100800 */
[----:B------:R1:W-:Y:S04]  /*7080*/  LDGSTS.E [R0+0x12200], [R214.64], !P3 ;  /* 0x12200000d6007fae */ /* 0x0003e8000d921844 */
[----:B------:R4:W-:Y:S01]  /*7090*/  STL [R1+0x34c], R215 ;  /* 0x00034cd701007387 */ /* 0x0009e20000100800 */
[----:B-1----:R-:W-:Y:S02]  /*70a0*/  IMAD.MOV.U32 R214, RZ, RZ, R202 ;  /* 0x000000ffffd67224 */ /* 0x002fe400078e00ca */
[----:B----4-:R-:W-:-:S02]  /*70b0*/  IMAD.MOV.U32 R215, RZ, RZ, R203 ;  /* 0x000000ffffd77224 */ /* 0x010fc400078e00cb */
[----:B------:R-:W4:Y:S01]  /*70c0*/  LDL.LU.64 R202, [R1+0x9c0] ;  /* 0x0009c00001ca7983 */ /* 0x000f220000300a00 */
[----:B------:R-:W-:-:S04]  /*70d0*/  MOV R0, c[0x0][0x180] ;  /* 0x0000600000007a02 */ /* 0x000fc80000000f00 */
[----:B------:R-:W-:-:S04]  /*70e0*/  IADD3 R0, R0, -0x51, RZ ;  /* 0xffffffaf00007810 */ /* 0x000fc80007ffe0ff */
[----:B------:R-:W-:Y:S02]  /*70f0*/  ISETP.GE.U32.AND P3, PT, R0, 0x7fffff70, PT ;  /* 0x7fffff700000780c */ /* 0x000fe40003f66070 */
[----:B------:R-:W1:Y:S02]  /*7100*/  S2R R0, SR_TID.X ;  /* 0x0000000000007919 */ /* 0x000e640000002100 */
[----:B-1----:R-:W-:-:S05]  /*7110*/  LOP3.LUT R0, R0, 0x7f, RZ, 0xc0, !PT ;  /* 0x0000007f00007812 */ /* 0x002fca00078ec0ff */
[----:B------:R-:W-:Y:S02]  /*7120*/  IMAD.SHL.U32 R0, R0, 0x4, RZ ;  /* 0x0000000400007824 */ /* 0x000fe400078e00ff */
[----:B--2---:R-:W-:-:S04]  /*7130*/  IMAD.WIDE R206, R2, 0x4, R206 ;  /* 0x0000000402ce7825 */ /* 0x004fc800078e02ce */
[----:B---3--:R-:W-:-:S05]  /*7140*/  IMAD.WIDE R210, R2, 0x4, R210 ;  /* 0x0000000402d27825 */ /* 0x008fca00078e02d2 */
[----:B------:R1:W-:Y:S04]  /*7150*/  STL [R1+0x388], R210 ;  /* 0x000388d201007387 */ /* 0x0003e80000100800 */
[----:B------:R1:W-:Y:S04]  /*7160*/  LDGSTS.E [R0+0x13000], [R210.64], !P1 ;  /* 0x13000000d2007fae */ /* 0x0003e8000c921844 */
[----:B------:R2:W-:Y:S04]  /*7170*/  STL [R1+0x384], R211 ;  /* 0x000384d301007387 */ /* 0x0005e80000100800 */
[----:B------:R3:W-:Y:S01]  /*7180*/  LDGSTS.E [R0+0x13200], [R206.64], !P1 ;  /* 0x13200000ce007fae */ /* 0x0007e2000c921844 */
[----:B-1----:R-:W-:-:S02]  /*7190*/  IMAD.MOV.U32 R210, RZ, RZ, R198 ;  /* 0x000000ffffd27224 */ /* 0x002fc400078e00c6 */
[----:B--2---:R-:W-:Y:S02]  /*71a0*/  IMAD.MOV.U32 R211, RZ, RZ, R199 ;  /* 0x000000ffffd37224 */ /* 0x004fe400078e00c7 */
[----:B------:R-:W2:Y:S01]  /*71b0*/  LDL.LU.64 R198, [R1+0x9b8] ;  /* 0x0009b80001c67983 */ /* 0x000ea20000300a00 */
[----:B---3--:R-:W-:-:S04]  /*71c0*/  MOV R0, c[0x0][0x180] ;  /* 0x0000600000007a02 */ /* 0x008fc80000000f00 */
[----:B------:R-:W-:-:S04]  /*71d0*/  IADD3 R0, R0, -0x55, RZ ;  /* 0xffffffab00007810 */ /* 0x000fc80007ffe0ff */
[----:B------:R-:W-:Y:S02]  /*71e0*/  ISETP.GE.U32.AND P1, PT, R0, 0x7fffff6c, PT ;  /* 0x7fffff6c0000780c */ /* 0x000fe40003f26070 */
[----:B------:R-:W1:Y:S01]  /*71f0*/  S2R R0, SR_TID.X ;  /* 0x0000000000007919 */ /* 0x000e620000002100 */
[----:B----4-:R-:W-:-:S03]  /*7200*/  IMAD.WIDE R202, R2, 0x4, R202 ;  /* 0x0000000402ca7825 */ /* 0x010fc600078e02ca */
[----:B------:R3:W-:Y:S04]  /*7210*/  STL [R1+0x390], R206 ;  /* 0x000390ce01007387 */ /* 0x0007e80000100800 */
[----:B------:R4:W-:Y:S01]  /*7220*/  STL [R1+0x38c], R207 ;  /* 0x00038ccf01007387 */ /* 0x0009e20000100800 */
[----:B---3--:R-:W-:Y:S01]  /*7230*/  IMAD.MOV.U32 R206, RZ, RZ, R186 ;  /* 0x000000ffffce7224 */ /* 0x008fe200078e00ba */
[----:B-1----:R-:W-:Y:S01]  /*7240*/  LOP3.LUT R0, R0, 0x7f, RZ, 0xc0, !PT ;  /* 0x0000007f00007812 */ /* 0x002fe200078ec0ff */
[----:B----4-:R-:W-:Y:S02]  /*7250*/  IMAD.MOV.U32 R207, RZ, RZ, R187 ;  /* 0x000000ffffcf7224 */ /* 0x010fe400078e00bb */
[----:B------:R-:W3:Y:S02]  /*7260*/  LDL.LU.64 R186, [R1+0x9b0] ;  /* 0x0009b00001ba7983 */ /* 0x000ee40000300a00 */
[----:B------:R-:W-:-:S02]  /*7270*/  IMAD.SHL.U32 R0, R0, 0x4, RZ ;  /* 0x0000000400007824 */ /* 0x000fc400078e00ff */
[----:B------:R1:W-:Y:S04]  /*7280*/  STL [R1+0x3cc], R202 ;  /* 0x0003ccca01007387 */ /* 0x0003e80000100800 */
[----:B------:R1:W-:Y:S04]  /*7290*/  LDGSTS.E [R0+0x14000], [R202.64], !P3 ;  /* 0x14000000ca007fae */ /* 0x0003e8000d921844 */
[----:B------:R4:W-:Y:S01]  /*72a0*/  STL [R1+0x3c8], R203 ;  /* 0x0003c8cb01007387 */ /* 0x0009e20000100800 */
[----:B-1----:R-:W-:Y:S02]  /*72b0*/  IMAD.MOV.U32 R202, RZ, RZ, R194 ;  /* 0x000000ffffca7224 */ /* 0x002fe400078e00c2 */
[----:B----4-:R-:W-:-:S02]  /*72c0*/  IMAD.MOV.U32 R203, RZ, RZ, R195 ;  /* 0x000000ffffcb7224 */ /* 0x010fc400078e00c3 */
[----:B------:R-:W4:Y:S01]  /*72d0*/  LDL.LU.64 R194, [R1+0x9a8] ;  /* 0x0009a80001c27983 */ /* 0x000f220000300a00 */
[----:B--2---:R-:W-:-:S05]  /*72e0*/  IMAD.WIDE R198, R2, 0x4, R198 ;  /* 0x0000000402c67825 */ /* 0x004fca00078e02c6 */
[----:B------:R1:W-:Y:S04]  /*72f0*/  STL [R1+0x3d4], R198 ;  /* 0x0003d4c601007387 */ /* 0x0003e80000100800 */
[----:B------:R1:W-:Y:S04]  /*7300*/  LDGSTS.E [R0+0x14200], [R198.64], !P3 ;  /* 0x14200000c6007fae */ /* 0x0003e8000d921844 */
[----:B------:R2:W-:Y:S01]  /*7310*/  STL [R1+0x3d0], R199 ;  /* 0x0003d0c701007387 */ /* 0x0005e20000100800 */
[----:B-1----:R-:W-:Y:S01]  /*7320*/  MOV R198, R190 ;  /* 0x000000be00c67202 */ /* 0x002fe20000000f00 */
[----:B--2---:R-:W-:-:S02]  /*7330*/  IMAD.MOV.U32 R199, RZ, RZ, R191 ;  /* 0x000000ffffc77224 */ /* 0x004fc400078e00bf */
[----:B------:R-:W2:Y:S01]  /*7340*/  LDL.LU.64 R190, [R1+0x9a0] ;  /* 0x0009a00001be7983 */ /* 0x000ea20000300a00 */
[----:B------:R-:W-:-:S05]  /*7350*/  IMAD.MOV.U32 R0, RZ, RZ, c[0x0][0x180] ;  /* 0x00006000ff007624 */ /* 0x000fca00078e00ff */
[----:B------:R-:W-:-:S04]  /*7360*/  IADD3 R0, R0, -0x59, RZ ;  /* 0xffffffa700007810 */ /* 0x000fc80007ffe0ff */
[----:B------:R-:W-:Y:S02]  /*7370*/  ISETP.GE.U32.AND P3, PT, R0, 0x7fffff68, PT ;  /* 0x7fffff680000780c */ /* 0x000fe40003f66070 */
[----:B------:R-:W1:Y:S02]  /*7380*/  S2R R0, SR_TID.X ;  /* 0x0000000000007919 */ /* 0x000e640000002100 */
[----:B-1----:R-:W-:Y:S01]  /*7390*/  LOP3.LUT R0, R0, 0x7f, RZ, 0xc0, !PT ;  /* 0x0000007f00007812 */ /* 0x002fe200078ec0ff */
[----:B----4-:R-:W-:-:S04]  /*73a0*/  IMAD.WIDE R194, R2, 0x4, R194 ;  /* 0x0000000402c27825 */ /* 0x010fc800078e02c2 */
[----:B------:R-:W-:Y:S01]  /*73b0*/  IMAD.SHL.U32 R0, R0, 0x4, RZ ;  /* 0x0000000400007824 */ /* 0x000fe200078e00ff */
[----:B------:R1:W-:Y:S04]  /*73c0*/  STL [R1+0x40c], R194 ;  /* 0x00040cc201007387 */ /* 0x0003e80000100800 */
[----:B------:R1:W-:Y:S04]  /*73d0*/  LDGSTS.E [R0+0x15000], [R194.64], !P1 ;  /* 0x15000000c2007fae */ /* 0x0003e8000c921844 */
[----:B------:R4:W-:Y:S01]  /*73e0*/  STL [R1+0x408], R195 ;  /* 0x000408c301007387 */ /* 0x0009e20000100800 */
[----:B-1----:R-:W-:-:S02]  /*73f0*/  IMAD.MOV.U32 R194, RZ, RZ, R182 ;  /* 0x000000ffffc27224 */ /* 0x002fc400078e00b6 */
[----:B----4-:R-:W-:Y:S02]  /*7400*/  IMAD.MOV.U32 R195, RZ, RZ, R183 ;  /* 0x000000ffffc37224 */ /* 0x010fe400078e00b7 */
[----:B------:R-:W4:Y:S01]  /*7410*/  LDL.LU.64 R182, [R1+0x998] ;  /* 0x0009980001b67983 */ /* 0x000f220000300a00 */
[----:B---3--:R-:W-:-:S04]  /*7420*/  IMAD.WIDE R186, R2, 0x4, R186 ;  /* 0x0000000402ba7825 */ /* 0x008fc800078e02ba */
[----:B--2---:R-:W-:-:S05]  /*7430*/  IMAD.WIDE R190, R2, 0x4, R190 ;  /* 0x0000000402be7825 */ /* 0x004fca00078e02be */
[----:B------:R1:W-:Y:S02]  /*7440*/  LDGSTS.E [R0+0x15200], [R190.64], !P1 ;  /* 0x15200000be007fae */ /* 0x0003e4000c921844 */
[----:B-1----:R-:W-:-:S04]  /*7450*/  MOV R0, c[0x0][0x180] ;  /* 0x0000600000007a02 */ /* 0x002fc80000000f00 */
[----:B------:R-:W-:-:S04]  /*7460*/  IADD3 R0, R0, -0x5d, RZ ;  /* 0xffffffa300007810 */ /* 0x000fc80007ffe0ff */
[----:B------:R-:W-:Y:S02]  /*7470*/  ISETP.GE.U32.AND P1, PT, R0, 0x7fffff64, PT ;  /* 0x7fffff640000780c */ /* 0x000fe40003f26070 */
[----:B------:R-:W1:Y:S04]  /*7480*/  S2R R0, SR_TID.X ;  /* 0x0000000000007919 */ /* 0x000e680000002100 */
[----:B------:R2:W-:Y:S04]  /*7490*/  STL [R1+0x414], R190 ;  /* 0x000414be01007387 */ /* 0x0005e80000100800 */
[----:B------:R3:W-:Y:S01]  /*74a0*/  STL [R1+0x410], R191 ;  /* 0x000410bf01007387 */ /* 0x0007e20000100800 */
[----:B--2---:R-:W-:Y:S01]  /*74b0*/  IMAD.MOV.U32 R190, RZ, RZ, R170 ;  /* 0x000000ffffbe7224 */ /* 0x004fe200078e00aa */
[----:B-1----:R-:W-:Y:S01]  /*74c0*/  LOP3.LUT R0, R0, 0x7f, RZ, 0xc0, !PT ;  /* 0x0000007f00007812 */ /* 0x002fe200078ec0ff */
[----:B---3--:R-:W-:-:S02]  /*74d0*/  IMAD.MOV.U32 R191, RZ, RZ, R171 ;  /* 0x000000ffffbf7224 */ /* 0x008fc400078e00ab */
[----:B------:R-:W2:Y:S02]  /*74e0*/  LDL.LU.64 R170, [R1+0x990] ;  /* 0x0009900001aa7983 */ /* 0x000ea40000300a00 */
[----:B------:R-:W-:Y:S02]  /*74f0*/  IMAD.SHL.U32 R0, R0, 0x4, RZ ;  /* 0x0000000400007824 */ /* 0x000fe400078e00ff */
[----:B------:R1:W-:Y:S04]  /*7500*/  STL [R1+0x44c], R186 ;  /* 0x00044cba01007387 */ /* 0x0003e80000100800 */
[----:B------:R1:W-:Y:S01]  /*7510*/  LDGSTS.E [R0+0x16000], [R186.64], !P3 ;  /* 0x16000000ba007fae */ /* 0x0003e2000d921844 */
[----:B----4-:R-:W-:-:S03]  /*7520*/  IMAD.WIDE R182, R2, 0x4, R182 ;  /* 0x0000000402b67825 */ /* 0x010fc600078e02b6 */
[----:B------:R3:W-:Y:S04]  /*7530*/  STL [R1+0x448], R187 ;  /* 0x000448bb01007387 */ /* 0x0007e80000100800 */
[----:B------:R4:W-:Y:S01]  /*7540*/  LDGSTS.E [R0+0x16200], [R182.64], !P3 ;  /* 0x16200000b6007fae */ /* 0x0009e2000d921844 */
[----:B-1----:R-:W-:Y:S02]  /*7550*/  IMAD.MOV.U32 R186, RZ, RZ, R174 ;  /* 0x000000ffffba7224 */ /* 0x002fe400078e00ae */
[----:B---3--:R-:W-:Y:S02]  /*7560*/  IMAD.MOV.U32 R187, RZ, RZ, R175 ;  /* 0x000000ffffbb7224 */ /* 0x008fe400078e00af */
[----:B------:R-:W3:Y:S04]  /*7570*/  LDL.LU.64 R174, [R1+0x988] ;  /* 0x0009880001ae7983 */ /* 0x000ee80000300a00 */
[----:B------:R4:W-:Y:S04]  /*7580*/  STL [R1+0x454], R182 ;  /* 0x000454b601007387 */ /* 0x0009e80000100800 */
[----:B------:R1:W-:Y:S01]  /*7590*/  STL [R1+0x450], R183 ;  /* 0x000450b701007387 */ /* 0x0003e20000100800 */
[----:B----4-:R-:W-:Y:S01]  /*75a0*/  MOV R182, R178 ;  /* 0x000000b200b67202 */ /* 0x010fe20000000f00 */
[----:B-1----:R-:W-:-:S02]  /*75b0*/  IMAD.MOV.U32 R183, RZ, RZ, R179 ;  /* 0x000000ffffb77224 */ /* 0x002fc400078e00b3 */
[----:B------:R-:W4:Y:S01]  /*75c0*/  LDL.LU.64 R178, [R1+0x980] ;  /* 0x0009800001b27983 */ /* 0x000f220000300a00 */
[----:B------:R-:W-:-:S05]  /*75d0*/  IMAD.MOV.U32 R0, RZ, RZ, c[0x0][0x180] ;  /* 0x00006000ff007624 */ /* 0x000fca00078e00ff */
[----:B------:R-:W-:-:S04]  /*75e0*/  IADD3 R0, R0, -0x61, RZ ;  /* 0xffffff9f00007810 */ /* 0x000fc80007ffe0ff */
[----:B------:R-:W-:Y:S02]  /*75f0*/  ISETP.GE.U32.AND P3, PT, R0, 0x7fffff60, PT ;  /* 0x7fffff600000780c */ /* 0x000fe40003f66070 */
[----:B------:R-:W1:Y:S02]  /*7600*/  S2R R0, SR_TID.X ;  /* 0x0000000000007919 */ /* 0x000e640000002100 */
[----:B-1----:R-:W-:-:S05]  /*7610*/  LOP3.LUT R0, R0, 0x7f, RZ, 0xc0, !PT ;  /* 0x0000007f00007812 */ /* 0x002fca00078ec0ff */
[----:B------:R-:W-:Y:S02]  /*7620*/  IMAD.SHL.U32 R0, R0, 0x4, RZ ;  /* 0x0000000400007824 */ /* 0x000fe400078e00ff */
[----:B----4-:R-:W-:-:S05]  /*7630*/  IMAD.WIDE R178, R2, 0x4, R178 ;  /* 0x0000000402b27825 */ /* 0x010fca00078e02b2 */
[----:B------:R1:W-:Y:S04]  /*7640*/  STL [R1+0x48c], R178 ;  /* 0x00048cb201007387 */ /* 0x0003e80000100800 */
[----:B------:R1:W-:Y:S04]  /*7650*/  LDGSTS.E [R0+0x17000], [R178.64], !P1 ;  /* 0x17000000b2007fae */ /* 0x0003e8000c921844 */
[----:B------:R4:W-:Y:S01]  /*7660*/  STL [R1+0x488], R179 ;  /* 0x000488b301007387 */ /* 0x0009e20000100800 */
[----:B-1----:R-:W-:Y:S02]  /*7670*/  IMAD.MOV.U32 R178, RZ, RZ, R166 ;  /* 0x000000ffffb27224 */ /* 0x002fe400078e00a6 */
[----:B----4-:R-:W-:-:S02]  /*7680*/  IMAD.MOV.U32 R179, RZ, RZ, R167 ;  /* 0x000000ffffb37224 */ /* 0x010fc400078e00a7 */
[----:B------:R-:W4:Y:S01]  /*7690*/  LDL.LU.64 R166, [R1+0x978] ;  /* 0x0009780001a67983 */ /* 0x000f220000300a00 */
[----:B---3--:R-:W-:-:S05]  /*76a0*/  IMAD.WIDE R174, R2, 0x4, R174 ;  /* 0x0000000402ae7825 */ /* 0x008fca00078e02ae */
[----:B------:R1:W-:Y:S04]  /*76b0*/  STL [R1+0x494], R174 ;  /* 0x000494ae01007387 */ /* 0x0003e80000100800 */
[----:B------:R1:W-:Y:S04]  /*76c0*/  LDGSTS.E [R0+0x17200], [R174.64], !P1 ;  /* 0x17200000ae007fae */ /* 0x0003e8000c921844 */
[----:B------:R3:W-:Y:S01]  /*76d0*/  STL [R1+0x490], R175 ;  /* 0x000490af01007387 */ /* 0x0007e20000100800 */
[----:B-1----:R-:W-:Y:S02]  /*76e0*/  IMAD.MOV.U32 R174, RZ, RZ, R162 ;  /* 0x000000ffffae7224 */ /* 0x002fe400078e00a2 */
[----:B---3--:R-:W-:-:S02]  /*76f0*/  IMAD.MOV.U32 R175, RZ, RZ, R163 ;  /* 0x000000ffffaf7224 */ /* 0x008fc400078e00a3 */
[----:B------:R-:W3:Y:S01]  /*7700*/  LDL.LU.64 R162, [R1+0x970] ;  /* 0x0009700001a27983 */ /* 0x000ee20000300a00 */
[----:B------:R-:W-:-:S04]  /*7710*/  MOV R0, c[0x0][0x180] ;  /* 0x0000600000007a02 */ /* 0x000fc80000000f00 */
[----:B------:R-:W-:-:S04]  /*7720*/  IADD3 R0, R0, -0x65, RZ ;  /* 0xffffff9b00007810 */ /* 0x000fc80007ffe0ff */
[----:B------:R-:W-:Y:S02]  /*7730*/  ISETP.GE.U32.AND P1, PT, R0, 0x7fffff5c, PT ;  /* 0x7fffff5c0000780c */ /* 0x000fe40003f26070 */
[----:B------:R-:W1:Y:S01]  /*7740*/  S2R R0, SR_TID.X ;  /* 0x0000000000007919 */ /* 0x000e620000002100 */
[----:B--2---:R-:W-:-:S05]  /*7750*/  IMAD.WIDE R170, R2, 0x4, R170 ;  /* 0x0000000402aa7825 */ /* 0x004fca00078e02aa */
[----:B------:R2:W-:Y:S01]  /*7760*/  STL [R1+0x74c], R170 ;  /* 0x00074caa01007387 */ /* 0x0005e20000100800 */
[----:B-1----:R-:W-:-:S05]  /*7770*/  LOP3.LUT R0, R0, 0x7f, RZ, 0xc0, !PT ;  /* 0x0000007f00007812 */ /* 0x002fca00078ec0ff */
[----:B------:R-:W-:-:S05]  /*7780*/  IMAD.SHL.U32 R0, R0, 0x4, RZ ;  /* 0x0000000400007824 */ /* 0x000fca00078e00ff */
[----:B------:R2:W-:Y:S02]  /*7790*/  LDGSTS.E [R0+0x18000], [R170.64], !P3 ;  /* 0x18000000aa007fae */ /* 0x0005e4000d921844 */
[----:B--2---:R-:W-:Y:S02]  /*77a0*/  IMAD.MOV.U32 R170, RZ, RZ, c[0x0][0x180] ;  /* 0x00006000ffaa7624 */ /* 0x004fe400078e00ff */
[----:B------:R1:W-:Y:S04]  /*77b0*/  STL [R1+0x748], R171 ;  /* 0x000748ab01007387 */ /* 0x0003e80000100800 */
[----:B-1----:R-:W2:Y:S01]  /*77c0*/  LDL R171, [R1+0x8ec] ;  /* 0x0008ec0001ab7983 */ /* 0x002ea20000100800 */
[----:B----4-:R-:W-:-:S05]  /*77d0*/  IMAD.WIDE R166, R2, 0x4, R166 ;  /* 0x0000000402a67825 */ /* 0x010fca00078e02a6 */
[----:B------:R1:W-:Y:S02]  /*77e0*/  LDGSTS.E [R0+0x18200], [R166.64], !P3 ;  /* 0x18200000a6007fae */ /* 0x0003e4000d921844 */
[----:B-1----:R-:W-:-:S04]  /*77f0*/  IADD3 R0, R170, -0x69, RZ ;  /* 0xffffff97aa007810 */ /* 0x002fc80007ffe0ff */
[----:B------:R-:W-:Y:S02]  /*7800*/  ISETP.GE.U32.AND P3, PT, R0, 0x7fffff58, PT ;  /* 0x7fffff580000780c */ /* 0x000fe40003f66070 */
[----:B------:R-:W1:Y:S01]  /*7810*/  S2R R0, SR_TID.X ;  /* 0x0000000000007919 */ /* 0x000e620000002100 */
[----:B---3--:R-:W-:-:S03]  /*7820*/  IMAD.WIDE R162, R2, 0x4, R162 ;  /* 0x0000000402a27825 */ /* 0x008fc600078e02a2 */
[----:B------:R3:W-:Y:S04]  /*7830*/  STL [R1+0x754], R166 ;  /* 0x000754a601007387 */ /* 0x0007e80000100800 */
[----:B------:R4:W-:Y:S01]  /*7840*/  STL [R1+0x750], R167 ;  /* 0x000750a701007387 */ /* 0x0009e20000100800 */
[----:B---3--:R-:W-:Y:S01]  /*7850*/  IMAD.MOV.U32 R166, RZ, RZ, R150 ;  /* 0x000000ffffa67224 */ /* 0x008fe200078e0096 */
[----:B-1----:R-:W-:Y:S02]  /*7860*/  LOP3.LUT R0, R0, 0x7f, RZ, 0xc0, !PT ;  /* 0x0000007f00007812 */ /* 0x002fe400078ec0ff */
[----:B----4-:R-:W-:Y:S02]  /*7870*/  MOV R167, R151 ;  /* 0x0000009700a77202 */ /* 0x010fe40000000f00 */
[----:B------:R-:W3:Y:S01]  /*7880*/  LDL.LU.64 R150, [R1+0x968] ;  /* 0x0009680001967983 */ /* 0x000ee20000300a00 */
[----:B------:R-:W-:-:S03]  /*7890*/  IMAD.SHL.U32 R0, R0, 0x4, RZ ;  /* 0x0000000400007824 */ /* 0x000fc600078e00ff */
[----:B------:R1:W-:Y:S04]  /*78a0*/  STL [R1+0x77c], R162 ;  /* 0x00077ca201007387 */ /* 0x0003e80000100800 */
[----:B------:R1:W-:Y:S04]  /*78b0*/  LDGSTS.E [R0+0x19000], [R162.64], !P1 ;  /* 0x19000000a2007fae */ /* 0x0003e8000c921844 */
[----:B------:R4:W-:Y:S01]  /*78c0*/  STL [R1+0x778], R163 ;  /* 0x000778a301007387 */ /* 0x0009e20000100800 */
[----:B-1----:R-:W-:Y:S02]  /*78d0*/  IMAD.MOV.U32 R162, RZ, RZ, R154 ;  /* 0x000000ffffa27224 */ /* 0x002fe400078e009a */
[----:B----4-:R-:W-:-:S02]  /*78e0*/  IMAD.MOV.U32 R163, RZ, RZ, R155 ;  /* 0x000000ffffa37224 */ /* 0x010fc400078e009b */
[----:B------:R-:W4:Y:S01]  /*78f0*/  LDL.LU.64 R154, [R1+0x960] ;  /* 0x00096000019a7983 */ /* 0x000f220000300a00 */
[----:B------:R-:W-:-:S05]  /*7900*/  IMAD.WIDE R158, R2, 0x4, R158 ;  /* 0x00000004029e7825 */ /* 0x000fca00078e029e */
[----:B------:R1:W-:Y:S04]  /*7910*/  LDGSTS.E [R0+0x19200], [R158.64], !P1 ;  /* 0x192000009e007fae */ /* 0x0003e8000c921844 */
[----:B------:R5:W-:Y:S04]  /*7920*/  STL [R1+0x784], R158 ;  /* 0x0007849e01007387 */ /* 0x000be80000100800 */
[----:B------:R2:W-:Y:S01]  /*7930*/  STL [R1+0x780], R159 ;  /* 0x0007809f01007387 */ /* 0x0005e20000100800 */
[----:B-1----:R-:W-:Y:S01]  /*7940*/  IADD3 R0, R170, -0x6d, RZ ;  /* 0xffffff93aa007810 */ /* 0x002fe20007ffe0ff */
[----:B-----5:R-:W-:-:S03]  /*7950*/  IMAD.MOV.U32 R158, RZ, RZ, R142 ;  /* 0x000000ffff9e7224 */ /* 0x020fc600078e008e */
[----:B------:R-:W-:Y:S01]  /*7960*/  ISETP.GE.U32.AND P1, PT, R0, 0x7fffff54, PT ;  /* 0x7fffff540000780c */ /* 0x000fe20003f26070 */
[----:B--2---:R-:W-:Y:S02]  /*7970*/  IMAD.MOV.U32 R159, RZ, RZ, R143 ;  /* 0x000000ffff9f7224 */ /* 0x004fe400078e008f */
[----:B------:R-:W2:Y:S04]  /*7980*/  LDL.LU.64 R142, [R1+0x958] ;  /* 0x00095800018e7983 */ /* 0x000ea80000300a00 */
[----:B------:R-:W5:Y:S01]  /*7990*/  LDL R0, [R1+0x2c0] ;  /* 0x0002c00001007983 */ /* 0x000f620000100800 */
[----:B---3--:R-:W-:-:S04]  /*79a0*/  IMAD.WIDE R150, R2, 0x4, R150 ;  /* 0x0000000402967825 */ /* 0x008fc800078e0296 */
[----:B----4-:R-:W-:Y:S02]  /*79b0*/  IMAD.WIDE R154, R2, 0x4, R154 ;  /* 0x00000004029a7825 */ /* 0x010fe400078e029a */
[----:B------:R-:W1:Y:S04]  /*79c0*/  S2R R2, SR_TID.X ;  /* 0x0000000000027919 */ /* 0x000e680000002100 */
[----:B------:R-:W-:Y:S04]  /*79d0*/  STL [R1+0x80c], R154 ;  /* 0x00080c9a01007387 */ /* 0x000fe80000100800 */
[----:B------:R3:W-:Y:S01]  /*79e0*/  STL [R1+0x808], R155 ;  /* 0x0008089b01007387 */ /* 0x0007e20000100800 */
[----:B-1----:R-:W-:-:S04]  /*79f0*/  LOP3.LUT R2, R2, 0x7f, RZ, 0xc0, !PT ;  /* 0x0000007f02027812 */ /* 0x002fc800078ec0ff */
[----:B------:R-:W-:-:S05]  /*7a00*/  SHF.L.U32 R2, R2, 0x2, RZ ;  /* 0x0000000202027819 */ /* 0x000fca00000006ff */
[----:B------:R3:W-:Y:S04]  /*7a10*/  LDGSTS.E [R2+0x1a000], [R154.64], !P3 ;  /* 0x1a0000009a027fae */ /* 0x0007e8000d921844 */
[----:B---3--:R-:W1:Y:S04]  /*7a20*/  S2R R155, SR_TID.X ;  /* 0x00000000009b7919 */ /* 0x008e680000002100 */
[----:B------:R3:W-:Y:S04]  /*7a30*/  STL [R1+0x814], R150 ;  /* 0x0008149601007387 */ /* 0x0007e80000100800 */
[----:B------:R4:W-:Y:S01]  /*7a40*/  STL [R1+0x810], R151 ;  /* 0x0008109701007387 */ /* 0x0009e20000100800 */
[----:B-1----:R-:W-:-:S05]  /*7a50*/  LOP3.LUT R155, R155, 0x7f, RZ, 0xc0, !PT ;  /* 0x0000007f9b9b7812 */ /* 0x002fca00078ec0ff */
[----:B------:R-:W-:-:S05]  /*7a60*/  IMAD.SHL.U32 R154, R155, 0x4, RZ ;  /* 0x000000049b9a7824 */ /* 0x000fca00078e00ff */
[----:B------:R3:W-:Y:S02]  /*7a70*/  LDGSTS.E [R154+0x1a200], [R150.64], !P3 ;  /* 0x1a200000969a7fae */ /* 0x0007e4000d921844 */
[----:B---3--:R-:W-:Y:S02]  /*7a80*/  IMAD.MOV.U32 R150, RZ, RZ, R146 ;  /* 0x000000ffff967224 */ /* 0x008fe400078e0092 */
[----:B----4-:R-:W-:Y:S02]  /*7a90*/  IMAD.MOV.U32 R151, RZ, RZ, R147 ;  /* 0x000000ffff977224 */ /* 0x010fe400078e0093 */
[----:B------:R-:W3:Y:S01]  /*7aa0*/  LDL.LU.64 R146, [R1+0x950] ;  /* 0x0009500001927983 */ /* 0x000ee20000300a00 */
[----:B------:R-:W-:-:S04]  /*7ab0*/  IMAD.MOV.U32 R2, RZ, RZ, c[0x0][0x188] ;  /* 0x00006200ff027624 */ /* 0x000fc800078e00ff */
[----:B------:R-:W-:-:S04]  /*7ac0*/  IMAD.SHL.U32 R2, R2, 0x40, RZ ;  /* 0x0000004002027824 */ /* 0x000fc800078e00ff */
[----:B---3--:R-:W-:-:S05]  /*7ad0*/  IMAD.WIDE R146, R2, 0x4, R146 ;  /* 0x0000000402927825 */ /* 0x008fca00078e0292 */
[----:B------:R1:W-:Y:S04]  /*7ae0*/  STL [R1+0x82c], R146 ;  /* 0x00082c9201007387 */ /* 0x0003e80000100800 */
[----:B------:R1:W-:Y:S04]  /*7af0*/  LDGSTS.E [R154+0x1b000], [R146.64], !P1 ;  /* 0x1b000000929a7fae */ /* 0x0003e8000c921844 */
[----:B------:R3:W-:Y:S01]  /*7b00*/  STL [R1+0x828], R147 ;  /* 0x0008289301007387 */ /* 0x0007e20000100800 */
[----:B-1----:R-:W-:Y:S02]  /*7b10*/  IMAD.MOV.U32 R146, RZ, RZ, R138 ;  /* 0x000000ffff927224 */ /* 0x002fe400078e008a */
[----:B---3--:R-:W-:-:S02]  /*7b20*/  IMAD.MOV.U32 R147, RZ, RZ, R139 ;  /* 0x000000ffff937224 */ /* 0x008fc400078e008b */
[----:B------:R-:W3:Y:S01]  /*7b30*/  LDL.LU.64 R138, [R1+0x948] ;  /* 0x00094800018a7983 */ /* 0x000ee20000300a00 */
[----:B-----5:R-:W-:Y:S02]  /*7b40*/  MOV R155, R0 ;  /* 0x00000000009b7202 */ /* 0x020fe40000000f00 */
[----:B------:R-:W-:Y:S01]  /*7b50*/  IADD3 R0, R170, -0x71, RZ ;  /* 0xffffff8faa007810 */ /* 0x000fe20007ffe0ff */
[----:B--2---:R-:W-:-:S03]  /*7b60*/  IMAD.WIDE R142, R2, 0x4, R142 ;  /* 0x00000004028e7825 */ /* 0x004fc600078e028e */
[----:B------:R-:W-:Y:S02]  /*7b70*/  ISETP.GE.U32.AND P3, PT, R0, 0x7fffff50, PT ;  /* 0x7fffff500000780c */ /* 0x000fe40003f66070 */
[----:B------:R1:W-:Y:S04]  /*7b80*/  STL [R1+0x834], R142 ;  /* 0x0008348e01007387 */ /* 0x0003e80000100800 */
[----:B------:R1:W-:Y:S04]  /*7b90*/  LDGSTS.E [R154+0x1b200], [R142.64], !P1 ;  /* 0x1b2000008e9a7fae */ /* 0x0003e8000c921844 */
[----:B------:R2:W-:Y:S01]  /*7ba0*/  STL [R1+0x830], R143 ;  /* 0x0008308f01007387 */ /* 0x0005e20000100800 */
[----:B-1----:R-:W-:-:S02]  /*7bb0*/  IMAD.MOV.U32 R142, RZ, RZ, R130 ;  /* 0x000000ffff8e7224 */ /* 0x002fc400078e0082 */
[----:B--2---:R-:W-:Y:S02]  /*7bc0*/  IMAD.MOV.U32 R143, RZ, RZ, R131 ;  /* 0x000000ffff8f7224 */ /* 0x004fe400078e0083 */
[----:B------:R-:W2:Y:S01]  /*7bd0*/  LDL.LU.64 R130, [R1+0x940] ;  /* 0x0009400001827983 */ /* 0x000ea20000300a00 */
[----:B---3--:R-:W-:-:S05]  /*7be0*/  IMAD.WIDE R138, R2, 0x4, R138 ;  /* 0x00000004028a7825 */ /* 0x008fca00078e028a */
[----:B------:R1:W-:Y:S04]  /*7bf0*/  STL [R1+0x84c], R138 ;  /* 0x00084c8a01007387 */ /* 0x0003e80000100800 */
[----:B------:R1:W-:Y:S04]  /*7c00*/  LDGSTS.E [R154+0x1c000], [R138.64], !P3 ;  /* 0x1c0000008a9a7fae */ /* 0x0003e8000d921844 */
[----:B------:R3:W-:Y:S01]  /*7c10*/  STL [R1+0x848], R139 ;  /* 0x0008488b01007387 */ /* 0x0007e20000100800 */
[----:B-1----:R-:W-:Y:S01]  /*7c20*/  IMAD.MOV.U32 R138, RZ, RZ, R132 ;  /* 0x000000ffff8a7224 */ /* 0x002fe200078e0084 */
[----:B---3--:R-:W-:-:S02]  /*7c30*/  MOV R139, R133 ;  /* 0x00000085008b7202 */ /* 0x008fc40000000f00 */
[----:B------:R-:W3:Y:S01]  /*7c40*/  LDL.LU.64 R132, [R1+0x938] ;  /* 0x0009380001847983 */ /* 0x000ee20000300a00 */
[----:B------:R-:W-:Y:S01]  /*7c50*/  IADD3 R0, R170, -0x75, RZ ;  /* 0xffffff8baa007810 */ /* 0x000fe20007ffe0ff */
[----:B------:R-:W-:-:S03]  /*7c60*/  IMAD.WIDE R134, R2, 0x4, R134 ;  /* 0x0000000402867825 */ /* 0x000fc600078e0286 */
[----:B------:R-:W-:Y:S02]  /*7c70*/  ISETP.GE.U32.AND P1, PT, R0, 0x7fffff4c, PT ;  /* 0x7fffff4c0000780c */ /* 0x000fe40003f26070 */
[----:B------:R1:W-:Y:S04]  /*7c80*/  STL [R1+0x854], R134 ;  /* 0x0008548601007387 */ /* 0x0003e80000100800 */
[----:B------:R1:W-:Y:S04]  /*7c90*/  LDGSTS.E [R154+0x1c200], [R134.64], !P3 ;  /* 0x1c200000869a7fae */ /* 0x0003e8000d921844 */
[----:B------:R4:W-:Y:S01]  /*7ca0*/  STL [R1+0x850], R135 ;  /* 0x0008508701007387 */ /* 0x0009e20000100800 */
[----:B-1----:R-:W-:-:S02]  /*7cb0*/  IMAD.MOV.U32 R134, RZ, RZ, R124 ;  /* 0x000000ffff867224 */ /* 0x002fc400078e007c */
[----:B----4-:R-:W-:Y:S02]  /*7cc0*/  IMAD.MOV.U32 R135, RZ, RZ, R125 ;  /* 0x000000ffff877224 */ /* 0x010fe400078e007d */
        /* <DEDUP_REMOVED lines=8> */
[----:B------:R-:W-:-:S04]  /*7d50*/  IADD3 R0, R170, -0x79, RZ ;  /* 0xffffff87aa007810 */ /* 0x000fc80007ffe0ff */
[----:B------:R-:W-:Y:S02]  /*7d60*/  ISETP.GE.U32.AND P3, PT, R0, 0x7fffff48, PT ;  /* 0x7fffff480000780c */ /* 0x000fe40003f66070 */
[----:B------:R-:W1:Y:S01]  /*7d70*/  S2R R0, SR_TID.X ;  /* 0x0000000000007919 */ /* 0x000e620000002100 */
[----:B--2---:R-:W-:-:S05]  /*7d80*/  IMAD.WIDE R130, R2, 0x4, R130 ;  /* 0x0000000402827825 */ /* 0x004fca00078e0282 */
[----:B------:R1:W-:Y:S04]  /*7d90*/  LDGSTS.E [R154+0x1d200], [R130.64], !P1 ;  /* 0x1d200000829a7fae */ /* 0x0003e8000c921844 */
[----:B------:R1:W-:Y:S04]  /*7da0*/  STL [R1+0x8a4], R130 ;  /* 0x0008a48201007387 */ /* 0x0003e80000100800 */
[----:B------:R2:W-:Y:S01]  /*7db0*/  STL [R1+0x8a0], R131 ;  /* 0x0008a08301007387 */ /* 0x0005e20000100800 */
[----:B-1----:R-:W-:-:S05]  /*7dc0*/  LOP3.LUT R130, R0, 0x7f, RZ, 0xc0, !PT ;  /* 0x0000007f00827812 */ /* 0x002fca00078ec0ff */
[----:B--2---:R-:W-:Y:S02]  /*7dd0*/  IMAD.SHL.U32 R131, R130, 0x4, RZ ;  /* 0x0000000482837824 */ /* 0x004fe400078e00ff */
[----:B---3--:R-:W-:-:S05]  /*7de0*/  IMAD.WIDE R128, R2, 0x4, R128 ;  /* 0x0000000402807825 */ /* 0x008fca00078e0280 */
[----:B------:R1:W-:Y:S04]  /*7df0*/  STL [R1+0x8ac], R128 ;  /* 0x0008ac8001007387 */ /* 0x0003e80000100800 */
[----:B------:R1:W-:Y:S04]  /*7e00*/  LDGSTS.E [R131+0x1e000], [R128.64], !P3 ;  /* 0x1e00000080837fae */ /* 0x0003e8000d921844 */
[----:B------:R2:W-:Y:S01]  /*7e10*/  STL [R1+0x8a8], R129 ;  /* 0x0008a88101007387 */ /* 0x0005e20000100800 */
[----:B-1----:R-:W-:Y:S01]  /*7e20*/  MOV R128, R120 ;  /* 0x0000007800807202 */ /* 0x002fe20000000f00 */
[----:B--2---:R-:W-:-:S02]  /*7e30*/  IMAD.MOV.U32 R129, RZ, RZ, R121 ;  /* 0x000000ffff817224 */ /* 0x004fc400078e0079 */
[----:B------:R-:W2:Y:S01]  /*7e40*/  LDL.LU.64 R120, [R1+0x920] ;  /* 0x0009200001787983 */ /* 0x000ea20000300a00 */
[----:B----4-:R-:W-:-:S04]  /*7e50*/  IMAD.WIDE R124, R2, 0x4, R124 ;  /* 0x00000004027c7825 */ /* 0x010fc800078e027c */
[C---:B------:R-:W-:Y:S01]  /*7e60*/  IMAD.WIDE R116, R2.reuse, 0x4, R116 ;  /* 0x0000000402747825 */ /* 0x040fe200078e0274 */
[----:B------:R-:W-:Y:S03]  /*7e70*/  STL [R1+0x8b4], R124 ;  /* 0x0008b47c01007387 */ /* 0x000fe60000100800 */
[C---:B------:R-:W-:Y:S01]  /*7e80*/  IMAD.WIDE R112, R2.reuse, 0x4, R112 ;  /* 0x0000000402707825 */ /* 0x040fe200078e0270 */
[----:B------:R1:W-:Y:S03]  /*7e90*/  STL [R1+0x8b0], R125 ;  /* 0x0008b07d01007387 */ /* 0x0003e60000100800 */
[C---:B------:R-:W-:Y:S01]  /*7ea0*/  IMAD.WIDE R108, R2.reuse, 0x4, R108 ;  /* 0x00000004026c7825 */ /* 0x040fe200078e026c */
[----:B------:R1:W-:Y:S03]  /*7eb0*/  LDGSTS.E [R131+0x1e200], [R124.64], !P3 ;  /* 0x1e2000007c837fae */ /* 0x0003e6000d921844 */
[----:B------:R-:W-:-:S04]  /*7ec0*/  IMAD.WIDE R104, R2, 0x4, R104 ;  /* 0x0000000402687825 */ /* 0x000fc800078e0268 */
        /* <DEDUP_REMOVED lines=28> */
[----:B------:R-:W-:Y:S01]  /*8090*/  IMAD.WIDE R28, R2, 0x4, R28 ;  /* 0x00000004021c7825 */ /* 0x000fe200078e021c */
[----:B-1----:R-:W-:-:S03]  /*80a0*/  MOV R125, R159 ;  /* 0x0000009f007d7202 */ /* 0x002fc60000000f00 */
[----:B------:R-:W-:Y:S02]  /*80b0*/  IMAD.MOV.U32 R124, RZ, RZ, R158 ;  /* 0x000000ffff7c7224 */ /* 0x000fe400078e009e */
[----:B------:R-:W-:Y:S02]  /*80c0*/  IMAD.MOV.U32 R158, RZ, RZ, R26 ;  /* 0x000000ffff9e7224 */ /* 0x000fe400078e001a */
[----:B------:R-:W-:Y:S02]  /*80d0*/  IMAD.MOV.U32 R159, RZ, RZ, R27 ;  /* 0x000000ffff9f7224 */ /* 0x000fe400078e001b */
[----:B--2---:R-:W-:-:S05]  /*80e0*/  IMAD.WIDE R120, R2, 0x4, R120 ;  /* 0x0000000402787825 */ /* 0x004fca00078e0278 */
[----:B------:R-:W-:Y:S04]  /*80f0*/  STL [R1+0x8bc], R120 ;  /* 0x0008bc7801007387 */ /* 0x000fe80000100800 */
[----:B------:R1:W-:Y:S04]  /*8100*/  STL [R1+0x8b8], R121 ;  /* 0x0008b87901007387 */ /* 0x0003e80000100800 */
[----:B------:R-:W-:Y:S04]  /*8110*/  STL [R1+0x8c4], R116 ;  /* 0x0008c47401007387 */ /* 0x000fe80000100800 */
        /* <DEDUP_REMOVED lines=65> */
[----:B------:R-:W2:Y:S01]  /*8530*/  LDL.LU.64 R26, [R1+0x918] ;  /* 0x00091800011a7983 */ /* 0x000ea20000300a00 */
[----:B------:R-:W-:-:S04]  /*8540*/  IADD3 R0, R170, -0x7d, RZ ;  /* 0xffffff83aa007810 */ /* 0x000fc80007ffe0ff */
[----:B------:R-:W-:Y:S02]  /*8550*/  ISETP.GE.U32.AND P1, PT, R0, 0x7fffff44, PT ;  /* 0x7fffff440000780c */ /* 0x000fe40003f26070 */
[----:B------:R-:W-:Y:S01]  /*8560*/  IADD3 R0, R170, -0x42, RZ ;  /* 0xffffffbeaa007810 */ /* 0x000fe20007ffe0ff */
[----:B------:R-:W-:-:S03]  /*8570*/  IMAD.SHL.U32 R130, R130, 0x4, RZ ;  /* 0x0000000482827824 */ /* 0x000fc600078e00ff */
[----:B------:R-:W-:Y:S02]  /*8580*/  ISETP.GE.U32.AND P3, PT, R0, 0x7fffff7f, PT ;  /* 0x7fffff7f0000780c */ /* 0x000fe40003f66070 */
[----:B------:R-:W-:Y:S02]  /*8590*/  IADD3 R0, R170, -0x46, RZ ;  /* 0xffffffbaaa007810 */ /* 0x000fe40007ffe0ff */
[----:B------:R-:W-:-:S03]  /*85a0*/  LOP3.LUT R130, R130, 0x20, RZ, 0x3c, !PT ;  /* 0x0000002082827812 */ /* 0x000fc600078e3cff */
[----:B------:R1:W-:Y:S04]  /*85b0*/  LDGSTS.E [R131+0x1f000], [R120.64], !P1 ;  /* 0x1f00000078837fae */ /* 0x0003e8000c921844 */
[----:B------:R3:W-:Y:S01]  /*85c0*/  LDGSTS.E [R131+0x1f200], [R116.64], !P1 ;  /* 0x1f20000074837fae */ /* 0x0007e2000c921844 */
[----:B------:R-:W-:Y:S02]  /*85d0*/  ISETP.GE.U32.AND P1, PT, R0, 0x7fffff7b, PT ;  /* 0x7fffff7b0000780c */ /* 0x000fe40003f26070 */
[----:B------:R-:W-:Y:S01]  /*85e0*/  IADD3 R0, R170, -0x4a, RZ ;  /* 0xffffffb6aa007810 */ /* 0x000fe20007ffe0ff */
[----:B------:R4:W-:Y:S04]  /*85f0*/  LDGSTS.E [R130+0x10400], [R112.64], !P3 ;  /* 0x1040000070827fae */ /* 0x0009e8000d921844 */
[----:B------:R4:W-:Y:S01]  /*8600*/  LDGSTS.E [R130+0x10600], [R108.64], !P3 ;  /* 0x106000006c827fae */ /* 0x0009e2000d921844 */
[----:B------:R-:W-:-:S02]  /*8610*/  ISETP.GE.U32.AND P3, PT, R0, 0x7fffff77, PT ;  /* 0x7fffff770000780c */ /* 0x000fc40003f66070 */
[----:B------:R-:W-:-:S03]  /*8620*/  IADD3 R0, R170, -0x4e, RZ ;  /* 0xffffffb2aa007810 */ /* 0x000fc60007ffe0ff */
        /* <DEDUP_REMOVED lines=56> */
[----:B-1----:R-:W-:Y:S02]  /*89b0*/  IMAD.MOV.U32 R121, RZ, RZ, R129 ;  /* 0x000000ffff797224 */ /* 0x002fe400078e0081 */
[----:B------:R4:W-:Y:S01]  /*89c0*/  LDGSTS.E [R130+0x1f400], [R30.64], !P1 ;  /* 0x1f4000001e827fae */ /* 0x0009e2000c921844 */
[----:B------:R-:W-:-:S03]  /*89d0*/  LOP3.LUT R129, R154, 0x40, RZ, 0x3c, !PT ;  /* 0x000000409a817812 */ /* 0x000fc600078e3cff */
[----:B------:R4:W-:Y:S01]  /*89e0*/  LDGSTS.E [R130+0x1f600], [R28.64], !P1 ;  /* 0x1f6000001c827fae */ /* 0x0009e2000c921844 */
[----:B------:R-:W-:Y:S01]  /*89f0*/  ISETP.GE.U32.AND P1, PT, R0, 0x7fffff7a, PT ;  /* 0x7fffff7a0000780c */ /* 0x000fe20003f26070 */
[----:B------:R-:W-:Y:S01]  /*8a00*/  IMAD.WIDE R24, R2, 0x4, R24 ;  /* 0x0000000402187825 */ /* 0x000fe200078e0218 */
[----:B------:R-:W-:-:S03]  /*8a10*/  IADD3 R0, R170, -0x4b, RZ ;  /* 0xffffffb5aa007810 */ /* 0x000fc60007ffe0ff */
        /* <DEDUP_REMOVED lines=10> */
[----:B--2---:R-:W-:-:S05]  /*8ac0*/  IMAD.WIDE R26, R2, 0x4, R26 ;  /* 0x00000004021a7825 */ /* 0x004fca00078e021a */
        /* <DEDUP_REMOVED lines=8> */
[----:B------:R-:W-:Y:S04]  /*8b50*/  STL [R1+0x2e8], R26 ;  /* 0x0002e81a01007387 */ /* 0x000fe80000100800 */
[----:B------:R1:W-:Y:S04]  /*8b60*/  LDGSTS.E [R129+0x12800], [R18.64], !P3 ;  /* 0x1280000012817fae */ /* 0x0003e8000d921844 */
[----:B------:R1:W-:Y:S01]  /*8b70*/  LDGSTS.E [R129+0x12a00], [R16.64], !P3 ;  /* 0x12a0000010817fae */ /* 0x0003e2000d921844 */
[----:B------:R-:W-:-:S03]  /*8b80*/  ISETP.GE.U32.AND P3, PT, R0, 0x7fffff6e, PT ;  /* 0x7fffff6e0000780c */ /* 0x000fc60003f66070 */
[----:B------:R-:W-:Y:S01]  /*8b90*/  STL [R1+0x2e4], R27 ;  /* 0x0002e41b01007387 */ /* 0x000fe20000100800 */
[----:B------:R-:W-:-:S03]  /*8ba0*/  IADD3 R0, R170, -0x57, RZ ;  /* 0xffffffa9aa007810 */ /* 0x000fc60007ffe0ff */
[----:B------:R-:W-:Y:S04]  /*8bb0*/  STL [R1+0x2f0], R24 ;  /* 0x0002f01801007387 */ /* 0x000fe80000100800 */
[----:B------:R-:W-:Y:S04]  /*8bc0*/  STL [R1+0x2ec], R25 ;  /* 0x0002ec1901007387 */ /* 0x000fe80000100800 */
[----:B------:R-:W-:Y:S04]  /*8bd0*/  STL [R1+0x328], R22 ;  /* 0x0003281601007387 */ /* 0x000fe80000100800 */
[----:B------:R-:W-:Y:S04]  /*8be0*/  STL [R1+0x324], R23 ;  /* 0x0003241701007387 */ /* 0x000fe80000100800 */
[----:B------:R1:W-:Y:S04]  /*8bf0*/  LDGSTS.E [R129+0x13800], [R14.64], !P1 ;  /* 0x138000000e817fae */ /* 0x0003e8000c921844 */
[----:B------:R-:W-:Y:S04]  /*8c00*/  STL [R1+0x330], R20 ;  /* 0x0003301401007387 */ /* 0x000fe80000100800 */
        /* <DEDUP_REMOVED lines=22> */
[----:B------:R2:W-:Y:S04]  /*8d70*/  STL [R1+0x428], R7 ;  /* 0x0004280701007387 */ /* 0x0005e80000100800 */
[----:B------:R5:W-:Y:S01]  /*8d80*/  LDGSTS.E [R129+0x15a00], [R4.64], !P1 ;  /* 0x15a0000004817fae */ /* 0x000be2000c921844 */
[----:B------:R-:W-:-:S03]  /*8d90*/  ISETP.GE.U32.AND P1, PT, R0, 0x7fffff62, PT ;  /* 0x7fffff620000780c */ /* 0x000fc60003f26070 */
[----:B------:R-:W-:Y:S01]  /*8da0*/  STL [R1+0x434], R4 ;  /* 0x0004340401007387 */ /* 0x000fe20000100800 */
[----:B--2---:R-:W-:-:S03]  /*8db0*/  IMAD.WIDE R6, R2, 0x4, R70 ;  /* 0x0000000402067825 */ /* 0x004fc600078e0246 */
[----:B------:R5:W-:Y:S01]  /*8dc0*/  STL [R1+0x430], R5 ;  /* 0x0004300501007387 */ /* 0x000be20000100800 */
[----:B------:R-:W-:-:S03]  /*8dd0*/  IADD3 R0, R170, -0x63, RZ ;  /* 0xffffff9daa007810 */ /* 0x000fc60007ffe0ff */
[----:B------:R-:W-:Y:S04]  /*8de0*/  STL [R1+0x46c], R6 ;  /* 0x00046c0601007387 */ /* 0x000fe80000100800 */
[----:B------:R2:W-:Y:S01]  /*8df0*/  LDGSTS.E [R129+0x16800], [R6.64], !P3 ;  /* 0x1680000006817fae */ /* 0x0005e2000d921844 */
[----:B-----5:R-:W-:-:S03]  /*8e00*/  IMAD.WIDE R4, R2, 0x4, R74 ;  /* 0x0000000402047825 */ /* 0x020fc600078e024a */
[----:B------:R2:W-:Y:S04]  /*8e10*/  STL [R1+0x468], R7 ;  /* 0x0004680701007387 */ /* 0x0005e80000100800 */
[----:B------:R5:W-:Y:S01]  /*8e20*/  LDGSTS.E [R129+0x16a00], [R4.64], !P3 ;  /* 0x16a0000004817fae */ /* 0x000be2000d921844 */
[----:B------:R-:W-:-:S03]  /*8e30*/  ISETP.GE.U32.AND P3, PT, R0, 0x7fffff5e, PT ;  /* 0x7fffff5e0000780c */ /* 0x000fc60003f66070 */
[----:B------:R-:W-:Y:S01]  /*8e40*/  STL [R1+0x474], R4 ;  /* 0x0004740401007387 */ /* 0x000fe20000100800 */
[----:B--2---:R-:W-:-:S03]  /*8e50*/  IMAD.WIDE R6, R2, 0x4, R78 ;  /* 0x0000000402067825 */ /* 0x004fc600078e024e */
[----:B------:R5:W-:Y:S01]  /*8e60*/  STL [R1+0x470], R5 ;  /* 0x0004700501007387 */ /* 0x000be20000100800 */
[----:B------:R-:W-:-:S03]  /*8e70*/  IADD3 R0, R170, -0x67, RZ ;  /* 0xffffff99aa007810 */ /* 0x000fc60007ffe0ff */
[----:B------:R2:W-:Y:S01]  /*8e80*/  LDGSTS.E [R129+0x17800], [R6.64], !P1 ;  /* 0x1780000006817fae */ /* 0x0005e2000c921844 */
[----:B-----5:R-:W-:-:S03]  /*8e90*/  IMAD.WIDE R4, R2, 0x4, R82 ;  /* 0x0000000402047825 */ /* 0x020fc600078e0252 */
        /* <DEDUP_REMOVED lines=32> */
[----:B------:R-:W-:Y:S04]  /*90a0*/  STL [R1+0x7f8], R4 ;  /* 0x0007f80401007387 */ /* 0x000fe80000100800 */
[----:B------:R5:W-:Y:S01]  /*90b0*/  LDGSTS.E [R129+0x1aa00], [R4.64], !P3 ;  /* 0x1aa0000004817fae */ /* 0x000be2000d921844 */
[----:B--2---:R-:W-:Y:S01]  /*90c0*/  IMAD.WIDE R6, R2, 0x4, R110 ;  /* 0x0000000402067825 */ /* 0x004fe200078e026e */
[----:B------:R-:W-:-:S02]  /*90d0*/  ISETP.GE.U32.AND P3, PT, R0, 0x7fffff4e, PT ;  /* 0x7fffff4e0000780c */ /* 0x000fc40003f66070 */
[----:B------:R5:W-:Y:S04]  /*90e0*/  STL [R1+0x7f0], R5 ;  /* 0x0007f00501007387 */ /* 0x000be80000100800 */
[----:B------:R-:W-:Y:S04]  /*90f0*/  STL [R1+0x7f4], R6 ;  /* 0x0007f40601007387 */ /* 0x000fe80000100800 */
[----:B------:R2:W-:Y:S01]  /*9100*/  LDGSTS.E [R129+0x1b800], [R6.64], !P1 ;  /* 0x1b80000006817fae */ /* 0x0005e2000c921844 */
[----:B-----5:R-:W-:-:S03]  /*9110*/  IMAD.WIDE R4, R2, 0x4, R114 ;  /* 0x0000000402047825 */ /* 0x020fc600078e0272 */
[----:B------:R2:W-:Y:S04]  /*9120*/  STL [R1+0x7dc], R7 ;  /* 0x0007dc0701007387 */ /* 0x0005e80000100800 */
[----:B------:R-:W-:Y:S01]  /*9130*/  STL [R1+0x7e8], R4 ;  /* 0x0007e80401007387 */ /* 0x000fe20000100800 */
[----:B------:R-:W-:-:S03]  /*9140*/  IMAD.MOV.U32 R120, RZ, RZ, R128 ;  /* 0x000000ffff787224 */ /* 0x000fc600078e0080 */
[----:B------:R5:W-:Y:S01]  /*9150*/  LDGSTS.E [R129+0x1ba00], [R4.64], !P1 ;  /* 0x1ba0000004817fae */ /* 0x000be2000c921844 */
[----:B--2---:R-:W-:-:S03]  /*9160*/  IMAD.WIDE R6, R2, 0x4, R118 ;  /* 0x0000000402067825 */ /* 0x004fc600078e0276 */
[----:B------:R5:W-:Y:S01]  /*9170*/  STL [R1+0x7e0], R5 ;  /* 0x0007e00501007387 */ /* 0x000be20000100800 */
[----:B----4-:R-:W-:-:S03]  /*9180*/  IMAD.MOV.U32 R130, RZ, RZ, R155 ;  /* 0x000000ffff827224 */ /* 0x010fc600078e009b */
[----:B------:R-:W-:Y:S01]  /*9190*/  STL [R1+0x7e4], R6 ;  /* 0x0007e40601007387 */ /* 0x000fe20000100800 */
[----:B------:R-:W-:-:S03]  /*91a0*/  IMAD.MOV.U32 R154, RZ, RZ, R162 ;  /* 0x000000ffff9a7224 */ /* 0x000fc600078e00a2 */
[----:B------:R2:W-:Y:S01]  /*91b0*/  LDGSTS.E [R129+0x1c800], [R6.64], !P3 ;  /* 0x1c80000006817fae */ /* 0x0005e2000d921844 */
[----:B-----5:R-:W-:Y:S01]  /*91c0*/  IMAD.WIDE R4, R2, 0x4, R122 ;  /* 0x0000000402047825 */ /* 0x020fe200078e027a */
[----:B------:R-:W-:Y:S02]  /*91d0*/  MOV R162, R174 ;  /* 0x000000ae00a27202 */ /* 0x000fe40000000f00 */
[----:B------:R2:W-:Y:S01]  /*91e0*/  STL [R1+0x7cc], R7 ;  /* 0x0007cc0701007387 */ /* 0x0005e20000100800 */
[----:B------:R-:W-:-:S03]  /*91f0*/  IMAD.MOV.U32 R155, RZ, RZ, R163 ;  /* 0x000000ffff9b7224 */ /* 0x000fc600078e00a3 */
[----:B------:R-:W-:Y:S01]  /*9200*/  STL [R1+0x7d8], R4 ;  /* 0x0007d80401007387 */ /* 0x000fe20000100800 */
[----:B------:R-:W-:Y:S02]  /*9210*/  IMAD.MOV.U32 R163, RZ, RZ, R175 ;  /* 0x000000ffffa37224 */ /* 0x000fe400078e00af */
[----:B------:R-:W-:Y:S01]  /*9220*/  IMAD.MOV.U32 R174, RZ, RZ, R248 ;  /* 0x000000ffffae7224 */ /* 0x000fe200078e00f8 */
[----:B------:R4:W-:Y:S01]  /*9230*/  STL [R1+0x7d0], R5 ;  /* 0x0007d00501007387 */ /* 0x0009e20000100800 */
[----:B------:R-:W-:Y:S02]  /*9240*/  IMAD.MOV.U32 R175, RZ, RZ, R249 ;  /* 0x000000ffffaf7224 */ /* 0x000fe400078e00f9 */
[----:B--2---:R-:W-:Y:S01]  /*9250*/  IMAD.WIDE R6, R2, 0x4, R120 ;  /* 0x0000000402067825 */ /* 0x004fe200078e0278 */
[----:B------:R-:W2:Y:S04]  /*9260*/  LDL.LU.64 R248, [R1+0x910] ;  /* 0x0009100001f87983 */ /* 0x000ea80000300a00 */
[----:B------:R-:W4:Y:S04]  /*9270*/  LDL.LU.64 R120, [R1+0x48] ;  /* 0x0000480001787983 */ /* 0x000f280000300a00 */
[----:B------:R4:W-:Y:S04]  /*9280*/  LDGSTS.E [R129+0x1ca00], [R4.64], !P3 ;  /* 0x1ca0000004817fae */ /* 0x0009e8000d921844 */
[----:B------:R-:W-:Y:S04]  /*9290*/  STL [R1+0x7d4], R6 ;  /* 0x0007d40601007387 */ /* 0x000fe80000100800 */
[----:B------:R5:W-:Y:S01]  /*92a0*/  STL [R1+0x7bc], R7 ;  /* 0x0007bc0701007387 */ /* 0x000be20000100800 */
[----:B------:R-:W-:Y:S01]  /*92b0*/  IADD3 R0, R170, -0x77, RZ ;  /* 0xffffff89aa007810 */ /* 0x000fe20007ffe0ff */
[----:B----4-:R-:W-:-:S04]  /*92c0*/  IMAD.WIDE R4, R2, 0x4, R120 ;  /* 0x0000000402047825 */ /* 0x010fc800078e0278 */
[----:B------:R-:W-:Y:S01]  /*92d0*/  IMAD.MOV.U32 R120, RZ, RZ, R124 ;  /* 0x000000ffff787224 */ /* 0x000fe200078e007c */
[----:B------:R-:W-:Y:S01]  /*92e0*/  STL [R1+0x7c8], R4 ;  /* 0x0007c80401007387 */ /* 0x000fe20000100800 */
[----:B------:R-:W-:-:S03]  /*92f0*/  IMAD.MOV.U32 R121, RZ, RZ, R125 ;  /* 0x000000ffff797224 */ /* 0x000fc600078e007d */
[----:B------:R4:W-:Y:S04]  /*9300*/  STL [R1+0x7c0], R5 ;  /* 0x0007c00501007387 */ /* 0x0009e80000100800 */
[----:B------:R-:W4:Y:S01]  /*9310*/  LDL.LU.64 R124, [R1+0x78] ;  /* 0x00007800017c7983 */ /* 0x000f220000300a00 */
[----:B------:R-:W-:-:S13]  /*9320*/  ISETP.GE.U32.AND P1, PT, R0, 0x7fffff4a, PT ;  /* 0x7fffff4a0000780c */ /* 0x000fda0003f26070 */
[----:B------:R5:W-:Y:S04]  /*9330*/  LDGSTS.E [R129+0x1d800], [R6.64], !P1 ;  /* 0x1d80000006817fae */ /* 0x000be8000c921844 */
[----:B------:R4:W-:Y:S01]  /*9340*/  LDGSTS.E [R129+0x1da00], [R4.64], !P1 ;  /* 0x1da0000004817fae */ /* 0x0009e2000c921844 */
[----:B-----5:R-:W-:-:S05]  /*9350*/  IMAD.WIDE R6, R2, 0x4, R120 ;  /* 0x0000000402067825 */ /* 0x020fca00078e0278 */
[----:B------:R-:W-:Y:S04]  /*9360*/  STL [R1+0x7c4], R6 ;  /* 0x0007c40601007387 */ /* 0x000fe80000100800 */
[----:B------:R5:W-:Y:S01]  /*9370*/  STL [R1+0x7ac], R7 ;  /* 0x0007ac0701007387 */ /* 0x000be20000100800 */
[----:B----4-:R-:W-:-:S05]  /*9380*/  IMAD.WIDE R4, R2, 0x4, R124 ;  /* 0x0000000402047825 */ /* 0x010fca00078e027c */
[----:B------:R-:W-:Y:S04]  /*9390*/  STL [R1+0x7b8], R4 ;  /* 0x0007b80401007387 */ /* 0x000fe80000100800 */
[----:B------:R4:W-:Y:S04]  /*93a0*/  STL [R1+0x7b0], R5 ;  /* 0x0007b00501007387 */ /* 0x0009e80000100800 */
[----:B------:R-:W5:Y:S04]  /*93b0*/  LDL.LU.64 R120, [R1+0xb8] ;  /* 0x0000b80001787983 */ /* 0x000f680000300a00 */
[----:B------:R-:W4:Y:S01]  /*93c0*/  LDL.LU.64 R124, [R1+0xc8] ;  /* 0x0000c800017c7983 */ /* 0x000f220000300a00 */
[----:B------:R-:W-:-:S04]  /*93d0*/  IADD3 R0, R170, -0x7b, RZ ;  /* 0xffffff85aa007810 */ /* 0x000fc80007ffe0ff */
[----:B------:R-:W-:Y:S02]  /*93e0*/  ISETP.GE.U32.AND P3, PT, R0, 0x7fffff46, PT ;  /* 0x7fffff460000780c */ /* 0x000fe40003f66070 */
[----:B------:R-:W-:-:S04]  /*93f0*/  IADD3 R0, R170, -0x7f, RZ ;  /* 0xffffff81aa007810 */ /* 0x000fc80007ffe0ff */
[----:B------:R-:W-:-:S07]  /*9400*/  ISETP.GE.U32.AND P1, PT, R0, 0x7fffff42, PT ;  /* 0x7fffff420000780c */ /* 0x000fce0003f26070 */
[----:B------:R5:W-:Y:S04]  /*9410*/  LDGSTS.E [R129+0x1e800], [R6.64], !P3 ;  /* 0x1e80000006817fae */ /* 0x000be8000d921844 */
[----:B------:R4:W-:Y:S01]  /*9420*/  LDGSTS.E [R129+0x1ea00], [R4.64], !P3 ;  /* 0x1ea0000004817fae */ /* 0x0009e2000d921844 */
[----:B-----5:R-:W-:-:S04]  /*9430*/  IMAD.WIDE R6, R2, 0x4, R120 ;  /* 0x0000000402067825 */ /* 0x020fc800078e0278 */
[C---:B----4-:R-:W-:Y:S01]  /*9440*/  IMAD.WIDE R4, R2.reuse, 0x4, R124 ;  /* 0x0000000402047825 */ /* 0x050fe200078e027c */
[----:B------:R-:W-:Y:S04]  /*9450*/  STL [R1+0x7b4], R6 ;  /* 0x0007b40601007387 */ /* 0x000fe80000100800 */
[----:B------:R4:W-:Y:S04]  /*9460*/  STL [R1+0x7a0], R7 ;  /* 0x0007a00701007387 */ /* 0x0009e80000100800 */
[----:B------:R-:W-:Y:S04]  /*9470*/  STL [R1+0x7a8], R4 ;  /* 0x0007a80401007387 */ /* 0x000fe80000100800 */
[----:B------:R5:W-:Y:S04]  /*9480*/  STL [R1+0x7a4], R5 ;  /* 0x0007a40501007387 */ /* 0x000be80000100800 */
[----:B------:R1:W-:Y:S04]  /*9490*/  LDGSTS.E [R129+0x1f800], [R6.64], !P1 ;  /* 0x1f80000006817fae */ /* 0x0003e8000c921844 */
[----:B------:R-:W4:Y:S04]  /*94a0*/  LDL.LU.64 R124, [R1+0x100] ;  /* 0x00010000017c7983 */ /* 0x000f280000300a00 */
[----:B------:R1:W-:Y:S04]  /*94b0*/  LDGSTS.E [R129+0x1fa00], [R4.64], !P1 ;  /* 0x1fa0000004817fae */ /* 0x0003e8000c921844 */
[----:B-1----:R-:W5:Y:S01]  /*94c0*/  LDL.LU.64 R128, [R1+0x108] ;  /* 0x0001080001807983 */ /* 0x002f620000300a00 */
[----:B----4-:R-:W-:-:S05]  /*94d0*/  IMAD.WIDE R6, R2, 0x4, R124 ;  /* 0x0000000402067825 */ /* 0x010fca00078e027c */
[----:B------:R-:W-:Y:S04]  /*94e0*/  STL [R1+0x2f8], R6 ;  /* 0x0002f80601007387 */ /* 0x000fe80000100800 */
[----:B------:R1:W-:Y:S01]  /*94f0*/  STL [R1+0x2f4], R7 ;  /* 0x0002f40701007387 */ /* 0x0003e20000100800 */
[----:B-----5:R-:W-:-:S05]  /*9500*/  IMAD.WIDE R4, R2, 0x4, R128 ;  /* 0x0000000402047825 */ /* 0x020fca00078e0280 */
[----:B------:R-:W-:Y:S04]  /*9510*/  STL [R1+0x300], R4 ;  /* 0x0003000401007387 */ /* 0x000fe80000100800 */
[----:B------:R4:W-:Y:S04]  /*9520*/  STL [R1+0x2fc], R5 ;  /* 0x0002fc0501007387 */ /* 0x0009e80000100800 */
[----:B------:R-:W1:Y:S04]  /*9530*/  LDL.LU.64 R124, [R1+0x140] ;  /* 0x00014000017c7983 */ /* 0x000e680000300a00 */
[----:B------:R-:W4:Y:S01]  /*9540*/  LDL.LU.64 R128, [R1+0x148] ;  /* 0x0001480001807983 */ /* 0x000f220000300a00 */
[----:B------:R-:W-:-:S04]  /*9550*/  IADD3 R0, R170, -0x44, RZ ;  /* 0xffffffbcaa007810 */ /* 0x000fc80007ffe0ff */
[----:B------:R-:W-:Y:S02]  /*9560*/  ISETP.GE.U32.AND P3, PT, R0, 0x7fffff7d, PT ;  /* 0x7fffff7d0000780c */ /* 0x000fe40003f66070 */
[----:B---3--:R-:W-:-:S11]  /*9570*/  LOP3.LUT R131, R131, 0x60, RZ, 0x3c, !PT ;  /* 0x0000006083837812 */ /* 0x008fd600078e3cff */
[----:B------:R1:W-:Y:S04]  /*9580*/  LDGSTS.E [R131+0x10c00], [R6.64], !P3 ;  /* 0x10c0000006837fae */ /* 0x0003e8000d921844 */
[----:B------:R4:W-:Y:S01]  /*9590*/  LDGSTS.E [R131+0x10e00], [R4.64], !P3 ;  /* 0x10e0000004837fae */ /* 0x0009e2000d921844 */
[----:B-1----:R-:W-:-:S04]  /*95a0*/  IMAD.WIDE R6, R2, 0x4, R124 ;  /* 0x0000000402067825 */ /* 0x002fc800078e027c */
[----:B----4-:R-:W-:Y:S01]  /*95b0*/  IMAD.WIDE R4, R2, 0x4, R128 ;  /* 0x0000000402047825 */ /* 0x010fe200078e0280 */
[----:B------:R-:W-:Y:S04]  /*95c0*/  STL [R1+0x338], R6 ;  /* 0x0003380601007387 */ /* 0x000fe80000100800 */
[----:B------:R1:W-:Y:S04]  /*95d0*/  STL [R1+0x334], R7 ;  /* 0x0003340701007387 */ /* 0x0003e80000100800 */
[----:B------:R-:W-:Y:S04]  /*95e0*/  STL [R1+0x340], R4 ;  /* 0x0003400401007387 */ /* 0x000fe80000100800 */
[----:B------:R3:W-:Y:S04]  /*95f0*/  STL [R1+0x33c], R5 ;  /* 0x00033c0501007387 */ /* 0x0007e80000100800 */
[----:B------:R-:W1:Y:S04]  /*9600*/  LDL.LU.64 R124, [R1+0x178] ;  /* 0x00017800017c7983 */ /* 0x000e680000300a00 */
[----:B------:R-:W3:Y:S01]  /*9610*/  LDL.LU.64 R128, [R1+0x188] ;  /* 0x0001880001807983 */ /* 0x000ee20000300a00 */
[----:B------:R-:W-:-:S04]  /*9620*/  IADD3 R0, R170, -0x48, RZ ;  /* 0xffffffb8aa007810 */ /* 0x000fc80007ffe0ff */
[----:B------:R-:W-:-:S13]  /*9630*/  ISETP.GE.U32.AND P1, PT, R0, 0x7fffff79, PT ;  /* 0x7fffff790000780c */ /* 0x000fda0003f26070 */
[----:B------:R1:W-:Y:S04]  /*9640*/  LDGSTS.E [R131+0x11c00], [R6.64], !P1 ;  /* 0x11c0000006837fae */ /* 0x0003e8000c921844 */
[----:B------:R3:W-:Y:S01]  /*9650*/  LDGSTS.E [R131+0x11e00], [R4.64], !P1 ;  /* 0x11e0000004837fae */ /* 0x0007e2000c921844 */
[----:B-1----:R-:W-:-:S04]  /*9660*/  IMAD.WIDE R6, R2, 0x4, R124 ;  /* 0x0000000402067825 */ /* 0x002fc800078e027c */
[----:B---3--:R-:W-:Y:S01]  /*9670*/  IMAD.WIDE R4, R2, 0x4, R128 ;  /* 0x0000000402047825 */ /* 0x008fe200078e0280 */
        /* <DEDUP_REMOVED lines=31> */
[----:B------:R-:W-:Y:S02]  /*9870*/  ISETP.GE.U32.AND P3, PT, R0, 0x7fffff6d, PT ;  /* 0x7fffff6d0000780c */ /* 0x000fe40003f66070 */
[----:B------:R-:W-:-:S04]  /*9880*/  IADD3 R0, R170, -0x58, RZ ;  /* 0xffffffa8aa007810 */ /* 0x000fc80007ffe0ff */
[----:B------:R-:W-:-:S07]  /*9890*/  ISETP.GE.U32.AND P1, PT, R0, 0x7fffff69, PT ;  /* 0x7fffff690000780c */ /* 0x000fce0003f26070 */
[----:B------:R1:W-:Y:S04]  /*98a0*/  LDGSTS.E [R131+0x14c00], [R6.64], !P3 ;  /* 0x14c0000006837fae */ /* 0x0003e8000d921844 */
[----:B------:R3:W-:Y:S01]  /*98b0*/  LDGSTS.E [R131+0x14e00], [R4.64], !P3 ;  /* 0x14e0000004837fae */ /* 0x0007e2000d921844 */
[----:B-1----:R-:W-:-:S04]  /*98c0*/  IMAD.WIDE R6, R2, 0x4, R124 ;  /* 0x0000000402067825 */ /* 0x002fc800078e027c */
[C---:B---3--:R-:W-:Y:S01]  /*98d0*/  IMAD.WIDE R4, R2.reuse, 0x4, R128 ;  /* 0x0000000402047825 */ /* 0x048fe200078e0280 */
[----:B------:R-:W-:Y:S04]  /*98e0*/  STL [R1+0x43c], R6 ;  /* 0x00043c0601007387 */ /* 0x000fe80000100800 */
[----:B------:R2:W-:Y:S04]  /*98f0*/  LDGSTS.E [R131+0x15c00], [R6.64], !P1 ;  /* 0x15c0000006837fae */ /* 0x0005e8000c921844 */
[----:B------:R2:W-:Y:S04]  /*9900*/  STL [R1+0x438], R7 ;  /* 0x0004380701007387 */ /* 0x0005e80000100800 */
[----:B------:R-:W-:Y:S04]  /*9910*/  STL [R1+0x444], R4 ;  /* 0x0004440401007387 */ /* 0x000fe80000100800 */
[----:B------:R1:W-:Y:S01]  /*9920*/  LDGSTS.E [R131+0x15e00], [R4.64], !P1 ;  /* 0x15e0000004837fae */ /* 0x0003e2000c921844 */
[----:B--2---:R-:W-:-:S03]  /*9930*/  IMAD.WIDE R6, R2, 0x4, R248 ;  /* 0x0000000402067825 */ /* 0x004fc600078e02f8 */
[----:B------:R1:W-:Y:S04]  /*9940*/  STL [R1+0x440], R5 ;  /* 0x0004400501007387 */ /* 0x0003e80000100800 */
[----:B------:R-:W-:Y:S01]  /*9950*/  STL [R1+0x47c], R6 ;  /* 0x00047c0601007387 */ /* 0x000fe20000100800 */
[----:B-1----:R-:W-:-:S03]  /*9960*/  IMAD.WIDE R4, R2, 0x4, R250 ;  /* 0x0000000402047825 */ /* 0x002fc600078e02fa */
[----:B------:R1:W-:Y:S04]  /*9970*/  STL [R1+0x478], R7 ;  /* 0x0004780701007387 */ /* 0x0003e80000100800 */
[----:B------:R-:W-:Y:S04]  /*9980*/  STL [R1+0x484], R4 ;  /* 0x0004840401007387 */ /* 0x000fe80000100800 */
[----:B------:R2:W-:Y:S04]  /*9990*/  STL [R1+0x480], R5 ;  /* 0x0004800501007387 */ /* 0x0005e80000100800 */
[----:B------:R-:W1:Y:S04]  /*99a0*/  LDL.LU.64 R124, [R1+0x18] ;  /* 0x00001800017c7983 */ /* 0x000e680000300a00 */
[----:B------:R-:W2:Y:S01]  /*99b0*/  LDL.LU.64 R128, [R1+0x28] ;  /* 0x0000280001807983 */ /* 0x000ea20000300a00 */
[----:B------:R-:W-:-:S04]  /*99c0*/  IADD3 R0, R170, -0x5c, RZ ;  /* 0xffffffa4aa007810 */ /* 0x000fc80007ffe0ff */
[----:B------:R-:W-:-:S13]  /*99d0*/  ISETP.GE.U32.AND P3, PT, R0, 0x7fffff65, PT ;  /* 0x7fffff650000780c */ /* 0x000fda0003f66070 */
[----:B------:R1:W-:Y:S04]  /*99e0*/  LDGSTS.E [R131+0x16c00], [R6.64], !P3 ;  /* 0x16c0000006837fae */ /* 0x0003e8000d921844 */
[----:B------:R2:W-:Y:S01]  /*99f0*/  LDGSTS.E [R131+0x16e00], [R4.64], !P3 ;  /* 0x16e0000004837fae */ /* 0x0005e2000d921844 */
[----:B-1----:R-:W-:-:S04]  /*9a00*/  IMAD.WIDE R6, R2, 0x4, R124 ;  /* 0x0000000402067825 */ /* 0x002fc800078e027c */
[----:B--2---:R-:W-:Y:S01]  /*9a10*/  IMAD.WIDE R4, R2, 0x4, R128 ;  /* 0x0000000402047825 */ /* 0x004fe200078e0280 */
[----:B------:R-:W-:Y:S04]  /*9a20*/  STL [R1+0x734], R6 ;  /* 0x0007340601007387 */ /* 0x000fe80000100800 */
        /* <DEDUP_REMOVED lines=72> */
[----:B------:R-:W-:Y:S04]  /*9eb0*/  STL [R1+0x6b4], R7 ;  /* 0x0006b40701007387 */ /* 0x000fe80000100800 */
[----:B------:R-:W2:Y:S01]  /*9ec0*/  LDL.LU.64 R124, [R1+0x190] ;  /* 0x00019000017c7983 */ /* 0x000ea20000300a00 */
[----:B------:R-:W-:-:S04]  /*9ed0*/  IADD3 R0, R170, -0x78, RZ ;  /* 0xffffff88aa007810 */ /* 0x000fc80007ffe0ff */
[----:B------:R-:W-:Y:S01]  /*9ee0*/  ISETP.GE.U32.AND P1, PT, R0, 0x7fffff49, PT ;  /* 0x7fffff490000780c */ /* 0x000fe20003f26070 */
[----:B------:R-:W-:Y:S04]  /*9ef0*/  STL [R1+0x6c8], R4 ;  /* 0x0006c80401007387 */ /* 0x000fe80000100800 */
[----:B------:R2:W-:Y:S04]  /*9f00*/  STL [R1+0x6c0], R5 ;  /* 0x0006c00501007387 */ /* 0x0005e80000100800 */
[----:B------:R-:W3:Y:S04]  /*9f10*/  LDL.LU.64 R120, [R1+0x1d0] ;  /* 0x0001d00001787983 */ /* 0x000ee80000300a00 */
[----:B------:R3:W-:Y:S04]  /*9f20*/  LDGSTS.E [R131+0x1dc00], [R6.64], !P1 ;  /* 0x1dc0000006837fae */ /* 0x0007e8000c921844 */
[----:B------:R2:W-:Y:S02]  /*9f30*/  LDGSTS.E [R131+0x1de00], [R4.64], !P1 ;  /* 0x1de0000004837fae */ /* 0x0005e4000c921844 */
[----:B--2---:R-:W-:-:S02]  /*9f40*/  IMAD.WIDE R4, R2, 0x4, R124 ;  /* 0x0000000402047825 */ /* 0x004fc400078e027c */
[----:B------:R-:W2:Y:S01]  /*9f50*/  LDL.LU.64 R124, [R1+0x1e8] ;  /* 0x0001e800017c7983 */ /* 0x000ea20000300a00 */
[----:B------:R-:W-:-:S04]  /*9f60*/  IADD3 R0, R170, -0x7c, RZ ;  /* 0xffffff84aa007810 */ /* 0x000fc80007ffe0ff */
[----:B------:R-:W-:Y:S01]  /*9f70*/  ISETP.GE.U32.AND P3, PT, R0, 0x7fffff45, PT ;  /* 0x7fffff450000780c */ /* 0x000fe20003f66070 */
[----:B------:R-:W-:Y:S01]  /*9f80*/  STL [R1+0x6c4], R4 ;  /* 0x0006c40401007387 */ /* 0x000fe20000100800 */
[----:B---3--:R-:W-:-:S03]  /*9f90*/  IMAD.WIDE R6, R2, 0x4, R120 ;  /* 0x0000000402067825 */ /* 0x008fc600078e0278 */
[----:B------:R2:W-:Y:S04]  /*9fa0*/  STL [R1+0x6b8], R5 ;  /* 0x0006b80501007387 */ /* 0x0005e80000100800 */
[----:B------:R-:W-:Y:S04]  /*9fb0*/  STL [R1+0x6bc], R6 ;  /* 0x0006bc0601007387 */ /* 0x000fe80000100800 */
[----:B------:R2:W-:Y:S04]  /*9fc0*/  LDGSTS.E [R131+0x1ec00], [R4.64], !P3 ;  /* 0x1ec0000004837fae */ /* 0x0005e8000d921844 */
[----:B------:R-:W-:Y:S01]  /*9fd0*/  STL [R1+0x4a0], R7 ;  /* 0x0004a00701007387 */ /* 0x000fe20000100800 */
[----:B------:R-:W-:-:S03]  /*9fe0*/  IADD3 R0, R170, -0x80, RZ ;  /* 0xffffff80aa007810 */ /* 0x000fc60007ffe0ff */
[----:B------:R1:W-:Y:S01]  /*9ff0*/  LDGSTS.E [R131+0x1ee00], [R6.64], !P3 ;  /* 0x1ee0000006837fae */ /* 0x0003e2000d921844 */
[----:B--2---:R-:W-:-:S03]  /*a000*/  IMAD.WIDE R4, R2, 0x4, R124 ;  /* 0x0000000402047825 */ /* 0x004fc600078e027c */
[----:B------:R-:W2:Y:S01]  /*a010*/  LDL.LU.64 R124, [R1+0x1f8] ;  /* 0x0001f800017c7983 */ /* 0x000ea20000300a00 */
[----:B------:R-:W-:-:S03]  /*a020*/  ISETP.GE.U32.AND P1, PT, R0, 0x7fffff41, PT ;  /* 0x7fffff410000780c */ /* 0x000fc60003f26070 */
[----:B------:R-:W-:Y:S04]  /*a030*/  STL [R1+0x6b0], R4 ;  /* 0x0006b00401007387 */ /* 0x000fe80000100800 */
[----:B------:R2:W-:Y:S06]  /*a040*/  STL [R1+0x6a8], R5 ;  /* 0x0006a80501007387 */ /* 0x0005ec0000100800 */
[----:B------:R2:W-:Y:S01]  /*a050*/  LDGSTS.E [R131+0x1fc00], [R4.64], !P1 ;  /* 0x1fc0000004837fae */ /* 0x0005e2000c921844 */
[----:B------:R-:W-:Y:S01]  /*a060*/  MOV R129, R130 ;  /* 0x0000008200817202 */ /* 0x000fe20000000f00 */
[----:B------:R-:W-:Y:S01]  /*a070*/  IMAD.MOV.U32 R130, RZ, RZ, R132 ;  /* 0x000000ffff827224 */ /* 0x000fe200078e0084 */
[----:B------:R-:W-:Y:S01]  /*a080*/  MOV R132, R134 ;  /* 0x0000008600847202 */ /* 0x000fe20000000f00 */
[----:B------:R-:W-:-:S02]  /*a090*/  IMAD.MOV.U32 R134, RZ, RZ, R142 ;  /* 0x000000ffff867224 */ /* 0x000fc400078e008e */
[----:B------:R-:W-:Y:S01]  /*a0a0*/  IMAD.MOV.U32 R142, RZ, RZ, R154 ;  /* 0x000000ffff8e7224 */ /* 0x000fe200078e009a */
[----:B------:R-:W-:Y:S01]  /*a0b0*/  MOV R154, R140 ;  /* 0x0000008c009a7202 */ /* 0x000fe20000000f00 */
[----:B--2---:R-:W-:-:S05]  /*a0c0*/  IMAD.WIDE R4, R2, 0x4, R124 ;  /* 0x0000000402047825 */ /* 0x004fca00078e027c */
[----:B------:R1:W-:Y:S04]  /*a0d0*/  LDGSTS.E [R131+0x1fe00], [R4.64], !P1 ;  /* 0x1fe0000004837fae */ /* 0x0003e8000c921844 */
[----:B------:R-:W-:Y:S04]  /*a0e0*/  STL [R1+0x6ac], R4 ;  /* 0x0006ac0401007387 */ /* 0x000fe80000100800 */
[----:B------:R2:W-:Y:S01]  /*a0f0*/  STL [R1+0x4a4], R5 ;  /* 0x0004a40501007387 */ /* 0x0005e20000100800 */
[----:B-1----:R-:W-:-:S03]  /*a100*/  IMAD.MOV.U32 R131, RZ, RZ, R133 ;  /* 0x000000ffff837224 */ /* 0x002fc600078e0085 */
[----:B------:R-:W0:Y:S01]  /*a110*/  LDGDEPBAR ;  /* 0x00000000000079af */ /* 0x000e220000000000 */
[----:B------:R-:W-:Y:S02]  /*a120*/  IMAD.MOV.U32 R133, RZ, RZ, R135 ;  /* 0x000000ffff857224 */ /* 0x000fe400078e0087 */
[----:B------:R-:W-:Y:S02]  /*a130*/  IMAD.MOV.U32 R135, RZ, RZ, R143 ;  /* 0x000000ffff877224 */ /* 0x000fe400078e008f */
[----:B------:R-:W-:Y:S02]  /*a140*/  IMAD.MOV.U32 R143, RZ, RZ, R155 ;  /* 0x000000ffff8f7224 */ /* 0x000fe400078e009b */
[----:B------:R-:W-:Y:S02]  /*a150*/  IMAD.MOV.U32 R155, RZ, RZ, R141 ;  /* 0x000000ffff9b7224 */ /* 0x000fe400078e008d */
[----:B------:R-:W3:Y:S01]  /*a160*/  LDL.LU.64 R140, [R1+0x908] ;  /* 0x00090800018c7983 */ /* 0x000ee20000300a00 */
[----:B------:R-:W-:-:S02]  /*a170*/  IMAD.MOV.U32 R170, RZ, RZ, R3 ;  /* 0x000000ffffaa7224 */ /* 0x000fc400078e0003 */
[----:B------:R-:W-:-:S04]  /*a180*/  IMAD.MOV.U32 R3, RZ, RZ, c[0x0][0x18c] ;  /* 0x00006300ff037624 */ /* 0x000fc800078e00ff */
[----:B------:R-:W-:-:S04]  /*a190*/  IMAD.SHL.U32 R3, R3, 0x40, RZ ;  /* 0x0000004003037824 */ /* 0x000fc800078e00ff */
[----:B--2---:R-:W-:-:S04]  /*a1a0*/  IMAD.WIDE R4, R3, 0x4, R126 ;  /* 0x0000000403047825 */ /* 0x004fc800078e027e */
[C---:B------:R-:W-:Y:S01]  /*a1b0*/  IMAD.WIDE R6, R3.reuse, 0x4, R136 ;  /* 0x0000000403067825 */ /* 0x040fe200078e0288 */
[----:B------:R-:W-:Y:S04]  /*a1c0*/  STL [R1+0x4ac], R4 ;  /* 0x0004ac0401007387 */ /* 0x000fe80000100800 */
[----:B------:R3:W-:Y:S04]  /*a1d0*/  LDGSTS.E [R129+0x28000], [R4.64], P0 ;  /* 0x2800000004817fae */ /* 0x0007e80008121844 */
[----:B------:R-:W-:Y:S04]  /*a1e0*/  STL [R1+0x4a8], R5 ;  /* 0x0004a80501007387 */ /* 0x000fe80000100800 */
[----:B------:R-:W-:Y:S04]  /*a1f0*/  STL [R1+0x4cc], R6 ;  /* 0x0004cc0601007387 */ /* 0x000fe80000100800 */
[----:B------:R1:W-:Y:S04]  /*a200*/  LDGSTS.E [R129+0x28800], [R6.64], P0 ;  /* 0x2880000006817fae */ /* 0x0003e80008121844 */
[----:B------:R1:W-:Y:S02]  /*a210*/  STL [R1+0x4c8], R7 ;  /* 0x0004c80701007387 */ /* 0x0003e40000100800 */
[----:B-1----:R-:W-:-:S04]  /*a220*/  IMAD.WIDE R6, R3, 0x4, R144 ;  /* 0x0000000403067825 */ /* 0x002fc800078e0290 */
[----:B------:R-:W-:Y:S02]  /*a230*/  IMAD.MOV.U32 R128, RZ, RZ, R190 ;  /* 0x000000ffff807224 */ /* 0x000fe400078e00be */
[----:B------:R-:W-:Y:S02]  /*a240*/  IMAD.MOV.U32 R190, RZ, RZ, R204 ;  /* 0x000000ffffbe7224 */ /* 0x000fe400078e00cc */
[----:B---3--:R-:W-:-:S05]  /*a250*/  IMAD.WIDE R4, R3, 0x4, R140 ;  /* 0x0000000403047825 */ /* 0x008fca00078e028c */
[----:B------:R-:W-:Y:S04]  /*a260*/  STL [R1+0x4ec], R4 ;  /* 0x0004ec0401007387 */ /* 0x000fe80000100800 */
[----:B------:R1:W-:Y:S04]  /*a270*/  LDGSTS.E [R129+0x29000], [R4.64], P0 ;  /* 0x2900000004817fae */ /* 0x0003e80008121844 */
[----:B------:R1:W-:Y:S04]  /*a280*/  STL [R1+0x4e8], R5 ;  /* 0x0004e80501007387 */ /* 0x0003e80000100800 */
[----:B------:R-:W-:Y:S04]  /*a290*/  STL [R1+0x50c], R6 ;  /* 0x00050c0601007387 */ /* 0x000fe80000100800 */
[----:B------:R2:W-:Y:S01]  /*a2a0*/  LDGSTS.E [R129+0x29800], [R6.64], P0 ;  /* 0x2980000006817fae */ /* 0x0005e20008121844 */
[----:B-1----:R-:W-:-:S03]  /*a2b0*/  IMAD.WIDE R4, R3, 0x4, R148 ;  /* 0x0000000403047825 */ /* 0x002fc600078e0294 */
[----:B------:R2:W-:Y:S04]  /*a2c0*/  STL [R1+0x508], R7 ;  /* 0x0005080701007387 */ /* 0x0005e80000100800 */
[----:B------:R-:W-:Y:S04]  /*a2d0*/  STL [R1+0x52c], R4 ;  /* 0x00052c0401007387 */ /* 0x000fe80000100800 */
[----:B------:R1:W-:Y:S01]  /*a2e0*/  LDGSTS.E [R129+0x2a000], [R4.64], P0 ;  /* 0x2a00000004817fae */ /* 0x0003e20008121844 */
[----:B--2---:R-:W-:-:S03]  /*a2f0*/  IMAD.WIDE R6, R3, 0x4, R152 ;  /* 0x0000000403067825 */ /* 0x004fc600078e0298 */
        /* <DEDUP_REMOVED lines=37> */
[----:B------:R1:W-:Y:S01]  /*a550*/  LDGSTS.E [R129+0x2f000], [R4.64], P0 ;  /* 0x2f00000004817fae */ /* 0x0003e20008121844 */
[----:B--2---:R-:W-:-:S03]  /*a560*/  IMAD.WIDE R6, R3, 0x4, R192 ;  /* 0x0000000403067825 */ /* 0x004fc600078e02c0 */
[----:B------:R-:W-:Y:S04]  /*a570*/  STL [R1+0x66c], R4 ;  /* 0x00066c0401007387 */ /* 0x000fe80000100800 */
[----:B------:R2:W-:Y:S04]  /*a580*/  STL [R1+0x668], R5 ;  /* 0x0006680501007387 */ /* 0x0005e80000100800 */
[----:B------:R1:W-:Y:S04]  /*a590*/  LDGSTS.E [R129+0x2f800], [R6.64], P0 ;  /* 0x2f80000006817fae */ /* 0x0003e80008121844 */
[----:B------:R-:W-:Y:S04]  /*a5a0*/  STL [R1+0x68c], R6 ;  /* 0x00068c0601007387 */ /* 0x000fe80000100800 */
[----:B------:R3:W-:Y:S01]  /*a5b0*/  STL [R1+0x688], R7 ;  /* 0x0006880701007387 */ /* 0x0007e20000100800 */
[----:B-1----:R-:W-:-:S02]  /*a5c0*/  IMAD.MOV.U32 R129, RZ, RZ, R191 ;  /* 0x000000ffff817224 */ /* 0x002fc400078e00bf */
[----:B------:R-:W-:Y:S02]  /*a5d0*/  IMAD.MOV.U32 R191, RZ, RZ, R205 ;  /* 0x000000ffffbf7224 */ /* 0x000fe400078e00cd */
[----:B------:R-:W4:Y:S01]  /*a5e0*/  LDL.LU.64 R204, [R1+0x900] ;  /* 0x0009000001cc7983 */ /* 0x000f220000300a00 */
[----:B--2---:R-:W-:-:S04]  /*a5f0*/  IMAD.WIDE R4, R3, 0x4, R196 ;  /* 0x0000000403047825 */ /* 0x004fc800078e02c4 */
[C---:B---3--:R-:W-:Y:S01]  /*a600*/  IMAD.WIDE R6, R3.reuse, 0x4, R200 ;  /* 0x0000000403067825 */ /* 0x048fe200078e02c8 */
[----:B------:R-:W-:Y:S04]  /*a610*/  STL [R1+0x4b4], R4 ;  /* 0x0004b40401007387 */ /* 0x000fe80000100800 */
[----:B------:R4:W-:Y:S04]  /*a620*/  LDGSTS.E [R170+0x28200], [R4.64], P0 ;  /* 0x2820000004aa7fae */ /* 0x0009e80008121844 */
[----:B------:R-:W-:Y:S04]  /*a630*/  STL [R1+0x4b0], R5 ;  /* 0x0004b00501007387 */ /* 0x000fe80000100800 */
[----:B------:R-:W-:Y:S04]  /*a640*/  STL [R1+0x4d4], R6 ;  /* 0x0004d40601007387 */ /* 0x000fe80000100800 */
[----:B------:R1:W-:Y:S04]  /*a650*/  LDGSTS.E [R170+0x28a00], [R6.64], P0 ;  /* 0x28a0000006aa7fae */ /* 0x0003e80008121844 */
[----:B------:R1:W-:Y:S02]  /*a660*/  STL [R1+0x4d0], R7 ;  /* 0x0004d00701007387 */ /* 0x0003e40000100800 */
[----:B-1----:R-:W-:Y:S01]  /*a670*/  IMAD.WIDE R6, R3, 0x4, R208 ;  /* 0x0000000403067825 */ /* 0x002fe200078e02d0 */
[----:B------:R-:W-:-:S03]  /*a680*/  MOV R120, R128 ;  /* 0x0000008000787202 */ /* 0x000fc60000000f00 */
[----:B------:R-:W-:Y:S01]  /*a690*/  IMAD.MOV.U32 R124, RZ, RZ, R130 ;  /* 0x000000ffff7c7224 */ /* 0x000fe200078e0082 */
[----:B------:R-:W-:Y:S01]  /*a6a0*/  MOV R130, R134 ;  /* 0x0000008600827202 */ /* 0x000fe20000000f00 */
[----:B------:R-:W-:Y:S02]  /*a6b0*/  IMAD.MOV.U32 R125, RZ, RZ, R131 ;  /* 0x000000ffff7d7224 */ /* 0x000fe400078e0083 */
[----:B------:R-:W-:Y:S02]  /*a6c0*/  IMAD.MOV.U32 R121, RZ, RZ, R129 ;  /* 0x000000ffff797224 */ /* 0x000fe400078e0081 */
[----:B------:R-:W-:Y:S02]  /*a6d0*/  IMAD.MOV.U32 R131, RZ, RZ, R135 ;  /* 0x000000ffff837224 */ /* 0x000fe400078e0087 */
[----:B------:R-:W-:Y:S02]  /*a6e0*/  IMAD.MOV.U32 R128, RZ, RZ, R132 ;  /* 0x000000ffff807224 */ /* 0x000fe400078e0084 */
[----:B------:R-:W-:-:S02]  /*a6f0*/  IMAD.MOV.U32 R129, RZ, RZ, R133 ;  /* 0x000000ffff817224 */ /* 0x000fc400078e0085 */
[----:B------:R-:W-:Y:S02]  /*a700*/  IMAD.MOV.U32 R134, RZ, RZ, R138 ;  /* 0x000000ffff867224 */ /* 0x000fe400078e008a */
[----:B------:R-:W-:Y:S02]  /*a710*/  IMAD.MOV.U32 R135, RZ, RZ, R139 ;  /* 0x000000ffff877224 */ /* 0x000fe400078e008b */
[----:B------:R-:W-:Y:S02]  /*a720*/  IMAD.MOV.U32 R132, RZ, RZ, R142 ;  /* 0x000000ffff847224 */ /* 0x000fe400078e008e */
[----:B------:R-:W-:Y:S02]  /*a730*/  IMAD.MOV.U32 R133, RZ, RZ, R143 ;  /* 0x000000ffff857224 */ /* 0x000fe400078e008f */
[----:B----4-:R-:W-:-:S05]  /*a740*/  IMAD.WIDE R4, R3, 0x4, R204 ;  /* 0x0000000403047825 */ /* 0x010fca00078e02cc */
        /* <DEDUP_REMOVED lines=50> */
[----:B------:R-:W-:Y:S04]  /*aa70*/  STL [R1+0x670], R5 ;  /* 0x0006700501007387 */ /* 0x000fe80000100800 */
[----:B------:R-:W-:Y:S04]  /*aa80*/  STL [R1+0x694], R6 ;  /* 0x0006940601007387 */ /* 0x000fe80000100800 */
[----:B------:R2:W-:Y:S04]  /*aa90*/  STL [R1+0x690], R7 ;  /* 0x0006900701007387 */ /* 0x0005e80000100800 */
[----:B------:R-:W3:Y:S04]  /*aaa0*/  LDL.LU.64 R138, [R1+0x80] ;  /* 0x00008000018a7983 */ /* 0x000ee80000300a00 */
[----:B------:R-:W4:Y:S04]  /*aab0*/  LDL.LU.64 R142, [R1+0x88] ;  /* 0x00008800018e7983 */ /* 0x000f280000300a00 */
[----:B------:R-:W1:Y:S04]  /*aac0*/  LDL.LU.64 R116, [R1] ;  /* 0x0000000001747983 */ /* 0x000e680000300a00 */
[----:B------:R2:W-:Y:S02]  /*aad0*/  LDGSTS.E [R170+0x2fa00], [R6.64], P0 ;  /* 0x2fa0000006aa7fae */ /* 0x0005e40008121844 */
[----:B--2---:R-:W-:-:S04]  /*aae0*/  IMAD.WIDE R6, R3, 0x4, R120 ;  /* 0x0000000403067825 */ /* 0x004fc800078e0278 */
[----:B-1----:R-:W-:-:S05]  /*aaf0*/  IMAD.WIDE R4, R3, 0x4, R116 ;  /* 0x0000000403047825 */ /* 0x002fca00078e0274 */
[----:B------:R-:W-:Y:S04]  /*ab00*/  STL [R1+0x4bc], R4 ;  /* 0x0004bc0401007387 */ /* 0x000fe80000100800 */
[----:B------:R-:W-:Y:S04]  /*ab10*/  STL [R1+0x4b8], R5 ;  /* 0x0004b80501007387 */ /* 0x000fe80000100800 */
[----:B------:R-:W-:Y:S04]  /*ab20*/  STL [R1+0x4dc], R6 ;  /* 0x0004dc0601007387 */ /* 0x000fe80000100800 */
[----:B------:R-:W2:Y:S04]  /*ab30*/  LDL.LU.64 R120, [R1+0x10] ;  /* 0x0000100001787983 */ /* 0x000ea80000300a00 */
[----:B------:R2:W-:Y:S04]  /*ab40*/  LDGSTS.E [R171+0x28400], [R4.64], P0 ;  /* 0x2840000004ab7fae */ /* 0x0005e80008121844 */
[----:B------:R1:W-:Y:S04]  /*ab50*/  LDGSTS.E [R171+0x28c00], [R6.64], P0 ;  /* 0x28c0000006ab7fae */ /* 0x0003e80008121844 */
[----:B------:R1:W-:Y:S02]  /*ab60*/  STL [R1+0x4d8], R7 ;  /* 0x0004d80701007387 */ /* 0x0003e40000100800 */
[----:B-1----:R-:W-:-:S04]  /*ab70*/  IMAD.WIDE R6, R3, 0x4, R124 ;  /* 0x0000000403067825 */ /* 0x002fc800078e027c */
[----:B------:R-:W-:-:S04]  /*ab80*/  IMAD.WIDE R8, R3, 0x4, R214 ;  /* 0x0000000403087825 */ /* 0x000fc800078e02d6 */
[----:B------:R-:W-:-:S04]  /*ab90*/  IMAD.WIDE R10, R3, 0x4, R218 ;  /* 0x00000004030a7825 */ /* 0x000fc800078e02da */
[----:B------:R-:W-:-:S04]  /*aba0*/  IMAD.WIDE R12, R3, 0x4, R222 ;  /* 0x00000004030c7825 */ /* 0x000fc800078e02de */
[----:B------:R-:W-:-:S04]  /*abb0*/  IMAD.WIDE R14, R3, 0x4, R226 ;  /* 0x00000004030e7825 */ /* 0x000fc800078e02e2 */
[----:B------:R-:W-:-:S04]  /*abc0*/  IMAD.WIDE R16, R3, 0x4, R228 ;  /* 0x0000000403107825 */ /* 0x000fc800078e02e4 */
[----:B------:R-:W-:-:S04]  /*abd0*/  IMAD.WIDE R18, R3, 0x4, R232 ;  /* 0x0000000403127825 */ /* 0x000fc800078e02e8 */
[----:B--2---:R-:W-:-:S05]  /*abe0*/  IMAD.WIDE R4, R3, 0x4, R120 ;  /* 0x0000000403047825 */ /* 0x004fca00078e0278 */
        /* <DEDUP_REMOVED lines=21> */
[----:B---3--:R-:W-:-:S03]  /*ad40*/  IMAD.WIDE R4, R3, 0x4, R138 ;  /* 0x0000000403047825 */ /* 0x008fc600078e028a */
[----:B------:R4:W-:Y:S04]  /*ad50*/  STL [R1+0x598], R7 ;  /* 0x0005980701007387 */ /* 0x0009e80000100800 */
[----:B------:R-:W-:Y:S04]  /*ad60*/  STL [R1+0x5bc], R4 ;  /* 0x0005bc0401007387 */ /* 0x000fe80000100800 */
[----:B------:R1:W-:Y:S01]  /*ad70*/  LDGSTS.E [R171+0x2c400], [R4.64], P0 ;  /* 0x2c40000004ab7fae */ /* 0x0003e20008121844 */
[----:B----4-:R-:W-:-:S03]  /*ad80*/  IMAD.WIDE R6, R3, 0x4, R142 ;  /* 0x0000000403067825 */ /* 0x010fc600078e028e */
        /* <DEDUP_REMOVED lines=61> */
[----:B------:R1:W-:Y:S04]  /*b160*/  STL [R1+0x5c4], R4 ;  /* 0x0005c40401007387 */ /* 0x0003e80000100800 */
[----:B------:R3:W-:Y:S01]  /*b170*/  LDGSTS.E [R252+0x2c600], [R4.64], P0 ;  /* 0x2c60000004fc7fae */ /* 0x0007e20008121844 */
[----:B--2---:R-:W-:-:S03]  /*b180*/  IMAD.WIDE R6, R3, 0x4, R210 ;  /* 0x0000000403067825 */ /* 0x004fc600078e02d2 */
[----:B------:R1:W-:Y:S04]  /*b190*/  STL [R1+0x5c0], R5 ;  /* 0x0005c00501007387 */ /* 0x0003e80000100800 */
[----:B------:R1:W-:Y:S04]  /*b1a0*/  STL [R1+0x5e4], R6 ;  /* 0x0005e40601007387 */ /* 0x0003e80000100800 */
[----:B------:R1:W-:Y:S04]  /*b1b0*/  STL [R1+0x5e0], R7 ;  /* 0x0005e00701007387 */ /* 0x0003e80000100800 */
[----:B------:R1:W-:Y:S04]  /*b1c0*/  STL [R1+0x604], R8 ;  /* 0x0006040801007387 */ /* 0x0003e80000100800 */
[----:B------:R1:W-:Y:S04]  /*b1d0*/  STL [R1+0x600], R9 ;  /* 0x0006000901007387 */ /* 0x0003e80000100800 */
[----:B------:R1:W-:Y:S04]  /*b1e0*/  STL [R1+0x624], R10 ;  /* 0x0006240a01007387 */ /* 0x0003e80000100800 */
[----:B------:R1:W-:Y:S04]  /*b1f0*/  STL [R1+0x620], R11 ;  /* 0x0006200b01007387 */ /* 0x0003e80000100800 */
[----:B------:R3:W-:Y:S04]  /*b200*/  LDGSTS.E [R252+0x2ce00], [R6.64], P0 ;  /* 0x2ce0000006fc7fae */ /* 0x0007e80008121844 */
        /* <DEDUP_REMOVED lines=13> */
[----:B------:R1:W-:Y:S04]  /*b2e0*/  STL [R1+0x6a0], R19 ;  /* 0x0006a01301007387 */ /* 0x0003e80000100800 */
[----:B---3--:R-:W2:Y:S04]  /*b2f0*/  S2R R252, SR_TID.X ;  /* 0x0000000000fc7919 */ /* 0x008ea80000002100 */
[----:B------:R-:W0:Y:S01]  /*b300*/  LDGDEPBAR ;  /* 0x00000000000079af */ /* 0x000e220000000000 */
[----:B------:R-:W-:Y:S05]  /*b310*/  @P2 BRA `(.L_x_0) ;  /* 0x00000b2000002947 */ /* 0x000fea0003800000 */
[----:B------:R3:W-:Y:S01]  /*b320*/  STL [R1+0xf0], RZ ;  /* 0x0000f0ff01007387 */ /* 0x0007e20000100800 */
[----:B--2---:R-:W-:Y:S01]  /*b330*/  SHF.L.U32 R0, R252, 0x6, RZ ;  /* 0x00000006fc007819 */ /* 0x004fe200000006ff */
[----:B------:R-:W-:Y:S01]  /*b340*/  CS2R R32, SRZ ;  /* 0x0000000000207805 */ /* 0x000fe2000001ff00 */
[----:B------:R-:W-:Y:S01]  /*b350*/  CS2R R34, SRZ ;  /* 0x0000000000227805 */ /* 0x000fe2000001ff00 */
[----:B------:R3:W-:Y:S01]  /*b360*/  STL [R1+0xf4], RZ ;  /* 0x0000f4ff01007387 */ /* 0x0007e20000100800 */
[----:B------:R-:W-:Y:S01]  /*b370*/  LOP3.LUT R0, R0, 0x800, RZ, 0xc0, !PT ;  /* 0x0000080000007812 */ /* 0x000fe200078ec0ff */
[----:B------:R-:W-:Y:S01]  /*b380*/  CS2R R180, SRZ ;  /* 0x0000000000b47805 */ /* 0x000fe2000001ff00 */
[----:B------:R-:W-:Y:S01]  /*b390*/  CS2R R182, SRZ ;  /* 0x0000000000b67805 */ /* 0x000fe2000001ff00 */
[----:B------:R3:W-:Y:S01]  /*b3a0*/  STL [R1+0xf8], RZ ;  /* 0x0000f8ff01007387 */ /* 0x0007e20000100800 */
[----:B------:R-:W-:Y:S01]  /*b3b0*/  CS2R R84, SRZ ;  /* 0x0000000000547805 */ /* 0x000fe2000001ff00 */
        /* <DEDUP_REMOVED lines=81> */
[----:B-1----:R-:W-:Y:S01]  /*b8d0*/  CS2R R16, SRZ ;  /* 0x0000000000107805 */ /* 0x002fe2000001ff00 */
        /* <DEDUP_REMOVED lines=20> */
[----:B------:R3:W-:Y:S04]  /*ba20*/  STL [R1+0x130], RZ ;  /* 0x000130ff01007387 */ /* 0x0007e80000100800 */
        /* <DEDUP_REMOVED lines=63> */
[----:B------:R3:W-:Y:S01]  /*be20*/  STL [R1+0x8f4], R0 ;  /* 0x0008f40001007387 */ /* 0x0007e20000100800 */
[----:B------:R-:W-:Y:S05]  /*be30*/  BRA `(.L_x_1) ;  /* 0x00012a9000007947 */ /* 0x000fea0003800000 */
.L_x_0:
[C---:B-12---:R-:W-:Y:S01]  /*be40*/  LOP3.LUT R5, R252.reuse, 0x7, RZ, 0xc0, !PT ;  /* 0x00000007fc057812 */ /* 0x046fe200078ec0ff */
[----:B------:R-:W-:Y:S01]  /*be50*/  IMAD.SHL.U32 R7, R252, 0x2, RZ ;  /* 0x00000002fc077824 */ /* 0x000fe200078e00ff */
[----:B------:R-:W-:Y:S01]  /*be60*/  STL [R1+0x2bc], RZ ;  /* 0x0002bcff01007387 */ /* 0x000fe20000100800 */
[----:B------:R-:W-:Y:S01]  /*be70*/  IMAD.MOV.U32 R8, RZ, RZ, 0x1 ;  /* 0x00000001ff087424 */ /* 0x000fe200078e00ff */
[----:B------:R-:W-:Y:S01]  /*be80*/  SHF.R.S32.HI R0, RZ, 0x1f, R2 ;  /* 0x0000001fff007819 */ /* 0x000fe20000011402 */
[----:B------:R-:W-:Y:S01]  /*be90*/  IMAD R5, R5, 0x110, RZ ;  /* 0x0000011005057824 */ /* 0x000fe200078e02ff */
[----:B------:R-:W-:Y:S01]  /*bea0*/  CS2R R32, SRZ ;  /* 0x0000000000207805 */ /* 0x000fe2000001ff00 */
[----:B------:R-:W-:Y:S01]  /*beb0*/  IMAD.MOV.U32 R6, RZ, RZ, 0x3f ;  /* 0x0000003fff067424 */ /* 0x000fe200078e00ff */
[----:B------:R1:W-:Y:S01]  /*bec0*/  STL [R1+0x2a8], R8 ;  /* 0x0002a80801007387 */ /* 0x0003e20000100800 */
[----:B------:R-:W-:Y:S01]  /*bed0*/  SHF.L.U64.HI R0, R2, 0x2, R0 ;  /* 0x0000000202007819 */ /* 0x000fe20000010200 */
[----:B------:R-:W-:Y:S01]  /*bee0*/  CS2R R34, SRZ ;  /* 0x0000000000227805 */ /* 0x000fe2000001ff00 */
[----:B------:R-:W-:Y:S01]  /*bef0*/  LOP3.LUT R5, R5, 0x30, R7, 0x78, !PT ;  /* 0x0000003005057812 */ /* 0x000fe200078e7807 */
[----:B------:R-:W-:Y:S01]  /*bf00*/  IMAD.MOV.U32 R7, RZ, RZ, -0x1 ;  /* 0xffffffffff077424 */ /* 0x000fe200078e00ff */
[----:B------:R-:W-:Y:S01]  /*bf10*/  IADD3 R6, R6, c[0x0][0x180], RZ ;  /* 0x0000600006067a10 */ /* 0x000fe20007ffe0ff */
[----:B------:R-:W-:Y:S01]  /*bf20*/  CS2R R180, SRZ ;  /* 0x0000000000b47805 */ /* 0x000fe2000001ff00 */
[----:B------:R-:W-:Y:S01]  /*bf30*/  CS2R R182, SRZ ;  /* 0x0000000000b67805 */ /* 0x000fe2000001ff00 */
[----:B------:R-:W-:Y:S01]  /*bf40*/  CS2R R84, SRZ ;  /* 0x0000000000547805 */ /* 0x000fe2000001ff00 */
[----:B------:R2:W-:Y:S01]  /*bf50*/  STL [R1+0x2ac], R7 ;  /* 0x0002ac0701007387 */ /* 0x0005e20000100800 */
[----:B------:R-:W-:Y:S01]  /*bf60*/  SHF.R.S32.HI R4, RZ, 0x1f, R6 ;  /* 0x0000001fff047819 */ /* 0x000fe20000011406 */
[----:B------:R-:W-:Y:S01]  /*bf70*/  CS2R R86, SRZ ;  /* 0x0000000000567805 */ /* 0x000fe2000001ff00 */
[----:B------:R-:W-:Y:S01]  /*bf80*/  CS2R R88, SRZ ;  /* 0x0000000000587805 */ /* 0x000fe2000001ff00 */
[----:B------:R-:W-:Y:S01]  /*bf90*/  STL [R1+0xf0], RZ ;  /* 0x0000f0ff01007387 */ /* 0x000fe20000100800 */
[----:B------:R-:W-:Y:S01]  /*bfa0*/  LEA.HI R4, R4, R6, RZ, 0x6 ;  /* 0x0000000604047211 */ /* 0x000fe200078f30ff */
[----:B------:R-:W-:Y:S01]  /*bfb0*/  CS2R R90, SRZ ;  /* 0x00000000005a7805 */ /* 0x000fe2000001ff00 */
[----:B------:R-:W-:Y:S01]  /*bfc0*/  SHF.R.S32.HI R6, RZ, 0x1f, R3 ;  /* 0x0000001fff067819 */ /* 0x000fe20000011403 */
[----:B------:R-:W-:Y:S01]  /*bfd0*/  STL [R1+0xf4], RZ ;  /* 0x0000f4ff01007387 */ /* 0x000fe20000100800 */
[----:B-1----:R-:W-:Y:S01]  /*bfe0*/  SHF.R.S32.HI R8, RZ, 0x6, R4 ;  /* 0x00000006ff087819 */ /* 0x002fe20000011404 */
[----:B------:R-:W-:Y:S01]  /*bff0*/  CS2R R92, SRZ ;  /* 0x00000000005c7805 */ /* 0x000fe2000001ff00 */
[----:B------:R-:W-:Y:S01]  /*c000*/  SHF.L.U64.HI R2, R3, 0x2, R6 ;  /* 0x0000000203027819 */ /* 0x000fe20000010206 */
[----:B------:R-:W-:Y:S01]  /*c010*/  STL [R1+0xf8], RZ ;  /* 0x0000f8ff01007387 */ /* 0x000fe20000100800 */
[C---:B------:R-:W-:Y:S01]  /*c020*/  IMAD.SHL.U32 R6, R252.reuse, 0x40, RZ ;  /* 0x00000040fc067824 */ /* 0x040fe200078e00ff */
[----:B------:R-:W-:Y:S01]  /*c030*/  LOP3.LUT R3, R252, 0x3, RZ, 0xc0, !PT ;  /* 0x00000003fc037812 */ /* 0x000fe200078ec0ff */
[----:B------:R-:W-:Y:S01]  /*c040*/  CS2R R94, SRZ ;  /* 0x00000000005e7805 */ /* 0x000fe2000001ff00 */
[----:B------:R-:W-:Y:S01]  /*c050*/  STL [R1+0xfc], RZ ;  /* 0x0000fcff01007387 */ /* 0x000fe20000100800 */
[----:B------:R-:W-:Y:S01]  /*c060*/  CS2R R116, SRZ ;  /* 0x0000000000747805 */ /* 0x000fe2000001ff00 */
[----:B------:R-:W-:Y:S01]  /*c070*/  LOP3.LUT R6, R6, 0x800, RZ, 0xc0, !PT ;  /* 0x0000080006067812 */ /* 0x000fe200078ec0ff */
[----:B------:R-:W-:Y:S01]  /*c080*/  IMAD R3, R3, 0x420, RZ ;  /* 0x0000042003037824 */ /* 0x000fe200078e02ff */
[----:B------:R-:W-:Y:S01]  /*c090*/  STL [R1+0x140], RZ ;  /* 0x000140ff01007387 */ /* 0x000fe20000100800 */
[----:B------:R-:W-:Y:S01]  /*c0a0*/  CS2R R118, SRZ ;  /* 0x0000000000767805 */ /* 0x000fe2000001ff00 */
[----:B------:R-:W-:Y:S01]  /*c0b0*/  LOP3.LUT R4, R5, R6, RZ, 0xfc, !PT ;  /* 0x0000000605047212 */ /* 0x000fe200078efcff */
[----:B------:R-:W-:Y:S01]  /*c0c0*/  CS2R R120, SRZ ;  /* 0x0000000000787805 */ /* 0x000fe2000001ff00 */
[----:B------:R-:W-:Y:S01]  /*c0d0*/  STL [R1+0x144], RZ ;  /* 0x000144ff01007387 */ /* 0x000fe20000100800 */
[----:B--2---:R-:W-:Y:S01]  /*c0e0*/  LOP3.LUT R7, R3, 0x5c, R252, 0x78, !PT ;  /* 0x0000005c03077812 */ /* 0x004fe200078e78fc */
[----:B------:R-:W-:Y:S01]  /*c0f0*/  CS2R R122, SRZ ;  /* 0x00000000007a7805 */ /* 0x000fe2000001ff00 */
[----:B------:R-:W-:Y:S01]  /*c100*/  LOP3.LUT R3, R4, 0x40, RZ, 0x3c, !PT ;  /* 0x0000004004037812 */ /* 0x000fe200078e3cff */
[----:B------:R-:W-:Y:S01]  /*c110*/  STL [R1+0x148], RZ ;  /* 0x000148ff01007387 */ /* 0x000fe20000100800 */
[----:B------:R-:W-:Y:S01]  /*c120*/  CS2R R124, SRZ ;  /* 0x00000000007c7805 */ /* 0x000fe2000001ff00 */
[----:B------:R-:W-:Y:S01]  /*c130*/  CS2R R126, SRZ ;  /* 0x00000000007e7805 */ /* 0x000fe2000001ff00 */
[----:B------:R-:W-:Y:S01]  /*c140*/  CS2R R128, SRZ ;  /* 0x0000000000807805 */ /* 0x000fe2000001ff00 */
        /* <DEDUP_REMOVED lines=87> */
[----:B------:R-:W-:Y:S01]  /*c6c0*/  LOP3.LUT R5, R7, 0x20, RZ, 0x3c, !PT ;  /* 0x0000002007057812 */ /* 0x000fe200078e3cff */
[----:B------:R-:W-:Y:S04]  /*c6d0*/  STL [R1+0x134], RZ ;  /* 0x000134ff01007387 */ /* 0x000fe80000100800 */
        /* <DEDUP_REMOVED lines=62> */
[----:B------:R1:W-:Y:S04]  /*cac0*/  STL [R1+0x8f4], R6 ;  /* 0x0008f40601007387 */ /* 0x0003e80000100800 */
[----:B------:R2:W-:Y:S04]  /*cad0*/  STL [R1+0x8d4], R4 ;  /* 0x0008d40401007387 */ /* 0x0005e80000100800 */
[----:B------:R2:W-:Y:S01]  /*cae0*/  STL [R1+0x8e4], R3 ;  /* 0x0008e40301007387 */ /* 0x0005e20000100800 */
[----:B-1----:R-:W-:-:S03]  /*caf0*/  IADD3 R6, R8, -0x2, RZ ;  /* 0xfffffffe08067810 */ /* 0x002fc60007ffe0ff */
.L_x_2:
[----:B--2---:R-:W2:Y:S01]  /*cb00*/  LDL.LU R3, [R1+0x2ac] ;  /* 0x0002ac0001037983 */ /* 0x004ea20000300800 */
[----:B------:R-:W-:-:S04]  /*cb10*/  DEPBAR.LE SB0, 0x2 ;  /* 0x000080800000791a */ /* 0x000fc80000000000 */
[----:B-1----:R-:W3:Y:S04]  /*cb20*/  LDL R4, [R1+0x8d4] ;  /* 0x0008d40001047983 */ /* 0x002ee80000100800 */
[----:B------:R-:W1:Y:S04]  /*cb30*/  S2R R7, SR_TID.X ;  /* 0x0000000000077919 */ /* 0x000e680000002100 */
[----:B------:R-:W-:Y:S04]  /*cb40*/  STL.64 [R1+0xcb8], R38 ;  /* 0x000cb82601007387 */ /* 0x000fe80000100a00 */
[----:B------:R-:W-:Y:S04]  /*cb50*/  STL.64 [R1+0xcb0], R36 ;  /* 0x000cb02401007387 */ /* 0x000fe80000100a00 */
[----:B------:R4:W-:Y:S04]  /*cb60*/  STL [R1+0x904], R0 ;  /* 0x0009040001007387 */ /* 0x0009e80000100800 */
[----:B------:R-:W-:Y:S01]  /*cb70*/  STL [R1+0x900], R2 ;  /* 0x0009000201007387 */ /* 0x000fe20000100800 */
[----:B-1----:R-:W-:-:S02]  /*cb80*/  LOP3.LUT R5, R7, 0x3, RZ, 0xc0, !PT ;  /* 0x0000000307057812 */ /* 0x002fc400078ec0ff */
[----:B------:R-:W-:-:S03]  /*cb90*/  LOP3.LUT R6, R7, 0x3, RZ, 0xc0, !PT ;  /* 0x0000000307067812 */ /* 0x000fc600078ec0ff */
[----:B------:R-:W-:Y:S02]  /*cba0*/  IMAD R5, R5, 0x420, RZ ;  /* 0x0000042005057824 */ /* 0x000fe400078e02ff */
[----:B------:R-:W-:-:S03]  /*cbb0*/  IMAD R6, R6, 0x420, RZ ;  /* 0x0000042006067824 */ /* 0x000fc600078e02ff */
[--C-:B------:R-:W-:Y:S02]  /*cbc0*/  LOP3.LUT R5, R5, 0x5c, R7.reuse, 0x78, !PT ;  /* 0x0000005c05057812 */ /* 0x100fe400078e7807 */
[----:B------:R-:W-:Y:S02]  /*cbd0*/  LOP3.LUT R6, R6, 0x5c, R7, 0x78, !PT ;  /* 0x0000005c06067812 */ /* 0x000fe400078e7807 */
[----:B------:R-:W-:Y:S01]  /*cbe0*/  LOP3.LUT R5, R5, 0x20, RZ, 0x3c, !PT ;  /* 0x0000002005057812 */ /* 0x000fe200078e3cff */
[----:B------:R-:W-:Y:S01]  /*cbf0*/  BAR.SYNC.DEFER_BLOCKING 0x0 ;  /* 0x0000000000007b1d */ /* 0x000fe20000010000 */
[----:B--2---:R-:W-:-:S04]  /*cc00*/  IADD3 R3, R3, 0x1, RZ ;  /* 0x0000000103037810 */ /* 0x004fc80007ffe0ff */
[----:B------:R-:W-:-:S04]  /*cc10*/  ISETP.GT.AND P0, PT, R3, 0x1, PT ;  /* 0x000000010300780c */ /* 0x000fc80003f04270 */
[----:B----4-:R-:W-:-:S04]  /*cc20*/  SEL R0, R3, RZ, !P0 ;  /* 0x000000ff03007207 */ /* 0x010fc80004000000 */
[C---:B------:R-:W-:Y:S01]  /*cc30*/  LEA R252, R0.reuse, R6, 0x10 ;  /* 0x0000000600fc7211 */ /* 0x040fe200078e80ff */
[----:B------:R3:W-:Y:S01]  /*cc40*/  STL [R1+0x2ac], R0 ;  /* 0x0002ac0001007387 */ /* 0x0007e20000100800 */
[----:B------:R-:W-:-:S03]  /*cc50*/  IMAD R3, R0, 0x10000, R5 ;  /* 0x0001000000037824 */ /* 0x000fc600078e0205 */
[----:B------:R-:W-:Y:S04]  /*cc60*/  LDS R156, [R252+0x180] ;  /* 0x00018000fc9c7984 */ /* 0x000fe80000000800 */
[----:B------:R-:W-:Y:S01]  /*cc70*/  LDS R158, [R252+0x1180] ;  /* 0x00118000fc9e7984 */ /* 0x000fe20000000800 */
[----:B---3--:R-:W-:-:S03]  /*cc80*/  IMAD R0, R0, 0x8000, R4 ;  /* 0x0000800000007824 */ /* 0x008fc600078e0204 */
[----:B------:R-:W-:Y:S04]  /*cc90*/  LDS R157, [R3+0x180] ;  /* 0x00018000039d7984 */ /* 0x000fe80000000800 */
[----:B------:R-:W-:Y:S04]  /*cca0*/  LDS R159, [R3+0x1180] ;  /* 0x00118000039f7984 */ /* 0x000fe80000000800 */
[----:B------:R-:W1:Y:S04]  /*ccb0*/  LDSM.16.M88.4 R4, [R0+0x20000] ;  /* 0x020000000004783b */ /* 0x000e680000000200 */
[----:B------:R-:W-:Y:S04]  /*ccc0*/  LDS R152, [R252+0x200] ;  /* 0x00020000fc987984 */ /* 0x000fe80000000800 */
[----:B------:R-:W-:Y:S04]  /*ccd0*/  LDS R154, [R252+0x1200] ;  /* 0x00120000fc9a7984 */ /* 0x000fe80000000800 */
[----:B------:R-:W-:Y:S04]  /*cce0*/  LDS R153, [R3+0x200] ;  /* 0x0002000003997984 */ /* 0x000fe80000000800 */
[----:B------:R-:W-:Y:S04]  /*ccf0*/  LDS R155, [R3+0x1200] ;  /* 0x00120000039b7984 */ /* 0x000fe80000000800 */
[----:B------:R-:W-:Y:S04]  /*cd00*/  LDS R140, [R252+0x80] ;  /* 0x00008000fc8c7984 */ /* 0x000fe80000000800 */
[----:B------:R-:W-:Y:S04]  /*cd10*/  LDS R142, [R252+0x1080] ;  /* 0x00108000fc8e7984 */ /* 0x000fe80000000800 */
[----:B------:R-:W-:Y:S04]  /*cd20*/  LDS R141, [R3+0x80] ;  /* 0x00008000038d7984 */ /* 0x000fe80000000800 */
[----:B------:R-:W2:Y:S04]  /*cd30*/  LDS R143, [R3+0x1080] ;  /* 0x00108000038f7984 */ /* 0x000ea80000000800 */
[----:B------:R-:W-:Y:S01]  /*cd40*/  LDS R148, [R252+0x280] ;  /* 0x00028000fc947984 */ /* 0x000fe20000000800 */
[----:B-1----:R-:W-:Y:S03]  /*cd50*/  HMMA.1688.F32.TF32 R8, R156, R4, R160 ;  /* 0x000000049c08723c */ /* 0x002fe600000810a0 */
[----:B------:R-:W-:Y:S04]  /*cd60*/  LDS R150, [R252+0x1280] ;  /* 0x00128000fc967984 */ /* 0x000fe80000000800 */
[----:B------:R-:W-:Y:S04]  /*cd70*/  LDS R149, [R3+0x280] ;  /* 0x0002800003957984 */ /* 0x000fe80000000800 */
[----:B------:R-:W1:Y:S04]  /*cd80*/  LDS R151, [R3+0x1280] ;  /* 0x0012800003977984 */ /* 0x000e680000000800 */
[----:B------:R-:W-:Y:S04]  /*cd90*/  LDS R44, [R252+0x300] ;  /* 0x00030000fc2c7984 */ /* 0x000fe80000000800 */
[----:B------:R-:W-:Y:S04]  /*cda0*/  LDS R46, [R252+0x1300] ;  /* 0x00130000fc2e7984 */ /* 0x000fe80000000800 */
[----:B------:R-:W-:Y:S01]  /*cdb0*/  LDS R45, [R3+0x300] ;  /* 0x00030000032d7984 */ /* 0x000fe20000000800 */
[----:B------:R-:W-:-:S03]  /*cdc0*/  IMAD.MOV.U32 R2, RZ, RZ, R11 ;  /* 0x000000ffff027224 */ /* 0x000fc600078e000b */
[----:B------:R-:W-:Y:S04]  /*cdd0*/  STL.64 [R1+0x10], R8 ;  /* 0x0000100801007387 */ /* 0x000fe80000100a00 */
[----:B------:R3:W-:Y:S01]  /*cde0*/  STL [R1+0x18], R10 ;  /* 0x0000180a01007387 */ /* 0x0007e20000100800 */
[-C--:B--2---:R-:W-:Y:S03]  /*cdf0*/  HMMA.1688.F32.TF32 R244, R140, R4.reuse, R84 ;  /* 0x000000048cf4723c */ /* 0x084fe60000081054 */
[----:B------:R-:W2:Y:S04]  /*ce00*/  LDL.LU.64 R84, [R1+0xf0] ;  /* 0x0000f00001547983 */ /* 0x000ea80000300a00 */
[----:B------:R-:W2:Y:S01]  /*ce10*/  LDL.LU.64 R86, [R1+0xf8] ;  /* 0x0000f80001567983 */ /* 0x000ea20000300a00 */
[-C--:B---3--:R-:W-:Y:S03]  /*ce20*/  HMMA.1688.F32.TF32 R8, R152, R4.reuse, R236 ;  /* 0x000000049808723c */ /* 0x088fe600000810ec */
[----:B------:R-:W3:Y:S04]  /*ce30*/  LDS R47, [R3+0x1300] ;  /* 0x00130000032f7984 */ /* 0x000ee80000000800 */
[----:B------:R-:W-:Y:S04]  /*ce40*/  LDS R40, [R252+0x380] ;  /* 0x00038000fc287984 */ /* 0x000fe80000000800 */
[----:B------:R-:W-:Y:S04]  /*ce50*/  LDS R42, [R252+0x1380] ;  /* 0x00138000fc2a7984 */ /* 0x000fe80000000800 */
[----:B------:R-:W-:Y:S04]  /*ce60*/  LDS R41, [R3+0x380] ;  /* 0x0003800003297984 */ /* 0x000fe80000000800 */
[----:B------:R-:W4:Y:S04]  /*ce70*/  LDS R43, [R3+0x1380] ;  /* 0x00138000032b7984 */ /* 0x000f280000000800 */
[----:B------:R-:W-:Y:S04]  /*ce80*/  LDS R52, [R252+0x100] ;  /* 0x00010000fc347984 */ /* 0x000fe80000000800 */
[----:B------:R-:W-:Y:S04]  /*ce90*/  STL.64 [R1+0x1a0], R8 ;  /* 0x0001a00801007387 */ /* 0x000fe80000100a00 */
[----:B------:R1:W-:Y:S04]  /*cea0*/  STL.64 [R1+0x1a8], R10 ;  /* 0x0001a80a01007387 */ /* 0x0003e80000100a00 */
[----:B------:R-:W-:Y:S04]  /*ceb0*/  LDS R54, [R252+0x1100] ;  /* 0x00110000fc367984 */ /* 0x000fe80000000800 */
[----:B------:R-:W-:Y:S01]  /*cec0*/  LDS R53, [R3+0x100] ;  /* 0x0001000003357984 */ /* 0x000fe20000000800 */
[-C--:B-1----:R-:W-:Y:S03]  /*ced0*/  HMMA.1688.F32.TF32 R8, R148, R4.reuse, R136 ;  /* 0x000000049408723c */ /* 0x082fe60000081088 */
[----:B------:R-:W1:Y:S04]  /*cee0*/  LDS R55, [R3+0x1100] ;  /* 0x0011000003377984 */ /* 0x000e680000000800 */
[----:B------:R-:W-:Y:S04]  /*cef0*/  LDS R144, [R252] ;  /* 0x00000000fc907984 */ /* 0x000fe80000000800 */
[----:B------:R-:W-:Y:S04]  /*cf00*/  LDS R146, [R252+0x1000] ;  /* 0x00100000fc927984 */ /* 0x000fe80000000800 */
[----:B------:R-:W-:Y:S04]  /*cf10*/  LDS R145, [R3] ;  /* 0x0000000003917984 */ /* 0x000fe80000000800 */
[----:B------:R-:W5:Y:S04]  /*cf20*/  LDS R147, [R3+0x1000] ;  /* 0x0010000003937984 */ /* 0x000f680000000800 */
[----:B------:R-:W-:Y:S04]  /*cf30*/  LDSM.16.M88.4 R48, [R0+0x24000] ;  /* 0x024000000030783b */ /* 0x000fe80000000200 */
[----:B------:R-:W-:Y:S04]  /*cf40*/  STL.64 [R1+0x1c0], R8 ;  /* 0x0001c00801007387 */ /* 0x000fe80000100a00 */
[----:B------:R-:W-:Y:S04]  /*cf50*/  STL.64 [R1+0x1c8], R10 ;  /* 0x0001c80a01007387 */ /* 0x000fe80000100a00 */
[----:B------:R-:W5:Y:S01]  /*cf60*/  LDSM.16.M88.4 R8, [R0+0x21000] ;  /* 0x021000000008783b */ /* 0x000f620000000200 */
[-C--:B---3--:R-:W-:Y:S03]  /*cf70*/  HMMA.1688.F32.TF32 R12, R44, R4.reuse, R132 ;  /* 0x000000042c0c723c */ /* 0x088fe60000081084 */
[----:B------:R-:W-:Y:S04]  /*cf80*/  LDSM.16.M88.4 R200, [R0+0x25000] ;  /* 0x0250000000c8783b */ /* 0x000fe80000000200 */
[----:B------:R-:W-:Y:S01]  /*cf90*/  LDSM.16.M88.4 R204, [R0+0x26000] ;  /* 0x0260000000cc783b */ /* 0x000fe20000000200 */
[-C--:B----4-:R-:W-:Y:S08]  /*cfa0*/  HMMA.1688.F32.TF32 R16, R40, R4.reuse, R16 ;  /* 0x000000042810723c */ /* 0x090ff00000081010 */
[-C--:B-1----:R-:W-:Y:S08]  /*cfb0*/  HMMA.1688.F32.TF32 R240, R52, R4.reuse, R116 ;  /* 0x0000000434f0723c */ /* 0x082ff00000081074 */
[----:B-----5:R-:W-:Y:S08]  /*cfc0*/  HMMA.1688.F32.TF32 R248, R144, R4, R32 ;  /* 0x0000000490f8723c */ /* 0x020ff00000081020 */
[-C--:B------:R-:W-:Y:S08]  /*cfd0*/  HMMA.1688.F32.TF32 R36, R152, R8.reuse, R56 ;  /* 0x000000089824723c */ /* 0x080ff00000081038 */
[-C--:B------:R-:W-:Y:S08]  /*cfe0*/  HMMA.1688.F32.TF32 R56, R40, R8.reuse, R220 ;  /* 0x000000082838723c */ /* 0x080ff000000810dc */
[-C--:B------:R-:W-:Y:S08]  /*cff0*/  HMMA.1688.F32.TF32 R132, R148, R8.reuse, R72 ;  /* 0x000000089484723c */ /* 0x080ff00000081048 */
[----:B------:R-:W-:Y:S01]  /*d000*/  HMMA.1688.F32.TF32 R72, R44, R8, R112 ;  /* 0x000000082c48723c */ /* 0x000fe20000081070 */
[----:B------:R-:W-:Y:S04]  /*d010*/  STL.64 [R1+0x1d0], R12 ;  /* 0x0001d00c01007387 */ /* 0x000fe80000100a00 */
[----:B------:R-:W-:Y:S04]  /*d020*/  STL.64 [R1+0x1d8], R14 ;  /* 0x0001d80e01007387 */ /* 0x000fe80000100a00 */
[----:B------:R-:W-:Y:S04]  /*d030*/  STL.64 [R1+0x200], R16 ;  /* 0x0002001001007387 */ /* 0x000fe80000100a00 */
[----:B------:R-:W-:Y:S04]  /*d040*/  STL.64 [R1+0x208], R18 ;  /* 0x0002081201007387 */ /* 0x000fe80000100a00 */
[----:B------:R-:W3:Y:S04]  /*d050*/  LDL.LU.64 R116, [R1+0x140] ;  /* 0x0001400001747983 */ /* 0x000ee80000300a00 */
[----:B------:R-:W3:Y:S04]  /*d060*/  LDL.LU.64 R118, [R1+0x148] ;  /* 0x0001480001767983 */ /* 0x000ee80000300a00 */
[----:B------:R1:W-:Y:S01]  /*d070*/  STL.64 [R1], R36 ;  /* 0x0000002401007387 */ /* 0x0003e20000100a00 */
[----:B------:R-:W-:-:S03]  /*d080*/  IMAD.MOV.U32 R4, RZ, RZ, R59 ;  /* 0x000000ffff047224 */ /* 0x000fc600078e003b */
[----:B------:R4:W-:Y:S01]  /*d090*/  STL.64 [R1+0x8], R38 ;  /* 0x0000082601007387 */ /* 0x0009e20000100a00 */
[----:B------:R-:W-:-:S03]  /*d0a0*/  IMAD.MOV.U32 R5, RZ, RZ, R58 ;  /* 0x000000ffff057224 */ /* 0x000fc600078e003a */
[----:B------:R-:W5:Y:S04]  /*d0b0*/  LDSM.16.M88.4 R12, [R0+0x22000] ;  /* 0x02200000000c783b */ /* 0x000f680000000200 */
[----:B-1----:R-:W2:Y:S04]  /*d0c0*/  LDL.LU.64 R36, [R1+0xe0] ;  /* 0x0000e00001247983 */ /* 0x002ea80000300a00 */
[----:B----4-:R-:W2:Y:S04]  /*d0d0*/  LDL.LU.64 R38, [R1+0xe8] ;  /* 0x0000e80001267983 */ /* 0x010ea80000300a00 */
[----:B------:R1:W-:Y:S04]  /*d0e0*/  STL.64 [R1+0x190], R132 ;  /* 0x0001908401007387 */ /* 0x0003e80000100a00 */
[----:B------:R4:W-:Y:S04]  /*d0f0*/  STL.64 [R1+0x198], R134 ;  /* 0x0001988601007387 */ /* 0x0009e80000100a00 */
[----:B------:R-:W-:Y:S04]  /*d100*/  STL.64 [R1+0x1b0], R72 ;  /* 0x0001b04801007387 */ /* 0x000fe80000100a00 */
[----:B------:R-:W-:Y:S04]  /*d110*/  STL.64 [R1+0x1b8], R74 ;  /* 0x0001b84a01007387 */ /* 0x000fe80000100a00 */
[----:B------:R1:W-:Y:S04]  /*d120*/  STL.64 [R1+0x230], R56 ;  /* 0x0002303801007387 */ /* 0x0003e80000100a00 */
[----:B------:R-:W-:Y:S04]  /*d130*/  STL [R1+0xc78], R4 ;  /* 0x000c780401007387 */ /* 0x000fe80000100800 */
[----:B------:R-:W-:Y:S04]  /*d140*/  STL [R1+0xc74], R5 ;  /* 0x000c740501007387 */ /* 0x000fe80000100800 */
[----:B-1----:R-:W3:Y:S04]  /*d150*/  LDL.LU.64 R132, [R1+0x1f0] ;  /* 0x0001f00001847983 */ /* 0x002ee80000300a00 */
[----:B----4-:R-:W3:Y:S04]  /*d160*/  LDL.LU.64 R134, [R1+0x1f8] ;  /* 0x0001f80001867983 */ /* 0x010ee80000300a00 */
[----:B------:R-:W4:Y:S04]  /*d170*/  LDL.LU.64 R56, [R1+0x130] ;  /* 0x0001300001387983 */ /* 0x000f280000300a00 */
[----:B------:R-:W4:Y:S01]  /*d180*/  LDL.LU.64 R58, [R1+0x138] ;  /* 0x00013800013a7983 */ /* 0x000f220000300a00 */
[-C--:B-----5:R-:W-:Y:S03]  /*d190*/  HMMA.1688.F32.TF32 R232, R152, R12.reuse, R60 ;  /* 0x0000000c98e8723c */ /* 0x0a0fe6000008103c */
[----:B------:R-:W1:Y:S05]  /*d1a0*/  LDSM.16.M88.4 R16, [R0+0x23000] ;  /* 0x023000000010783b */ /* 0x000e6a0000000200 */
[-C--:B------:R-:W-:Y:S08]  /*d1b0*/  HMMA.1688.F32.TF32 R60, R44, R12.reuse, R100 ;  /* 0x0000000c2c3c723c */ /* 0x080ff00000081064 */
[----:B------:R-:W-:Y:S07]  /*d1c0*/  HMMA.1688.F32.TF32 R72, R148, R12, R76 ;  /* 0x0000000c9448723c */ /* 0x000fee000008104c */
[----:B------:R5:W-:Y:S04]  /*d1d0*/  STL [R1+0xca8], R232 ;  /* 0x000ca8e801007387 */ /* 0x000be80000100800 */
[----:B------:R5:W-:Y:S04]  /*d1e0*/  STL [R1+0xca4], R233 ;  /* 0x000ca4e901007387 */ /* 0x000be80000100800 */
[----:B------:R1:W-:Y:S01]  /*d1f0*/  STL [R1+0xca0], R234 ;  /* 0x000ca0ea01007387 */ /* 0x0003e20000100800 */
[----:B-----5:R-:W-:-:S03]  /*d200*/  MOV R232, R60 ;  /* 0x0000003c00e87202 */ /* 0x020fc60000000f00 */
[----:B------:R5:W-:Y:S01]  /*d210*/  STL [R1+0xc9c], R235 ;  /* 0x000c9ceb01007387 */ /* 0x000be20000100800 */
[----:B------:R-:W-:Y:S02]  /*d220*/  IMAD.MOV.U32 R233, RZ, RZ, R61 ;  /* 0x000000ffffe97224 */ /* 0x000fe400078e003d */
[----:B-1----:R-:W-:Y:S02]  /*d230*/  IMAD.MOV.U32 R234, RZ, RZ, R62 ;  /* 0x000000ffffea7224 */ /* 0x002fe400078e003e */
[----:B-----5:R-:W-:Y:S02]  /*d240*/  IMAD.MOV.U32 R235, RZ, RZ, R63 ;  /* 0x000000ffffeb7224 */ /* 0x020fe400078e003f */
[----:B------:R-:W-:Y:S01]  /*d250*/  HMMA.1688.F32.TF32 R60, R40, R12, R224 ;  /* 0x0000000c283c723c */ /* 0x000fe200000810e0 */
[----:B------:R-:W-:Y:S04]  /*d260*/  STL.64 [R1+0x20], R72 ;  /* 0x0000204801007387 */ /* 0x000fe80000100a00 */
[----:B------:R-:W-:Y:S11]  /*d270*/  STL.64 [R1+0x28], R74 ;  /* 0x0000284a01007387 */ /* 0x000ff60000100a00 */
[----:B------:R-:W-:Y:S07]  /*d280*/  @!UPT UIADD3 URZ, URZ, URZ, URZ ;  /* 0x0000003f3f3ff290 */ /* 0x000fee000fffe03f */
[----:B------:R-:W-:Y:S01]  /*d290*/  STL [R1+0x1e4], R61 ;  /* 0x0001e43d01007387 */ /* 0x000fe20000100800 */
[----:B------:R-:W-:-:S03]  /*d2a0*/  IMAD.MOV.U32 R5, RZ, RZ, R60 ;  /* 0x000000ffff057224 */ /* 0x000fc600078e003c */
[----:B------:R1:W-:Y:S02]  /*d2b0*/  STL.64 [R1+0x1e8], R62 ;  /* 0x0001e83e01007387 */ /* 0x0003e40000100a00 */
[----:B-1----:R-:W-:Y:S08]  /*d2c0*/  HMMA.1688.F32.TF32 R60, R44, R16, R108 ;  /* 0x000000102c3c723c */ /* 0x002ff0000008106c */
[C---:B------:R-:W-:Y:S11]  /*d2d0*/  HMMA.1688.F32.TF32 R20, R40.reuse, R48, R20 ;  /* 0x000000302814723c */ /* 0x040ff60000081014 */
[----:B------:R-:W-:Y:S05]  /*d2e0*/  @!UPT UIADD3 URZ, URZ, URZ, URZ ;  /* 0x0000003f3f3ff290 */ /* 0x000fea000fffe03f */
[----:B------:R-:W-:Y:S01]  /*d2f0*/  IMAD.MOV.U32 R227, RZ, RZ, R60 ;  /* 0x000000ffffe37224 */ /* 0x000fe200078e003c */
[----:B------:R-:W-:Y:S01]  /*d300*/  MOV R226, R61 ;  /* 0x0000003d00e27202 */ /* 0x000fe20000000f00 */
[----:B------:R-:W-:Y:S02]  /*d310*/  IMAD.MOV.U32 R225, RZ, RZ, R62 ;  /* 0x000000ffffe17224 */ /* 0x000fe400078e003e */
[----:B------:R-:W-:Y:S02]  /*d320*/  IMAD.MOV.U32 R224, RZ, RZ, R63 ;  /* 0x000000ffffe07224 */ /* 0x000fe400078e003f */
[----:B------:R-:W-:Y:S01]  /*d330*/  HMMA.1688.F32.TF32 R60, R40, R16, R228 ;  /* 0x00000010283c723c */ /* 0x000fe200000810e4 */
[----:B------:R1:W-:Y:S07]  /*d340*/  STL [R1+0xc7c], R5 ;  /* 0x000c7c0501007387 */ /* 0x0003ee0000100800 */
[----:B------:R-:W-:Y:S01]  /*d350*/  HMMA.1688.F32.TF32 R112, R140, R12, R92 ;  /* 0x0000000c8c70723c */ /* 0x000fe2000008105c */
[----:B-1----:R-:W-:-:S07]  /*d360*/  IMAD.MOV.U32 R5, RZ, RZ, R21 ;  /* 0x000000ffff057224 */ /* 0x002fce00078e0015 */
[----:B------:R-:W-:Y:S08]  /*d370*/  HMMA.1688.F32.TF32 R92, R52, R12, R124 ;  /* 0x0000000c345c723c */ /* 0x000ff0000008107c */
[----:B------:R-:W-:Y:S01]  /*d380*/  IMAD.MOV.U32 R4, RZ, RZ, R63 ;  /* 0x000000ffff047224 */ /* 0x000fe200078e003f */
[----:B------:R-:W-:Y:S08]  /*d390*/  HMMA.1688.F32.TF32 R72, R152, R16, R64 ;  /* 0x000000109848723c */ /* 0x000ff00000081040 */
[-C--:B------:R-:W-:Y:S08]  /*d3a0*/  HMMA.1688.F32.TF32 R124, R52, R48.reuse, R176 ;  /* 0x00000030347c723c */ /* 0x080ff000000810b0 */
[-C--:B------:R-:W-:Y:S08]  /*d3b0*/  HMMA.1688.F32.TF32 R216, R156, R48.reuse, R216 ;  /* 0x000000309cd8723c */ /* 0x080ff000000810d8 */
[-C--:B------:R-:W-:Y:S08]  /*d3c0*/  HMMA.1688.F32.TF32 R76, R152, R48.reuse, R68 ;  /* 0x00000030984c723c */ /* 0x080ff00000081044 */
[----:B------:R-:W-:Y:S08]  /*d3d0*/  HMMA.1688.F32.TF32 R64, R148, R48, R96 ;  /* 0x000000309440723c */ /* 0x000ff00000081060 */
[----:B------:R-:W-:Y:S08]  /*d3e0*/  HMMA.1688.F32.TF32 R32, R144, R8, R180 ;  /* 0x000000089020723c */ /* 0x000ff000000810b4 */
[----:B--2---:R-:W-:Y:S01]  /*d3f0*/  HMMA.1688.F32.TF32 R100, R140, R16, R36 ;  /* 0x000000108c64723c */ /* 0x004fe20000081024 */
[----:B------:R-:W2:Y:S04]  /*d400*/  LDL.LU.64 R36, [R1+0x268] ;  /* 0x0002680001247983 */ /* 0x000ea80000300a00 */
[----:B------:R-:W2:Y:S04]  /*d410*/  LDL.LU.64 R38, [R1+0x270] ;  /* 0x0002700001267983 */ /* 0x000ea80000300a00 */
[----:B------:R-:W-:Y:S04]  /*d420*/  STL.64 [R1+0x140], R60 ;  /* 0x0001403c01007387 */ /* 0x000fe80000100a00 */
[----:B------:R1:W-:Y:S04]  /*d430*/  STL [R1+0x148], R62 ;  /* 0x0001483e01007387 */ /* 0x0003e80000100800 */
[----:B------:R5:W-:Y:S01]  /*d440*/  STL [R1+0xc80], R4 ;  /* 0x000c800401007387 */ /* 0x000be20000100800 */
[----:B-1----:R-:W-:Y:S01]  /*d450*/  HMMA.1688.F32.TF32 R60, R44, R48, R104 ;  /* 0x000000302c3c723c */ /* 0x002fe20000081068 */
[----:B-----5:R-:W-:-:S07]  /*d460*/  IMAD.MOV.U32 R4, RZ, RZ, R20 ;  /* 0x000000ffff047224 */ /* 0x020fce00078e0014 */
[-C--:B---3--:R-:W-:Y:S08]  /*d470*/  HMMA.1688.F32.TF32 R160, R144, R48.reuse, R132 ;  /* 0x0000003090a0723c */ /* 0x088ff00000081084 */
[----:B----4-:R-:W-:Y:S01]  /*d480*/  HMMA.1688.F32.TF32 R136, R140, R48, R56 ;  /* 0x000000308c88723c */ /* 0x010fe20000081038 */
[----:B------:R-:W1:Y:S06]  /*d490*/  LDSM.16.M88.4 R56, [R0+0x27000] ;  /* 0x027000000038783b */ /* 0x000e6c0000000200 */
[----:B------:R-:W-:Y:S01]  /*d4a0*/  IMAD.MOV.U32 R48, RZ, RZ, R23 ;  /* 0x000000ffff307224 */ /* 0x000fe200078e0017 */
[----:B------:R-:W-:-:S04]  /*d4b0*/  MOV R49, R22 ;  /* 0x0000001600317202 */ /* 0x000fc80000000f00 */
[----:B------:R-:W-:Y:S04]  /*d4c0*/  STL [R1+0xc90], R48 ;  /* 0x000c903001007387 */ /* 0x000fe80000100800 */
[----:B------:R-:W-:Y:S04]  /*d4d0*/  STL [R1+0xc8c], R49 ;  /* 0x000c8c3101007387 */ /* 0x000fe80000100800 */
[----:B------:R-:W-:Y:S04]  /*d4e0*/  STL [R1+0xc88], R4 ;  /* 0x000c880401007387 */ /* 0x000fe80000100800 */
[----:B------:R-:W-:Y:S04]  /*d4f0*/  STL [R1+0xc84], R5 ;  /* 0x000c840501007387 */ /* 0x000fe80000100800 */
[----:B------:R-:W-:Y:S04]  /*d500*/  STL [R1+0xbd8], R0 ;  /* 0x000bd80001007387 */ /* 0x000fe80000100800 */
[----:B------:R-:W3:Y:S04]  /*d510*/  LDL.LU.64 R20, [R1+0x258] ;  /* 0x0002580001147983 */ /* 0x000ee80000300a00 */
[----:B------:R-:W3:Y:S04]  /*d520*/  LDL.LU.64 R22, [R1+0x260] ;  /* 0x0002600001167983 */ /* 0x000ee80000300a00 */
[----:B------:R-:W1:Y:S04]  /*d530*/  LDL.LU.64 R208, [R1+0x248] ;  /* 0x0002480001d07983 */ /* 0x000e680000300a00 */
[----:B------:R-:W1:Y:S04]  /*d540*/  LDL.LU.64 R210, [R1+0x250] ;  /* 0x0002500001d27983 */ /* 0x000e680000300a00 */
[----:B------:R-:W4:Y:S04]  /*d550*/  LDL.LU.64 R180, [R1+0x238] ;  /* 0x0002380001b47983 */ /* 0x000f280000300a00 */
[----:B------:R-:W4:Y:S04]  /*d560*/  LDL.LU.64 R182, [R1+0x240] ;  /* 0x0002400001b67983 */ /* 0x000f280000300a00 */
[----:B------:R-:W5:Y:S04]  /*d570*/  LDL.LU.64 R68, [R1+0x220] ;  /* 0x0002200001447983 */ /* 0x000f680000300a00 */
[----:B------:R-:W5:Y:S04]  /*d580*/  LDL.LU.64 R70, [R1+0x228] ;  /* 0x0002280001467983 */ /* 0x000f680000300a00 */
[----:B------:R-:W5:Y:S04]  /*d590*/  LDL.LU.64 R212, [R1+0x210] ;  /* 0x0002100001d47983 */ /* 0x000f680000300a00 */
[----:B------:R-:W5:Y:S01]  /*d5a0*/  LDL.LU.64 R214, [R1+0x218] ;  /* 0x0002180001d67983 */ /* 0x000f620000300a00 */
[----:B------:R-:W-:Y:S03]  /*d5b0*/  HMMA.1688.F32.TF32 R236, R156, R8, R164 ;  /* 0x000000089cec723c */ /* 0x000fe600000810a4 */
[----:B------:R-:W5:Y:S04]  /*d5c0*/  LDL.LU.64 R96, [R1+0x170] ;  /* 0x0001700001607983 */ /* 0x000f680000300a00 */
[----:B------:R-:W5:Y:S04]  /*d5d0*/  LDL.LU.64 R98, [R1+0x178] ;  /* 0x0001780001627983 */ /* 0x000f680000300a00 */
[----:B------:R-:W5:Y:S04]  /*d5e0*/  LDL.LU.64 R164, [R1+0x150] ;  /* 0x0001500001a47983 */ /* 0x000f680000300a00 */
[----:B------:R-:W5:Y:S04]  /*d5f0*/  LDL.LU.64 R166, [R1+0x158] ;  /* 0x0001580001a67983 */ /* 0x000f680000300a00 */
[----:B------:R-:W5:Y:S04]  /*d600*/  LDL.LU.64 R132, [R1+0x120] ;  /* 0x0001200001847983 */ /* 0x000f680000300a00 */
[----:B------:R-:W5:Y:S01]  /*d610*/  LDL.LU.64 R134, [R1+0x128] ;  /* 0x0001280001867983 */ /* 0x000f620000300a00 */
[----:B------:R-:W-:Y:S08]  /*d620*/  HMMA.1688.F32.TF32 R220, R148, R16, R80 ;  /* 0x0000001094dc723c */ /* 0x000ff00000081050 */
[C---:B------:R-:W-:Y:S08]  /*d630*/  HMMA.1688.F32.TF32 R84, R144.reuse, R12, R84 ;  /* 0x0000000c9054723c */ /* 0x040ff00000081054 */
[----:B------:R-:W-:Y:S08]  /*d640*/  HMMA.1688.F32.TF32 R116, R144, R16, R116 ;  /* 0x000000109074723c */ /* 0x000ff00000081074 */
[----:B------:R-:W-:Y:S08]  /*d650*/  HMMA.1688.F32.TF32 R88, R140, R8, R88 ;  /* 0x000000088c58723c */ /* 0x000ff00000081058 */
[C---:B--2---:R-:W-:Y:S01]  /*d660*/  HMMA.1688.F32.TF32 R176, R144.reuse, R200, R36 ;  /* 0x000000c890b0723c */ /* 0x044fe20000081024 */
[----:B------:R-:W2:Y:S04]  /*d670*/  LDL.LU.64 R36, [R1+0x100] ;  /* 0x0001000001247983 */ /* 0x000ea80000300a00 */
        /* <DEDUP_REMOVED lines=10> */
[----:B------:R-:W2:Y:S01]  /*d720*/  LDL.LU.64 R186, [R1+0x38] ;  /* 0x0000380001ba7983 */ /* 0x000ea20000300a00 */
[C---:B---3--:R-:W-:Y:S08]  /*d730*/  HMMA.1688.F32.TF32 R20, R144.reuse, R204, R20 ;  /* 0x000000cc9014723c */ /* 0x048ff00000081014 */
[----:B-1----:R-:W-:Y:S01]  /*d740*/  HMMA.1688.F32.TF32 R208, R144, R56, R208 ;  /* 0x0000003890d0723c */ /* 0x002fe200000810d0 */
[----:B------:R-:W3:Y:S04]  /*d750*/  LDL.LU.64 R144, [R1+0x110] ;  /* 0x0001100001907983 */ /* 0x000ee80000300a00 */
[----:B------:R-:W3:Y:S03]  /*d760*/  LDL.LU.64 R146, [R1+0x118] ;  /* 0x0001180001927983 */ /* 0x000ee60000300a00 */
[C---:B----4-:R-:W-:Y:S08]  /*d770*/  HMMA.1688.F32.TF32 R180, R140.reuse, R200, R180 ;  /* 0x000000c88cb4723c */ /* 0x050ff000000810b4 */
[C---:B-----5:R-:W-:Y:S08]  /*d780*/  HMMA.1688.F32.TF32 R68, R140.reuse, R204, R68 ;  /* 0x000000cc8c44723c */ /* 0x060ff00000081044 */
[----:B------:R-:W-:Y:S01]  /*d790*/  HMMA.1688.F32.TF32 R212, R140, R56, R212 ;  /* 0x000000388cd4723c */ /* 0x000fe200000810d4 */
[----:B------:R-:W4:Y:S04]  /*d7a0*/  LDL.LU.64 R140, [R1+0x160] ;  /* 0x00016000018c7983 */ /* 0x000f280000300a00 */
[----:B------:R-:W4:Y:S03]  /*d7b0*/  LDL.LU.64 R142, [R1+0x168] ;  /* 0x00016800018e7983 */ /* 0x000f260000300a00 */
[C---:B------:R-:W-:Y:S08]  /*d7c0*/  HMMA.1688.F32.TF32 R120, R52.reuse, R8, R120 ;  /* 0x000000083478723c */ /* 0x040ff00000081078 */
[C---:B------:R-:W-:Y:S08]  /*d7d0*/  HMMA.1688.F32.TF32 R128, R52.reuse, R16, R128 ;  /* 0x000000103480723c */ /* 0x040ff00000081080 */
[C---:B------:R-:W-:Y:S08]  /*d7e0*/  HMMA.1688.F32.TF32 R96, R52.reuse, R200, R96 ;  /* 0x000000c83460723c */ /* 0x040ff00000081060 */
[----:B------:R-:W-:Y:S08]  /*d7f0*/  HMMA.1688.F32.TF32 R164, R52, R56, R164 ;  /* 0x0000003834a4723c */ /* 0x000ff000000810a4 */
[C---:B------:R-:W-:Y:S08]  /*d800*/  HMMA.1688.F32.TF32 R168, R156.reuse, R12, R168 ;  /* 0x0000000c9ca8723c */ /* 0x040ff000000810a8 */
[C---:B------:R-:W-:Y:S08]  /*d810*/  HMMA.1688.F32.TF32 R172, R156.reuse, R16, R172 ;  /* 0x000000109cac723c */ /* 0x040ff000000810ac */
[----:B------:R-:W-:Y:S08]  /*d820*/  HMMA.1688.F32.TF32 R132, R156, R200, R132 ;  /* 0x000000c89c84723c */ /* 0x000ff00000081084 */
[-C--:B----4-:R-:W-:Y:S01]  /*d830*/  HMMA.1688.F32.TF32 R140, R52, R204.reuse, R140 ;  /* 0x000000cc348c723c */ /* 0x090fe2000008108c */
[----:B------:R-:W4:Y:S04]  /*d840*/  LDL.LU.64 R52, [R1+0x60] ;  /* 0x0000600001347983 */ /* 0x000f280000300a00 */
[----:B------:R-:W4:Y:S03]  /*d850*/  LDL.LU.64 R54, [R1+0x68] ;  /* 0x0000680001367983 */ /* 0x000f260000300a00 */
[C---:B---3--:R-:W-:Y:S08]  /*d860*/  HMMA.1688.F32.TF32 R144, R156.reuse, R204, R144 ;  /* 0x000000cc9c90723c */ /* 0x048ff00000081090 */
[----:B--2---:R-:W-:Y:S01]  /*d870*/  HMMA.1688.F32.TF32 R156, R156, R56, R36 ;  /* 0x000000389c9c723c */ /* 0x004fe20000081024 */
[----:B------:R-:W2:Y:S04]  /*d880*/  LDL.LU.64 R38, [R1+0xcb8] ;  /* 0x000cb80001267983 */ /* 0x000ea80000300a00 */
[----:B------:R-:W2:Y:S03]  /*d890*/  LDL.LU.64 R36, [R1+0xcb0] ;  /* 0x000cb00001247983 */ /* 0x000ea60000300a00 */
[-C--:B------:R-:W-:Y:S08]  /*d8a0*/  HMMA.1688.F32.TF32 R24, R40, R200.reuse, R24 ;  /* 0x000000c82818723c */ /* 0x080ff00000081018 */
[C---:B------:R-:W-:Y:S08]  /*d8b0*/  HMMA.1688.F32.TF32 R104, R152.reuse, R200, R104 ;  /* 0x000000c89868723c */ /* 0x040ff00000081068 */
[----:B------:R-:W-:Y:S08]  /*d8c0*/  HMMA.1688.F32.TF32 R108, R152, R204, R108 ;  /* 0x000000cc986c723c */ /* 0x000ff0000008106c */
[----:B------:R-:W-:Y:S01]  /*d8d0*/  HMMA.1688.F32.TF32 R188, R44, R200, R188 ;  /* 0x000000c82cbc723c */ /* 0x000fe200000810bc */
[----:B------:R1:W-:Y:S07]  /*d8e0*/  STL.64 [R1+0x50], R24 ;  /* 0x0000501801007387 */ /* 0x0003ee0000100a00 */
[-C--:B------:R-:W-:Y:S08]  /*d8f0*/  HMMA.1688.F32.TF32 R80, R148, R204.reuse, R80 ;  /* 0x000000cc9450723c */ /* 0x080ff00000081050 */
[----:B------:R-:W-:Y:S08]  /*d900*/  HMMA.1688.F32.TF32 R192, R44, R204, R192 ;  /* 0x000000cc2cc0723c */ /* 0x000ff000000810c0 */
[-C--:B------:R-:W-:Y:S08]  /*d910*/  HMMA.1688.F32.TF32 R184, R148, R56.reuse, R184 ;  /* 0x0000003894b8723c */ /* 0x080ff000000810b8 */
[-C--:B------:R-:W-:Y:S08]  /*d920*/  HMMA.1688.F32.TF32 R196, R44, R56.reuse, R196 ;  /* 0x000000382cc4723c */ /* 0x080ff000000810c4 */
[----:B----4-:R-:W-:Y:S08]  /*d930*/  HMMA.1688.F32.TF32 R152, R152, R56, R52 ;  /* 0x000000389898723c */ /* 0x010ff00000081034 */
[----:B------:R-:W-:Y:S07]  /*d940*/  HMMA.1688.F32.TF32 R52, R148, R200, R228 ;  /* 0x000000c89434723c */ /* 0x000fee00000810e4 */
[----:B------:R-:W-:-:S02]  /*d950*/  IMAD.MOV.U32 R200, RZ, RZ, R27 ;  /* 0x000000ffffc87224 */ /* 0x000fc400078e001b */
[----:B------:R-:W-:-:S03]  /*d960*/  IMAD.MOV.U32 R201, RZ, RZ, R26 ;  /* 0x000000ffffc97224 */ /* 0x000fc600078e001a */
[----:B------:R-:W-:Y:S04]  /*d970*/  STL [R1+0xc98], R200 ;  /* 0x000c98c801007387 */ /* 0x000fe80000100800 */
[----:B------:R-:W-:Y:S04]  /*d980*/  STL [R1+0xc94], R201 ;  /* 0x000c94c901007387 */ /* 0x000fe80000100800 */
[----:B------:R-:W3:Y:S04]  /*d990*/  LDL.LU R228, [R1+0x10] ;  /* 0x0000100001e47983 */ /* 0x000ee80000300800 */
[----:B------:R-:W3:Y:S04]  /*d9a0*/  LDL.LU R229, [R1+0x14] ;  /* 0x0000140001e57983 */ /* 0x000ee80000300800 */
[----:B------:R-:W3:Y:S01]  /*d9b0*/  LDL.LU R230, [R1+0x18] ;  /* 0x0000180001e67983 */ /* 0x000ee20000300800 */
[----:B-1----:R-:W-:Y:S03]  /*d9c0*/  HMMA.1688.F32.TF32 R24, R40, R204, R28 ;  /* 0x000000cc2818723c */ /* 0x002fe6000008101c */
[----:B------:R-:W-:Y:S04]  /*d9d0*/  LDS R28, [R252+0x2180] ;  /* 0x00218000fc1c7984 */ /* 0x000fe80000000800 */
[----:B------:R-:W-:Y:S04]  /*d9e0*/  LDS R30, [R252+0x3180] ;  /* 0x00318000fc1e7984 */ /* 0x000fe80000000800 */
[----:B------:R-:W-:Y:S04]  /*d9f0*/  LDS R29, [R3+0x2180] ;  /* 0x00218000031d7984 */ /* 0x000fe80000000800 */
[----:B------:R-:W-:Y:S09]  /*da00*/  LDS R31, [R3+0x3180] ;  /* 0x00318000031f7984 */ /* 0x000ff20000000800 */
[----:B------:R-:W-:Y:S01]  /*da10*/  IMAD.MOV.U32 R4, RZ, RZ, R24 ;  /* 0x000000ffff047224 */ /* 0x000fe200078e0018 */
[----:B------:R-:W-:Y:S01]  /*da20*/  MOV R205, R26 ;  /* 0x0000001a00cd7202 */ /* 0x000fe20000000f00 */
[----:B------:R-:W-:-:S02]  /*da30*/  IMAD.MOV.U32 R5, RZ, RZ, R25 ;  /* 0x000000ffff057224 */ /* 0x000fc400078e0019 */
[----:B------:R-:W-:Y:S02]  /*da40*/  IMAD.MOV.U32 R204, RZ, RZ, R27 ;  /* 0x000000ffffcc7224 */ /* 0x000fe400078e001b */
[----:B--2---:R-:W-:Y:S01]  /*da50*/  HMMA.1688.F32.TF32 R24, R40, R56, R36 ;  /* 0x000000382818723c */ /* 0x004fe20000081024 */
[----:B------:R-:W-:Y:S04]  /*da60*/  LDS R40, [R252+0x2000] ;  /* 0x00200000fc287984 */ /* 0x000fe80000000800 */
[----:B------:R-:W-:Y:S04]  /*da70*/  LDS R42, [R252+0x3000] ;  /* 0x00300000fc2a7984 */ /* 0x000fe80000000800 */
[----:B------:R-:W-:Y:S04]  /*da80*/  LDS R41, [R3+0x2000] ;  /* 0x0020000003297984 */ /* 0x000fe80000000800 */
[----:B------:R-:W1:Y:S04]  /*da90*/  LDS R43, [R3+0x3000] ;  /* 0x00300000032b7984 */ /* 0x000e680000000800 */
[----:B------:R-:W-:Y:S04]  /*daa0*/  LDS R36, [R252+0x2080] ;  /* 0x00208000fc247984 */ /* 0x000fe80000000800 */
[----:B------:R-:W-:Y:S04]  /*dab0*/  LDS R38, [R252+0x3080] ;  /* 0x00308000fc267984 */ /* 0x000fe80000000800 */
[----:B------:R-:W-:Y:S04]  /*dac0*/  LDS R37, [R3+0x2080] ;  /* 0x0020800003257984 */ /* 0x000fe80000000800 */
[----:B------:R-:W2:Y:S01]  /*dad0*/  LDS R39, [R3+0x3080] ;  /* 0x0030800003277984 */ /* 0x000ea20000000800 */
[C---:B-1----:R-:W-:Y:S11]  /*dae0*/  HMMA.1688.F32.TF32 R32, R40.reuse, R10, R32 ;  /* 0x0000000a2820723c */ /* 0x042ff60000081020 */
[----:B------:R-:W-:Y:S11]  /*daf0*/  @!UPT UIADD3 URZ, URZ, URZ, URZ ;  /* 0x0000003f3f3ff290 */ /* 0x000ff6000fffe03f */
[----:B------:R-:W-:Y:S02]  /*db00*/  @!UPT UIADD3 URZ, URZ, URZ, URZ ;  /* 0x0000003f3f3ff290 */ /* 0x000fe4000fffe03f */
[----:B------:R-:W-:Y:S01]  /*db10*/  MOV R57, R32 ;  /* 0x0000002000397202 */ /* 0x000fe20000000f00 */
[----:B------:R-:W-:Y:S02]  /*db20*/  IMAD.MOV.U32 R56, RZ, RZ, R33 ;  /* 0x000000ffff387224 */ /* 0x000fe400078e0021 */
[----:B------:R-:W-:Y:S02]  /*db30*/  IMAD.MOV.U32 R17, RZ, RZ, R34 ;  /* 0x000000ffff117224 */ /* 0x000fe400078e0022 */
[----:B------:R-:W-:Y:S02]  /*db40*/  IMAD.MOV.U32 R16, RZ, RZ, R35 ;  /* 0x000000ffff107224 */ /* 0x000fe400078e0023 */
[C---:B------:R-:W-:Y:S08]  /*db50*/  HMMA.1688.F32.TF32 R32, R40.reuse, R14, R84 ;  /* 0x0000000e2820723c */ /* 0x040ff00000081054 */
[C---:B------:R-:W-:Y:S11]  /*db60*/  HMMA.1688.F32.TF32 R44, R40.reuse, R18, R116 ;  /* 0x00000012282c723c */ /* 0x040ff60000081074 */
[----:B------:R-:W-:Y:S05]  /*db70*/  @!UPT UIADD3 URZ, URZ, URZ, URZ ;  /* 0x0000003f3f3ff290 */ /* 0x000fea000fffe03f */
[----:B------:R-:W-:Y:S01]  /*db80*/  IMAD.MOV.U32 R13, RZ, RZ, R32 ;  /* 0x000000ffff0d7224 */ /* 0x000fe200078e0020 */
[----:B------:R-:W-:Y:S01]  /*db90*/  MOV R12, R33 ;  /* 0x00000021000c7202 */ /* 0x000fe20000000f00 */
[----:B------:R-:W-:Y:S02]  /*dba0*/  IMAD.MOV.U32 R9, RZ, RZ, R34 ;  /* 0x000000ffff097224 */ /* 0x000fe400078e0022 */
[----:B------:R-:W-:Y:S02]  /*dbb0*/  IMAD.MOV.U32 R8, RZ, RZ, R35 ;  /* 0x000000ffff087224 */ /* 0x000fe400078e0023 */
[C---:B------:R-:W-:Y:S01]  /*dbc0*/  HMMA.1688.F32.TF32 R32, R40.reuse, R50, R160 ;  /* 0x000000322820723c */ /* 0x040fe200000810a0 */
[----:B------:R-:W-:Y:S04]  /*dbd0*/  STL.64 [R1+0xe0], R44 ;  /* 0x0000e02c01007387 */ /* 0x000fe80000100a00 */
[----:B------:R1:W-:Y:S03]  /*dbe0*/  STL.64 [R1+0xe8], R46 ;  /* 0x0000e82e01007387 */ /* 0x0003e60000100a00 */
[C---:B------:R-:W-:Y:S08]  /*dbf0*/  HMMA.1688.F32.TF32 R84, R40.reuse, R202, R176 ;  /* 0x000000ca2854723c */ /* 0x040ff000000810b0 */
[C---:B-1----:R-:W-:Y:S07]  /*dc00*/  HMMA.1688.F32.TF32 R44, R40.reuse, R206, R20 ;  /* 0x000000ce282c723c */ /* 0x042fee0000081014 */
[----:B------:R-:W-:Y:S04]  /*dc10*/  STL.64 [R1+0x120], R32 ;  /* 0x0001202001007387 */ /* 0x000fe80000100a00 */
[----:B------:R1:W-:Y:S02]  /*dc20*/  STL.64 [R1+0x128], R34 ;  /* 0x0001282201007387 */ /* 0x0003e40000100a00 */
[C---:B-1----:R-:W-:Y:S02]  /*dc30*/  HMMA.1688.F32.TF32 R32, R40.reuse, R58, R208 ;  /* 0x0000003a2820723c */ /* 0x042fe400000810d0 */
[----:B------:R-:W-:Y:S04]  /*dc40*/  STL.64 [R1+0x220], R84 ;  /* 0x0002205401007387 */ /* 0x000fe80000100a00 */
[----:B------:R-:W-:Y:S02]  /*dc50*/  STL.64 [R1+0x228], R86 ;  /* 0x0002285601007387 */ /* 0x000fe40000100a00 */
[----:B------:R-:W-:Y:S02]  /*dc60*/  HMMA.1688.F32.TF32 R248, R40, R6, R248 ;  /* 0x0000000628f8723c */ /* 0x000fe400000810f8 */
[----:B------:R-:W-:Y:S04]  /*dc70*/  STL.64 [R1+0x210], R44 ;  /* 0x0002102c01007387 */ /* 0x000fe80000100a00 */
[----:B------:R-:W-:Y:S02]  /*dc80*/  STL.64 [R1+0x218], R46 ;  /* 0x0002182e01007387 */ /* 0x000fe40000100a00 */
[----:B--2---:R-:W-:Y:S01]  /*dc90*/  HMMA.1688.F32.TF32 R40, R36, R18, R100 ;  /* 0x000000122428723c */ /* 0x004fe20000081064 */
[----:B------:R-:W-:-:S02]  /*dca0*/  IMAD.MOV.U32 R200, RZ, RZ, R24 ;  /* 0x000000ffffc87224 */ /* 0x000fc400078e0018 */
[----:B------:R-:W-:Y:S01]  /*dcb0*/  IMAD.MOV.U32 R201, RZ, RZ, R25 ;  /* 0x000000ffffc97224 */ /* 0x000fe200078e0019 */
[----:B------:R-:W-:Y:S04]  /*dcc0*/  LDS R24, [R252+0x2100] ;  /* 0x00210000fc187984 */ /* 0x000fe80000000800 */
[----:B------:R-:W-:Y:S01]  /*dcd0*/  STL.64 [R1+0x1f0], R32 ;  /* 0x0001f02001007387 */ /* 0x000fe20000100a00 */
[----:B------:R-:W-:-:S03]  /*dce0*/  IMAD.MOV.U32 R48, RZ, RZ, R26 ;  /* 0x000000ffff307224 */ /* 0x000fc600078e001a */
[----:B------:R1:W-:Y:S01]  /*dcf0*/  STL.64 [R1+0x1f8], R34 ;  /* 0x0001f82201007387 */ /* 0x0003e20000100a00 */
[----:B------:R-:W-:-:S03]  /*dd00*/  IMAD.MOV.U32 R49, RZ, RZ, R27 ;  /* 0x000000ffff317224 */ /* 0x000fc600078e001b */
[----:B------:R-:W-:Y:S04]  /*dd10*/  LDS R26, [R252+0x3100] ;  /* 0x00310000fc1a7984 */ /* 0x000fe80000000800 */
[----:B------:R-:W-:Y:S01]  /*dd20*/  LDS R25, [R3+0x2100] ;  /* 0x0021000003197984 */ /* 0x000fe20000000800 */
[C---:B-1----:R-:W-:Y:S03]  /*dd30*/  HMMA.1688.F32.TF32 R32, R36.reuse, R50, R136 ;  /* 0x000000322420723c */ /* 0x042fe60000081088 */
[----:B------:R-:W1:Y:S04]  /*dd40*/  LDS R27, [R3+0x3100] ;  /* 0x00310000031b7984 */ /* 0x000e680000000800 */
[----:B------:R-:W-:Y:S01]  /*dd50*/  STL.64 [R1+0x60], R40 ;  /* 0x0000602801007387 */ /* 0x000fe20000100a00 */
[C---:B------:R-:W-:Y:S03]  /*dd60*/  HMMA.1688.F32.TF32 R44, R36.reuse, R202, R180 ;  /* 0x000000ca242c723c */ /* 0x040fe600000810b4 */
[----:B------:R2:W-:Y:S05]  /*dd70*/  STL.64 [R1+0x68], R42 ;  /* 0x0000682a01007387 */ /* 0x0005ea0000100a00 */
[C---:B------:R-:W-:Y:S08]  /*dd80*/  HMMA.1688.F32.TF32 R20, R36.reuse, R6, R244 ;  /* 0x000000062414723c */ /* 0x040ff000000810f4 */
[C---:B------:R-:W-:Y:S01]  /*dd90*/  HMMA.1688.F32.TF32 R176, R36.reuse, R10, R88 ;  /* 0x0000000a24b0723c */ /* 0x040fe20000081058 */
[----:B------:R-:W-:Y:S04]  /*dda0*/  STL.64 [R1+0xd0], R32 ;  /* 0x0000d02001007387 */ /* 0x000fe80000100a00 */
[----:B------:R4:W-:Y:S03]  /*ddb0*/  STL.64 [R1+0xd8], R34 ;  /* 0x0000d82201007387 */ /* 0x0009e60000100a00 */
[----:B--2---:R-:W-:Y:S01]  /*ddc0*/  HMMA.1688.F32.TF32 R40, R36, R206, R68 ;  /* 0x000000ce2428723c */ /* 0x004fe20000081044 */
[----:B------:R-:W-:Y:S01]  /*ddd0*/  IMAD.MOV.U32 R231, RZ, RZ, R2 ;  /* 0x000000ffffe77224 */ /* 0x000fe200078e0002 */
[----:B------:R-:W-:Y:S01]  /*dde0*/  MOV R211, R224 ;  /* 0x000000e000d37202 */ /* 0x000fe20000000f00 */
[----:B------:R-:W-:Y:S01]  /*ddf0*/  IMAD.MOV.U32 R210, RZ, RZ, R225 ;  /* 0x000000ffffd27224 */ /* 0x000fe200078e00e1 */
[----:B------:R-:W-:Y:S01]  /*de00*/  LDS R84, [R252+0x2300] ;  /* 0x00230000fc547984 */ /* 0x000fe20000000800 */
[----:B------:R-:W-:-:S02]  /*de10*/  IMAD.MOV.U32 R209, RZ, RZ, R226 ;  /* 0x000000ffffd17224 */ /* 0x000fc400078e00e2 */
[----:B------:R-:W-:Y:S01]  /*de20*/  IMAD.MOV.U32 R208, RZ, RZ, R227 ;  /* 0x000000ffffd07224 */ /* 0x000fe200078e00e3 */
[----:B------:R-:W-:Y:S01]  /*de30*/  LDS R86, [R252+0x3300] ;  /* 0x00330000fc567984 */ /* 0x000fe20000000800 */
[----:B----4-:R-:W-:Y:S03]  /*de40*/  HMMA.1688.F32.TF32 R32, R36, R58, R212 ;  /* 0x0000003a2420723c */ /* 0x010fe600000810d4 */
[----:B------:R-:W-:Y:S04]  /*de50*/  STL.64 [R1+0x170], R44 ;  /* 0x0001702c01007387 */ /* 0x000fe80000100a00 */
[----:B------:R-:W-:Y:S01]  /*de60*/  LDS R85, [R3+0x2300] ;  /* 0x0023000003557984 */ /* 0x000fe20000000800 */
[C---:B-1----:R-:W-:Y:S03]  /*de70*/  HMMA.1688.F32.TF32 R136, R24.reuse, R6, R240 ;  /* 0x000000061888723c */ /* 0x042fe600000810f0 */
[----:B------:R-:W-:Y:S04]  /*de80*/  STL.64 [R1+0x178], R46 ;  /* 0x0001782e01007387 */ /* 0x000fe80000100a00 */
[----:B------:R-:W-:Y:S01]  /*de90*/  LDS R212, [R252+0x2200] ;  /* 0x00220000fcd47984 */ /* 0x000fe20000000800 */
[----:B------:R-:W-:Y:S03]  /*dea0*/  HMMA.1688.F32.TF32 R240, R24, R50, R124 ;  /* 0x0000003218f0723c */ /* 0x000fe6000008107c */
[----:B------:R-:W-:Y:S04]  /*deb0*/  STL.64 [R1+0x160], R40 ;  /* 0x0001602801007387 */ /* 0x000fe80000100a00 */
[----:B------:R-:W-:Y:S01]  /*dec0*/  STL.64 [R1+0x168], R42 ;  /* 0x0001682a01007387 */ /* 0x000fe20000100a00 */
[----:B------:R-:W-:Y:S03]  /*ded0*/  HMMA.1688.F32.TF32 R244, R36, R14, R112 ;  /* 0x0000000e24f4723c */ /* 0x000fe60000081070 */
[----:B------:R-:W-:Y:S04]  /*dee0*/  STL.64 [R1+0x150], R32 ;  /* 0x0001502001007387 */ /* 0x000fe80000100a00 */
[----:B------:R1:W-:Y:S01]  /*def0*/  STL.64 [R1+0x158], R34 ;  /* 0x0001582201007387 */ /* 0x0003e20000100a00 */
[C---:B------:R-:W-:Y:S03]  /*df00*/  HMMA.1688.F32.TF32 R36, R24.reuse, R202, R96 ;  /* 0x000000ca1824723c */ /* 0x040fe60000081060 */
[----:B------:R-:W-:Y:S04]  /*df10*/  LDS R214, [R252+0x3200] ;  /* 0x00320000fcd67984 */ /* 0x000fe80000000800 */
[----:B------:R-:W-:Y:S01]  /*df20*/  LDS R213, [R3+0x2200] ;  /* 0x0022000003d57984 */ /* 0x000fe20000000800 */
[C---:B------:R-:W-:Y:S03]  /*df30*/  HMMA.1688.F32.TF32 R112, R24.reuse, R10, R120 ;  /* 0x0000000a1870723c */ /* 0x040fe60000081078 */
[----:B------:R-:W2:Y:S04]  /*df40*/  LDS R215, [R3+0x3200] ;  /* 0x0032000003d77984 */ /* 0x000ea80000000800 */
[----:B------:R-:W4:Y:S01]  /*df50*/  LDS R87, [R3+0x3300] ;  /* 0x0033000003577984 */ /* 0x000f220000000800 */
[C---:B-1----:R-:W-:Y:S03]  /*df60*/  HMMA.1688.F32.TF32 R32, R24.reuse, R206, R140 ;  /* 0x000000ce1820723c */ /* 0x042fe6000008108c */
[----:B------:R-:W-:Y:S04]  /*df70*/  LDS R90, [R252+0x5200] ;  /* 0x00520000fc5a7984 */ /* 0x000fe80000000800 */
[----:B------:R-:W-:Y:S01]  /*df80*/  LDS R89, [R3+0x4200] ;  /* 0x0042000003597984 */ /* 0x000fe20000000800 */
[C---:B------:R-:W-:Y:S03]  /*df90*/  HMMA.1688.F32.TF32 R92, R24.reuse, R14, R92 ;  /* 0x0000000e185c723c */ /* 0x040fe6000008105c */
[----:B------:R-:W-:Y:S05]  /*dfa0*/  LDS R91, [R3+0x5200] ;  /* 0x00520000035b7984 */ /* 0x000fea0000000800 */
[C---:B------:R-:W-:Y:S01]  /*dfb0*/  HMMA.1688.F32.TF32 R68, R24.reuse, R18, R128 ;  /* 0x000000121844723c */ /* 0x040fe20000081080 */
[----:B------:R-:W-:Y:S04]  /*dfc0*/  LDS R44, [R252+0x2280] ;  /* 0x00228000fc2c7984 */ /* 0x000fe80000000800 */
[----:B------:R-:W-:Y:S03]  /*dfd0*/  LDS R46, [R252+0x3280] ;  /* 0x00328000fc2e7984 */ /* 0x000fe60000000800 */
[----:B------:R-:W-:Y:S01]  /*dfe0*/  HMMA.1688.F32.TF32 R24, R24, R58, R164 ;  /* 0x0000003a1818723c */ /* 0x000fe200000810a4 */
[----:B------:R-:W-:Y:S04]  /*dff0*/  STL [R1+0xc58], R240 ;  /* 0x000c58f001007387 */ /* 0x000fe80000100800 */
[----:B------:R-:W-:Y:S04]  /*e000*/  STL [R1+0xc54], R241 ;  /* 0x000c54f101007387 */ /* 0x000fe80000100800 */
[----:B------:R-:W-:Y:S04]  /*e010*/  STL [R1+0xc50], R242 ;  /* 0x000c50f201007387 */ /* 0x000fe80000100800 */
[----:B------:R-:W-:Y:S04]  /*e020*/  STL [R1+0xc4c], R243 ;  /* 0x000c4cf301007387 */ /* 0x000fe80000100800 */
[----:B------:R-:W-:Y:S04]  /*e030*/  STL.64 [R1+0x110], R36 ;  /* 0x0001102401007387 */ /* 0x000fe80000100a00 */
[----:B------:R-:W-:Y:S04]  /*e040*/  STL.64 [R1+0x118], R38 ;  /* 0x0001182601007387 */ /* 0x000fe80000100a00 */
[----:B------:R-:W-:Y:S04]  /*e050*/  STL.64 [R1+0x100], R32 ;  /* 0x0001002001007387 */ /* 0x000fe80000100a00 */
[----:B------:R1:W-:Y:S04]  /*e060*/  STL.64 [R1+0x108], R34 ;  /* 0x0001082201007387 */ /* 0x0003e80000100a00 */
[----:B------:R-:W-:Y:S04]  /*e070*/  STL.64 [R1+0xf0], R24 ;  /* 0x0000f01801007387 */ /* 0x000fe80000100a00 */
[----:B------:R5:W-:Y:S01]  /*e080*/  STL.64 [R1+0xf8], R26 ;  /* 0x0000f81a01007387 */ /* 0x000be20000100a00 */
[C---:B-1----:R-:W-:Y:S03]  /*e090*/  HMMA.1688.F32.TF32 R32, R28.reuse, R202, R132 ;  /* 0x000000ca1c20723c */ /* 0x042fe60000081084 */
[----:B------:R-:W-:Y:S04]  /*e0a0*/  LDS R45, [R3+0x2280] ;  /* 0x00228000032d7984 */ /* 0x000fe80000000800 */
[----:B------:R-:W1:Y:S01]  /*e0b0*/  LDS R47, [R3+0x3280] ;  /* 0x00328000032f7984 */ /* 0x000e620000000800 */
[C---:B-----5:R-:W-:Y:S03]  /*e0c0*/  HMMA.1688.F32.TF32 R24, R28.reuse, R50, R216 ;  /* 0x000000321c18723c */ /* 0x060fe600000810d8 */
[----:B------:R-:W-:Y:S04]  /*e0d0*/  LDS R36, [R252+0x2380] ;  /* 0x00238000fc247984 */ /* 0x000fe80000000800 */
[----:B------:R-:W-:Y:S01]  /*e0e0*/  LDS R38, [R252+0x3380] ;  /* 0x00338000fc267984 */ /* 0x000fe20000000800 */
[----:B------:R-:W-:Y:S03]  /*e0f0*/  HMMA.1688.F32.TF32 R120, R28, R10, R236 ;  /* 0x0000000a1c78723c */ /* 0x000fe600000810ec */
[----:B------:R-:W-:Y:S04]  /*e100*/  LDS R37, [R3+0x2380] ;  /* 0x0023800003257984 */ /* 0x000fe80000000800 */
[----:B------:R-:W5:Y:S01]  /*e110*/  LDS R39, [R3+0x3380] ;  /* 0x0033800003277984 */ /* 0x000f620000000800 */
[----:B------:R-:W-:-:S02]  /*e120*/  IMAD.MOV.U32 R241, RZ, RZ, R33 ;  /* 0x000000fffff17224 */ /* 0x000fc400078e0021 */
[----:B------:R-:W-:-:S05]  /*e130*/  IMAD.MOV.U32 R240, RZ, RZ, R32 ;  /* 0x000000fffff07224 */ /* 0x000fca00078e0020 */
[----:B------:R1:W-:Y:S04]  /*e140*/  STL [R1+0xc68], R24 ;  /* 0x000c681801007387 */ /* 0x0003e80000100800 */
[----:B------:R1:W-:Y:S01]  /*e150*/  STL [R1+0xc64], R25 ;  /* 0x000c641901007387 */ /* 0x0003e20000100800 */
[----:B------:R-:W-:-:S03]  /*e160*/  IMAD.MOV.U32 R236, RZ, RZ, R232 ;  /* 0x000000ffffec7224 */ /* 0x000fc600078e00e8 */
[----:B------:R1:W-:Y:S01]  /*e170*/  STL [R1+0xc60], R26 ;  /* 0x000c601a01007387 */ /* 0x0003e20000100800 */
[----:B------:R-:W-:-:S03]  /*e180*/  IMAD.MOV.U32 R237, RZ, RZ, R233 ;  /* 0x000000ffffed7224 */ /* 0x000fc600078e00e9 */
[----:B------:R1:W-:Y:S01]  /*e190*/  STL [R1+0xc5c], R27 ;  /* 0x000c5c1b01007387 */ /* 0x0003e20000100800 */
[----:B------:R-:W-:-:S03]  /*e1a0*/  IMAD.MOV.U32 R238, RZ, RZ, R234 ;  /* 0x000000ffffee7224 */ /* 0x000fc600078e00ea */
[----:B------:R-:W-:Y:S01]  /*e1b0*/  STL [R1+0xc70], R241 ;  /* 0x000c70f101007387 */ /* 0x000fe20000100800 */
[----:B------:R-:W-:-:S03]  /*e1c0*/  IMAD.MOV.U32 R239, RZ, RZ, R235 ;  /* 0x000000ffffef7224 */ /* 0x000fc600078e00eb */
[----:B------:R-:W-:Y:S01]  /*e1d0*/  STL [R1+0xc6c], R240 ;  /* 0x000c6cf001007387 */ /* 0x000fe20000100800 */
[C---:B------:R-:W-:Y:S03]  /*e1e0*/  HMMA.1688.F32.TF32 R96, R28.reuse, R14, R168 ;  /* 0x0000000e1c60723c */ /* 0x040fe600000810a8 */
[----:B------:R-:W5:Y:S04]  /*e1f0*/  LDL.LU R232, [R1+0xca8] ;  /* 0x000ca80001e87983 */ /* 0x000f680000300800 */
        /* <DEDUP_REMOVED lines=14> */
[----:B------:R-:W5:Y:S01]  /*e2e0*/  LDL.LU R119, [R1+0x1ac] ;  /* 0x0001ac0001777983 */ /* 0x000f620000300800 */
[----:B---3--:R-:W-:Y:S03]  /*e2f0*/  HMMA.1688.F32.TF32 R140, R28, R6, R228 ;  /* 0x000000061c8c723c */ /* 0x008fe600000810e4 */
[----:B------:R-:W3:Y:S04]  /*e300*/  LDL.LU R224, [R1+0x20] ;  /* 0x0000200001e07983 */ /* 0x000ee80000300800 */
[----:B------:R-:W3:Y:S04]  /*e310*/  LDL.LU R225, [R1+0x24] ;  /* 0x0000240001e17983 */ /* 0x000ee80000300800 */
[----:B------:R-:W3:Y:S04]  /*e320*/  LDL.LU R226, [R1+0x28] ;  /* 0x0000280001e27983 */ /* 0x000ee80000300800 */
[----:B------:R-:W3:Y:S04]  /*e330*/  LDL.LU R227, [R1+0x2c] ;  /* 0x00002c0001e37983 */ /* 0x000ee80000300800 */
[----:B------:R-:W3:Y:S04]  /*e340*/  LDL.LU R228, [R1] ;  /* 0x0000000001e47983 */ /* 0x000ee80000300800 */
[----:B------:R-:W3:Y:S04]  /*e350*/  LDL.LU R229, [R1+0x4] ;  /* 0x0000040001e57983 */ /* 0x000ee80000300800 */
[----:B------:R-:W3:Y:S04]  /*e360*/  LDL.LU R230, [R1+0x8] ;  /* 0x0000080001e67983 */ /* 0x000ee80000300800 */
[----:B------:R-:W3:Y:S01]  /*e370*/  LDL.LU R231, [R1+0xc] ;  /* 0x00000c0001e77983 */ /* 0x000ee20000300800 */
[----:B------:R-:W-:Y:S01]  /*e380*/  IMAD.MOV.U32 R242, RZ, RZ, R34 ;  /* 0x000000fffff27224 */ /* 0x000fe200078e0022 */
[----:B------:R-:W-:-:S02]  /*e390*/  MOV R243, R35 ;  /* 0x0000002300f37202 */ /* 0x000fc40000000f00 */
[-C--:B------:R-:W-:Y:S08]  /*e3a0*/  HMMA.1688.F32.TF32 R32, R28, R206.reuse, R144 ;  /* 0x000000ce1c20723c */ /* 0x080ff00000081090 */
[-C--:B--2---:R-:W-:Y:S08]  /*e3b0*/  HMMA.1688.F32.TF32 R216, R212, R206.reuse, R108 ;  /* 0x000000ced4d8723c */ /* 0x084ff0000008106c */
[C---:B----4-:R-:W-:Y:S08]  /*e3c0*/  HMMA.1688.F32.TF32 R192, R84.reuse, R206, R192 ;  /* 0x000000ce54c0723c */ /* 0x050ff000000810c0 */
[----:B------:R-:W-:Y:S01]  /*e3d0*/  HMMA.1688.F32.TF32 R196, R84, R58, R196 ;  /* 0x0000003a54c4723c */ /* 0x000fe200000810c4 */
[----:B-1----:R-:W-:-:S02]  /*e3e0*/  IMAD.MOV.U32 R24, RZ, RZ, R32 ;  /* 0x000000ffff187224 */ /* 0x002fc400078e0020 */
[----:B------:R-:W-:Y:S01]  /*e3f0*/  IMAD.MOV.U32 R25, RZ, RZ, R33 ;  /* 0x000000ffff197224 */ /* 0x000fe200078e0021 */
[----:B------:R-:W2:Y:S01]  /*e400*/  LDL.LU R32, [R1+0x190] ;  /* 0x0001900001207983 */ /* 0x000ea20000300800 */
[----:B------:R-:W-:Y:S02]  /*e410*/  IMAD.MOV.U32 R26, RZ, RZ, R34 ;  /* 0x000000ffff1a7224 */ /* 0x000fe400078e0022 */
[----:B------:R-:W-:Y:S01]  /*e420*/  IMAD.MOV.U32 R27, RZ, RZ, R35 ;  /* 0x000000ffff1b7224 */ /* 0x000fe200078e0023 */
[----:B------:R-:W2:Y:S04]  /*e430*/  LDL.LU R33, [R1+0x194] ;  /* 0x0001940001217983 */ /* 0x000ea80000300800 */
[----:B------:R-:W2:Y:S04]  /*e440*/  LDL.LU R34, [R1+0x198] ;  /* 0x0001980001227983 */ /* 0x000ea80000300800 */
[----:B------:R-:W2:Y:S04]  /*e450*/  LDL.LU R35, [R1+0x19c] ;  /* 0x00019c0001237983 */ /* 0x000ea80000300800 */
[----:B------:R-:W4:Y:S04]  /*e460*/  LDL.LU R148, [R1+0x1c0] ;  /* 0x0001c00001947983 */ /* 0x000f280000300800 */
[----:B------:R-:W4:Y:S04]  /*e470*/  LDL.LU R149, [R1+0x1c4] ;  /* 0x0001c40001957983 */ /* 0x000f280000300800 */
[----:B------:R-:W4:Y:S04]  /*e480*/  LDL.LU R150, [R1+0x1c8] ;  /* 0x0001c80001967983 */ /* 0x000f280000300800 */
[----:B------:R-:W4:Y:S04]  /*e490*/  LDL.LU R151, [R1+0x1cc] ;  /* 0x0001cc0001977983 */ /* 0x000f280000300800 */
[----:B------:R-:W2:Y:S04]  /*e4a0*/  LDL.LU R160, [R1+0x200] ;  /* 0x0002000001a07983 */ /* 0x000ea80000300800 */
[----:B------:R-:W2:Y:S04]  /*e4b0*/  LDL.LU R161, [R1+0x204] ;  /* 0x0002040001a17983 */ /* 0x000ea80000300800 */
[----:B------:R-:W2:Y:S04]  /*e4c0*/  LDL.LU R162, [R1+0x208] ;  /* 0x0002080001a27983 */ /* 0x000ea80000300800 */
[----:B------:R-:W2:Y:S04]  /*e4d0*/  LDL.LU R163, [R1+0x20c] ;  /* 0x00020c0001a37983 */ /* 0x000ea80000300800 */
[----:B------:R-:W2:Y:S01]  /*e4e0*/  LDL R88, [R1+0x8e4] ;  /* 0x0008e40001587983 */ /* 0x000ea20000100800 */
[----:B------:R-:W-:Y:S07]  /*e4f0*/  HMMA.1688.F32.TF32 R108, R84, R14, R236 ;  /* 0x0000000e546c723c */ /* 0x000fee00000810ec */
[----:B------:R-:W-:-:S02]  /*e500*/  IMAD.MOV.U32 R236, RZ, RZ, R4 ;  /* 0x000000ffffec7224 */ /* 0x000fc400078e0004 */
[----:B------:R-:W-:Y:S01]  /*e510*/  IMAD.MOV.U32 R237, RZ, RZ, R5 ;  /* 0x000000ffffed7224 */ /* 0x000fe200078e0005 */
[----:B-----5:R-:W-:Y:S07]  /*e520*/  HMMA.1688.F32.TF32 R100, R212, R14, R232 ;  /* 0x0000000ed464723c */ /* 0x020fee00000810e8 */
[----:B------:R-:W-:Y:S01]  /*e530*/  MOV R232, R200 ;  /* 0x000000c800e87202 */ /* 0x000fe20000000f00 */
[----:B------:R-:W-:Y:S02]  /*e540*/  IMAD.MOV.U32 R233, RZ, RZ, R201 ;  /* 0x000000ffffe97224 */ /* 0x000fe400078e00c9 */
[----:B------:R-:W-:-:S02]  /*e550*/  IMAD.MOV.U32 R234, RZ, RZ, R48 ;  /* 0x000000ffffea7224 */ /* 0x000fc400078e0030 */
[----:B------:R-:W-:Y:S01]  /*e560*/  IMAD.MOV.U32 R235, RZ, RZ, R49 ;  /* 0x000000ffffeb7224 */ /* 0x000fe200078e0031 */
[----:B------:R-:W-:Y:S01]  /*e570*/  HMMA.1688.F32.TF32 R144, R212, R6, R116 ;  /* 0x00000006d490723c */ /* 0x000fe20000081074 */
[----:B------:R-:W2:Y:S04]  /*e580*/  LDL R119, [R1+0x2ac] ;  /* 0x0002ac0001777983 */ /* 0x000ea80000100800 */
[----:B------:R-:W-:Y:S03]  /*e590*/  LDS R116, [R252+0x4180] ;  /* 0x00418000fc747984 */ /* 0x000fe60000000800 */
[----:B------:R-:W-:Y:S01]  /*e5a0*/  HMMA.1688.F32.TF32 R40, R28, R18, R172 ;  /* 0x000000121c28723c */ /* 0x000fe200000810ac */
[----:B------:R-:W-:Y:S04]  /*e5b0*/  LDS R118, [R252+0x5180] ;  /* 0x00518000fc767984 */ /* 0x000fe80000000800 */
[----:B------:R-:W-:Y:S03]  /*e5c0*/  LDS R117, [R3+0x4180] ;  /* 0x0041800003757984 */ /* 0x000fe60000000800 */
[C---:B---3--:R-:W-:Y:S08]  /*e5d0*/  HMMA.1688.F32.TF32 R124, R212.reuse, R10, R228 ;  /* 0x0000000ad47c723c */ /* 0x048ff000000810e4 */
[----:B------:R-:W-:Y:S11]  /*e5e0*/  HMMA.1688.F32.TF32 R228, R212, R202, R104 ;  /* 0x000000cad4e4723c */ /* 0x000ff60000081068 */
[----:B------:R-:W-:Y:S11]  /*e5f0*/  @!UPT UIADD3 URZ, URZ, URZ, URZ ;  /* 0x0000003f3f3ff290 */ /* 0x000ff6000fffe03f */
[----:B------:R-:W-:Y:S01]  /*e600*/  @!UPT UIADD3 URZ, URZ, URZ, URZ ;  /* 0x0000003f3f3ff290 */ /* 0x000fe2000fffe03f */
[----:B------:R-:W-:Y:S04]  /*e610*/  STL.64 [R1+0xc40], R230 ;  /* 0x000c40e601007387 */ /* 0x000fe80000100a00 */
[----:B------:R1:W-:Y:S04]  /*e620*/  STL.64 [R1+0xc38], R228 ;  /* 0x000c38e401007387 */ /* 0x0003e80000100a00 */
[----:B------:R2:W-:Y:S04]  /*e630*/  STL [R1+0xc48], R219 ;  /* 0x000c48db01007387 */ /* 0x0005e80000100800 */
[----:B------:R-:W-:Y:S04]  /*e640*/  STL [R1+0xc34], R195 ;  /* 0x000c34c301007387 */ /* 0x000fe80000100800 */
[----:B------:R-:W-:Y:S04]  /*e650*/  STL [R1+0xc30], R198 ;  /* 0x000c30c601007387 */ /* 0x000fe80000100800 */
[----:B------:R-:W-:Y:S04]  /*e660*/  STL [R1+0xc2c], R199 ;  /* 0x000c2cc701007387 */ /* 0x000fe80000100800 */
[----:B------:R-:W3:Y:S04]  /*e670*/  LDL.LU R200, [R1+0xc98] ;  /* 0x000c980001c87983 */ /* 0x000ee80000300800 */
[----:B------:R-:W5:Y:S04]  /*e680*/  LDL.LU R201, [R1+0xc94] ;  /* 0x000c940001c97983 */ /* 0x000f680000300800 */
[----:B------:R-:W2:Y:S04]  /*e690*/  LDL.LU R48, [R1+0xc90] ;  /* 0x000c900001307983 */ /* 0x000ea80000300800 */
[----:B------:R-:W2:Y:S04]  /*e6a0*/  LDL.LU R49, [R1+0xc8c] ;  /* 0x000c8c0001317983 */ /* 0x000ea80000300800 */
[----:B------:R-:W2:Y:S04]  /*e6b0*/  LDL.LU R4, [R1+0xc88] ;  /* 0x000c880001047983 */ /* 0x000ea80000300800 */
[----:B------:R-:W3:Y:S01]  /*e6c0*/  LDL.LU R5, [R1+0xc84] ;  /* 0x000c840001057983 */ /* 0x000ee20000300800 */
[----:B------:R-:W-:Y:S03]  /*e6d0*/  HMMA.1688.F32.TF32 R28, R28, R58, R156 ;  /* 0x0000003a1c1c723c */ /* 0x000fe6000008109c */
[----:B-1----:R-:W4:Y:S04]  /*e6e0*/  LDL.LU R228, [R1+0x50] ;  /* 0x0000500001e47983 */ /* 0x002f280000300800 */
[----:B------:R-:W4:Y:S11]  /*e6f0*/  LDL.LU R229, [R1+0x54] ;  /* 0x0000540001e57983 */ /* 0x000f360000300800 */
[----:B------:R-:W-:Y:S06]  /*e700*/  @!UPT UIADD3 URZ, URZ, URZ, URZ ;  /* 0x0000003f3f3ff290 */ /* 0x000fec000fffe03f */
[----:B------:R-:W-:Y:S01]  /*e710*/  IMAD.MOV.U32 R2, RZ, RZ, R28 ;  /* 0x000000ffff027224 */ /* 0x000fe200078e001c */
[----:B------:R-:W-:Y:S01]  /*e720*/  MOV R0, R29 ;  /* 0x0000001d00007202 */ /* 0x000fe20000000f00 */
[----:B------:R-:W-:Y:S02]  /*e730*/  IMAD.MOV.U32 R241, RZ, RZ, R30 ;  /* 0x000000fffff17224 */ /* 0x000fe400078e001e */
[----:B------:R-:W-:Y:S02]  /*e740*/  IMAD.MOV.U32 R240, RZ, RZ, R31 ;  /* 0x000000fffff07224 */ /* 0x000fe400078e001f */
[----:B------:R-:W-:Y:S08]  /*e750*/  HMMA.1688.F32.TF32 R28, R212, R50, R76 ;  /* 0x00000032d41c723c */ /* 0x000ff0000008104c */
[----:B------:R-:W-:Y:S07]  /*e760*/  HMMA.1688.F32.TF32 R76, R44, R18, R220 ;  /* 0x000000122c4c723c */ /* 0x000fee00000810dc */
[----:B--2---:R-:W-:-:S02]  /*e770*/  IMAD.MOV.U32 R220, RZ, RZ, R4 ;  /* 0x000000ffffdc7224 */ /* 0x004fc400078e0004 */
[----:B------:R-:W2:Y:S01]  /*e780*/  LDL.LU R4, [R1+0xc80] ;  /* 0x000c800001047983 */ /* 0x000ea20000300800 */
[----:B---3--:R-:W-:-:S03]  /*e790*/  IMAD.MOV.U32 R221, RZ, RZ, R5 ;  /* 0x000000ffffdd7224 */ /* 0x008fc600078e0005 */
[----:B------:R-:W3:Y:S01]  /*e7a0*/  LDL.LU R5, [R1+0xc7c] ;  /* 0x000c7c0001057983 */ /* 0x000ee20000300800 */
[C---:B------:R-:W-:Y:S08]  /*e7b0*/  HMMA.1688.F32.TF32 R72, R212.reuse, R18, R72 ;  /* 0x00000012d448723c */ /* 0x040ff00000081048 */
[----:B------:R-:W-:Y:S01]  /*e7c0*/  HMMA.1688.F32.TF32 R212, R212, R58, R152 ;  /* 0x0000003ad4d4723c */ /* 0x000fe20000081098 */
[----:B------:R-:W4:Y:S04]  /*e7d0*/  LDL.LU R152, [R1+0x140] ;  /* 0x0001400001987983 */ /* 0x000f280000300800 */
[----:B------:R-:W4:Y:S04]  /*e7e0*/  LDL.LU R153, [R1+0x144] ;  /* 0x0001440001997983 */ /* 0x000f280000300800 */
[----:B------:R-:W4:Y:S01]  /*e7f0*/  LDL.LU R154, [R1+0x148] ;  /* 0x00014800019a7983 */ /* 0x000f220000300800 */
[----:B--2---:R-:W-:-:S03]  /*e800*/  IMAD.MOV.U32 R155, RZ, RZ, R4 ;  /* 0x000000ffff9b7224 */ /* 0x004fc600078e0004 */
[----:B------:R-:W2:Y:S01]  /*e810*/  LDL.LU R4, [R1+0xc78] ;  /* 0x000c780001047983 */ /* 0x000ea20000300800 */
[----:B---3--:R-:W-:-:S03]  /*e820*/  IMAD.MOV.U32 R156, RZ, RZ, R5 ;  /* 0x000000ffff9c7224 */ /* 0x008fc600078e0005 */
[----:B------:R-:W3:Y:S04]  /*e830*/  LDL.LU R5, [R1+0xc74] ;  /* 0x000c740001057983 */ /* 0x000ee80000300800 */
[----:B------:R-:W3:Y:S04]  /*e840*/  LDL.LU R157, [R1+0x1e4] ;  /* 0x0001e400019d7983 */ /* 0x000ee80000300800 */
[----:B------:R-:W3:Y:S04]  /*e850*/  LDL.LU R158, [R1+0x1e8] ;  /* 0x0001e800019e7983 */ /* 0x000ee80000300800 */
[----:B------:R-:W3:Y:S04]  /*e860*/  LDL.LU R159, [R1+0x1ec] ;  /* 0x0001ec00019f7983 */ /* 0x000ee80000300800 */
[----:B------:R-:W3:Y:S04]  /*e870*/  LDL.LU R172, [R1+0x230] ;  /* 0x0002300001ac7983 */ /* 0x000ee80000300800 */
[----:B------:R-:W3:Y:S01]  /*e880*/  LDL.LU R173, [R1+0x234] ;  /* 0x0002340001ad7983 */ /* 0x000ee20000300800 */
[----:B------:R-:W-:Y:S01]  /*e890*/  IMAD R219, R119, 0x8000, R88 ;  /* 0x0000800077db7824 */ /* 0x000fe200078e0258 */
[----:B------:R-:W-:Y:S02]  /*e8a0*/  HMMA.1688.F32.TF32 R132, R84, R10, R168 ;  /* 0x0000000a5484723c */ /* 0x000fe400000810a8 */
[----:B------:R-:W-:Y:S04]  /*e8b0*/  LDS R119, [R3+0x5180] ;  /* 0x0051800003777984 */ /* 0x000fe80000000800 */
[----:B------:R-:W-:Y:S02]  /*e8c0*/  LDS R88, [R252+0x4200] ;  /* 0x00420000fc587984 */ /* 0x000fe40000000800 */
[-C--:B----4-:R-:W-:Y:S08]  /*e8d0*/  HMMA.1688.F32.TF32 R148, R44, R6.reuse, R148 ;  /* 0x000000062c94723c */ /* 0x090ff00000081094 */
[-C--:B------:R-:W-:Y:S08]  /*e8e0*/  HMMA.1688.F32.TF32 R164, R84, R6.reuse, R164 ;  /* 0x0000000654a4723c */ /* 0x080ff000000810a4 */
[----:B------:R-:W-:Y:S01]  /*e8f0*/  HMMA.1688.F32.TF32 R168, R36, R6, R160 ;  /* 0x0000000624a8723c */ /* 0x000fe200000810a0 */
[----:B------:R-:W-:Y:S04]  /*e900*/  LDS R160, [R252+0x4000] ;  /* 0x00400000fca07984 */ /* 0x000fe80000000800 */
[----:B------:R-:W-:Y:S03]  /*e910*/  LDS R162, [R252+0x5000] ;  /* 0x00500000fca27984 */ /* 0x000fe60000000800 */
[C---:B------:R-:W-:Y:S01]  /*e920*/  HMMA.1688.F32.TF32 R128, R44.reuse, R10, R32 ;  /* 0x0000000a2c80723c */ /* 0x040fe20000081020 */
[----:B------:R-:W-:Y:S04]  /*e930*/  LDS R161, [R3+0x4000] ;  /* 0x0040000003a17984 */ /* 0x000fe80000000800 */
[----:B------:R-:W-:Y:S03]  /*e940*/  LDS R163, [R3+0x5000] ;  /* 0x0050000003a37984 */ /* 0x000fe60000000800 */
[C---:B------:R-:W-:Y:S08]  /*e950*/  HMMA.1688.F32.TF32 R104, R44.reuse, R14, R224 ;  /* 0x0000000e2c68723c */ /* 0x040ff000000810e0 */
[C---:B------:R-:W-:Y:S01]  /*e960*/  HMMA.1688.F32.TF32 R32, R44.reuse, R50, R64 ;  /* 0x000000322c20723c */ /* 0x040fe20000081040 */
[----:B------:R-:W-:Y:S04]  /*e970*/  LDS R64, [R252+0x4280] ;  /* 0x00428000fc407984 */ /* 0x000fe80000000800 */
[----:B------:R-:W-:Y:S03]  /*e980*/  LDS R66, [R252+0x5280] ;  /* 0x00528000fc427984 */ /* 0x000fe60000000800 */
[C---:B------:R-:W-:Y:S01]  /*e990*/  HMMA.1688.F32.TF32 R224, R44.reuse, R202, R52 ;  /* 0x000000ca2ce0723c */ /* 0x040fe20000081034 */
[----:B------:R-:W-:Y:S04]  /*e9a0*/  LDS R52, [R252+0x4080] ;  /* 0x00408000fc347984 */ /* 0x000fe80000000800 */
[----:B------:R-:W-:Y:S03]  /*e9b0*/  LDS R54, [R252+0x5080] ;  /* 0x00508000fc367984 */ /* 0x000fe60000000800 */
[C---:B------:R-:W-:Y:S01]  /*e9c0*/  HMMA.1688.F32.TF32 R180, R44.reuse, R206, R80 ;  /* 0x000000ce2cb4723c */ /* 0x040fe20000081050 */
[----:B------:R-:W-:Y:S04]  /*e9d0*/  LDS R53, [R3+0x4080] ;  /* 0x0040800003357984 */ /* 0x000fe80000000800 */
[----:B------:R-:W-:Y:S03]  /*e9e0*/  LDS R55, [R3+0x5080] ;  /* 0x0050800003377984 */ /* 0x000fe60000000800 */
[----:B------:R-:W-:Y:S01]  /*e9f0*/  HMMA.1688.F32.TF32 R184, R44, R58, R184 ;  /* 0x0000003a2cb8723c */ /* 0x000fe200000810b8 */
[----:B------:R-:W-:Y:S04]  /*ea00*/  LDS R65, [R3+0x4280] ;  /* 0x0042800003417984 */ /* 0x000fe80000000800 */
[----:B------:R-:W-:Y:S03]  /*ea10*/  LDS R67, [R3+0x5280] ;  /* 0x0052800003437984 */ /* 0x000fe60000000800 */
[C---:B------:R-:W-:Y:S08]  /*ea20*/  HMMA.1688.F32.TF32 R80, R84.reuse, R18, R208 ;  /* 0x000000125450723c */ /* 0x040ff000000810d0 */
[C---:B------:R-:W-:Y:S01]  /*ea30*/  HMMA.1688.F32.TF32 R188, R84.reuse, R202, R188 ;  /* 0x000000ca54bc723c */ /* 0x040fe200000810bc */
[----:B------:R-:W-:Y:S01]  /*ea40*/  MOV R238, R205 ;  /* 0x000000cd00ee7202 */ /* 0x000fe20000000f00 */
[----:B------:R-:W-:Y:S01]  /*ea50*/  IMAD.MOV.U32 R239, RZ, RZ, R204 ;  /* 0x000000ffffef7224 */ /* 0x000fe200078e00cc */
[----:B------:R-:W-:Y:S01]  /*ea60*/  LDS R208, [R252+0x4380] ;  /* 0x00438000fcd07984 */ /* 0x000fe20000000800 */
[----:B-----5:R-:W-:Y:S01]  /*ea70*/  IMAD.MOV.U32 R230, RZ, RZ, R201 ;  /* 0x000000ffffe67224 */ /* 0x020fe200078e00c9 */
[----:B------:R-:W-:Y:S01]  /*ea80*/  MOV R222, R49 ;  /* 0x0000003100de7202 */ /* 0x000fe20000000f00 */
[----:B------:R-:W-:Y:S01]  /*ea90*/  IMAD.MOV.U32 R231, RZ, RZ, R200 ;  /* 0x000000ffffe77224 */ /* 0x000fe200078e00c8 */
[----:B------:R-:W-:Y:S01]  /*eaa0*/  LDS R210, [R252+0x5380] ;  /* 0x00538000fcd27984 */ /* 0x000fe20000000800 */
[----:B------:R-:W-:Y:S03]  /*eab0*/  HMMA.1688.F32.TF32 R44, R84, R50, R60 ;  /* 0x00000032542c723c */ /* 0x000fe6000008103c */
[----:B------:R-:W-:Y:S04]  /*eac0*/  LDS R84, [R252+0x4100] ;  /* 0x00410000fc547984 */ /* 0x000fe80000000800 */
[----:B------:R-:W-:Y:S04]  /*ead0*/  LDS R86, [R252+0x5100] ;  /* 0x00510000fc567984 */ /* 0x000fe80000000800 */
[----:B------:R-:W-:Y:S04]  /*eae0*/  LDS R85, [R3+0x4100] ;  /* 0x0041000003557984 */ /* 0x000fe80000000800 */
[----:B------:R-:W-:Y:S04]  /*eaf0*/  LDS R87, [R3+0x5100] ;  /* 0x0051000003577984 */ /* 0x000fe80000000800 */
[----:B------:R-:W-:Y:S04]  /*eb00*/  LDS R60, [R252+0x4300] ;  /* 0x00430000fc3c7984 */ /* 0x000fe80000000800 */
[----:B------:R-:W-:Y:S04]  /*eb10*/  LDS R62, [R252+0x5300] ;  /* 0x00530000fc3e7984 */ /* 0x000fe80000000800 */
[----:B------:R-:W-:Y:S04]  /*eb20*/  LDS R61, [R3+0x4300] ;  /* 0x00430000033d7984 */ /* 0x000fe80000000800 */
[----:B------:R-:W-:Y:S01]  /*eb30*/  LDS R63, [R3+0x5300] ;  /* 0x00530000033f7984 */ /* 0x000fe20000000800 */
[----:B------:R-:W-:Y:S01]  /*eb40*/  HMMA.1688.F32.TF32 R204, R36, R206, R236 ;  /* 0x000000ce24cc723c */ /* 0x000fe200000810ec */
[----:B------:R-:W-:-:S02]  /*eb50*/  IMAD.MOV.U32 R223, RZ, RZ, R48 ;  /* 0x000000ffffdf7224 */ /* 0x000fc400078e0030 */
[----:B------:R-:W-:Y:S04]  /*eb60*/  LDS R209, [R3+0x4380] ;  /* 0x0043800003d17984 */ /* 0x000fe80000000800 */
[----:B------:R-:W-:Y:S01]  /*eb70*/  IMAD.MOV.U32 R238, RZ, RZ, R17 ;  /* 0x000000ffffee7224 */ /* 0x000fe200078e0011 */
[----:B------:R-:W-:Y:S01]  /*eb80*/  HMMA.1688.F32.TF32 R152, R36, R18, R152 ;  /* 0x000000122498723c */ /* 0x000fe20000081098 */
[----:B------:R-:W-:Y:S01]  /*eb90*/  IMAD.MOV.U32 R239, RZ, RZ, R16 ;  /* 0x000000ffffef7224 */ /* 0x000fe200078e0010 */
[----:B------:R-:W-:Y:S01]  /*eba0*/  LDS R211, [R3+0x5380] ;  /* 0x0053800003d37984 */ /* 0x000fe20000000800 */
[----:B------:R-:W-:Y:S01]  /*ebb0*/  MOV R236, R57 ;  /* 0x0000003900ec7202 */ /* 0x000fe20000000f00 */
[----:B------:R-:W-:-:S04]  /*ebc0*/  IMAD.MOV.U32 R237, RZ, RZ, R56 ;  /* 0x000000ffffed7224 */ /* 0x000fc800078e0038 */
[C---:B------:R-:W-:Y:S01]  /*ebd0*/  HMMA.1688.F32.TF32 R48, R36.reuse, R50, R220 ;  /* 0x000000322430723c */ /* 0x040fe200000810dc */
[----:B------:R-:W-:Y:S06]  /*ebe0*/  STL [R1+0x2a4], R219 ;  /* 0x0002a4db01007387 */ /* 0x000fec0000100800 */
[----:B------:R-:W-:Y:S01]  /*ebf0*/  IMAD.MOV.U32 R222, RZ, RZ, R9 ;  /* 0x000000ffffde7224 */ /* 0x000fe200078e0009 */
[----:B------:R-:W-:Y:S01]  /*ec00*/  HMMA.1688.F32.TF32 R200, R36, R202, R228 ;  /* 0x000000ca24c8723c */ /* 0x000fe200000810e4 */
[----:B------:R-:W-:-:S07]  /*ec10*/  IMAD.MOV.U32 R223, RZ, RZ, R8 ;  /* 0x000000ffffdf7224 */ /* 0x000fce00078e0008 */
[C---:B------:R-:W-:Y:S01]  /*ec20*/  HMMA.1688.F32.TF32 R56, R36.reuse, R58, R232 ;  /* 0x0000003a2438723c */ /* 0x040fe200000810e8 */
[----:B--2---:R-:W-:Y:S02]  /*ec30*/  IMAD.MOV.U32 R175, RZ, RZ, R4 ;  /* 0x000000ffffaf7224 */ /* 0x004fe400078e0004 */
[----:B---3--:R-:W-:Y:S02]  /*ec40*/  IMAD.MOV.U32 R174, RZ, RZ, R5 ;  /* 0x000000ffffae7224 */ /* 0x008fe400078e0005 */
[----:B------:R-:W1:Y:S03]  /*ec50*/  LDSM.16.M88.4 R4, [R219+0x20000] ;  /* 0x02000000db04783b */ /* 0x000e660000000200 */
[C---:B------:R-:W-:Y:S08]  /*ec60*/  HMMA.1688.F32.TF32 R156, R36.reuse, R14, R156 ;  /* 0x0000000e249c723c */ /* 0x040ff0000008109c */
[----:B------:R-:W-:Y:S01]  /*ec70*/  HMMA.1688.F32.TF32 R172, R36, R10, R172 ;  /* 0x0000000a24ac723c */ /* 0x000fe200000810ac */
[----:B------:R-:W2:Y:S07]  /*ec80*/  LDSM.16.M88.4 R8, [R219+0x21000] ;  /* 0x02100000db08783b */ /* 0x000eae0000000200 */
[-C--:B-1----:R-:W-:Y:S08]  /*ec90*/  HMMA.1688.F32.TF32 R16, R116, R4.reuse, R140 ;  /* 0x000000047410723c */ /* 0x082ff0000008108c */
[-C--:B------:R-:W-:Y:S08]  /*eca0*/  HMMA.1688.F32.TF32 R36, R160, R4.reuse, R248 ;  /* 0x00000004a024723c */ /* 0x080ff000000810f8 */
[-C--:B------:R-:W-:Y:S08]  /*ecb0*/  HMMA.1688.F32.TF32 R248, R84, R4.reuse, R136 ;  /* 0x0000000454f8723c */ /* 0x080ff00000081088 */
[----:B------:R-:W-:Y:S01]  /*ecc0*/  HMMA.1688.F32.TF32 R136, R88, R4, R144 ;  /* 0x000000045888723c */ /* 0x000fe20000081090 */
[----:B------:R-:W-:Y:S01]  /*ecd0*/  IMAD.MOV.U32 R195, RZ, RZ, R16 ;  /* 0x000000ffffc37224 */ /* 0x000fe200078e0010 */
[----:B------:R1:W-:Y:S01]  /*ece0*/  STL [R1+0x5c], R19 ;  /* 0x00005c1301007387 */ /* 0x0003e20000100800 */
[----:B------:R-:W-:Y:S01]  /*ecf0*/  IMAD.MOV.U32 R198, RZ, RZ, R17 ;  /* 0x000000ffffc67224 */ /* 0x000fe200078e0011 */
[----:B------:R-:W-:-:S04]  /*ed00*/  MOV R199, R18 ;  /* 0x0000001200c77202 */ /* 0x000fc80000000f00 */
[-C--:B------:R-:W-:Y:S08]  /*ed10*/  HMMA.1688.F32.TF32 R232, R52, R4.reuse, R20 ;  /* 0x0000000434e8723c */ /* 0x080ff00000081014 */
[-C--:B------:R-:W-:Y:S08]  /*ed20*/  HMMA.1688.F32.TF32 R20, R64, R4.reuse, R148 ;  /* 0x000000044014723c */ /* 0x080ff00000081094 */
[----:B-1----:R-:W-:Y:S01]  /*ed30*/  HMMA.1688.F32.TF32 R16, R60, R4, R164 ;  /* 0x000000043c10723c */ /* 0x002fe200000810a4 */
[----:B------:R-:W-:Y:S04]  /*ed40*/  STL.64 [R1+0x130], R136 ;  /* 0x0001308801007387 */ /* 0x000fe80000100a00 */
[----:B------:R-:W-:Y:S10]  /*ed50*/  STL.64 [R1+0x138], R138 ;  /* 0x0001388a01007387 */ /* 0x000ff40000100a00 */
[----:B------:R-:W-:Y:S04]  /*ed60*/  STL.64 [R1+0x190], R20 ;  /* 0x0001901401007387 */ /* 0x000fe80000100a00 */
[----:B------:R-:W-:Y:S04]  /*ed70*/  STL.64 [R1+0x198], R22 ;  /* 0x0001981601007387 */ /* 0x000fe80000100a00 */
[----:B------:R-:W-:Y:S04]  /*ed80*/  STL.64 [R1+0x1a0], R16 ;  /* 0x0001a01001007387 */ /* 0x000fe80000100a00 */
[----:B------:R1:W-:Y:S01]  /*ed90*/  STL.64 [R1+0x1a8], R18 ;  /* 0x0001a81201007387 */ /* 0x0003e20000100a00 */
[----:B--2---:R-:W-:Y:S03]  /*eda0*/  HMMA.1688.F32.TF32 R124, R88, R8, R124 ;  /* 0x00000008587c723c */ /* 0x004fe6000008107c */
[----:B------:R-:W2:Y:S05]  /*edb0*/  LDSM.16.M88.4 R20, [R219+0x22000] ;  /* 0x02200000db14783b */ /* 0x000eaa0000000200 */
[----:B-1----:R-:W-:Y:S08]  /*edc0*/  HMMA.1688.F32.TF32 R16, R208, R4, R168 ;  /* 0x00000004d010723c */ /* 0x002ff000000810a8 */
[-C--:B------:R-:W-:Y:S08]  /*edd0*/  HMMA.1688.F32.TF32 R136, R160, R8.reuse, R236 ;  /* 0x00000008a088723c */ /* 0x080ff000000810ec */
[-C--:B------:R-:W-:Y:S08]  /*ede0*/  HMMA.1688.F32.TF32 R236, R84, R8.reuse, R112 ;  /* 0x0000000854ec723c */ /* 0x080ff00000081070 */
[----:B------:R-:W-:Y:S01]  /*edf0*/  HMMA.1688.F32.TF32 R112, R64, R8, R128 ;  /* 0x000000084070723c */ /* 0x000fe20000081080 */
[----:B------:R-:W-:-:S02]  /*ee00*/  IMAD.MOV.U32 R231, RZ, RZ, R0 ;  /* 0x000000ffffe77224 */ /* 0x000fc400078e0000 */
[----:B------:R-:W-:Y:S02]  /*ee10*/  IMAD.MOV.U32 R4, RZ, RZ, R18 ;  /* 0x000000ffff047224 */ /* 0x000fe400078e0012 */
[----:B------:R-:W-:Y:S02]  /*ee20*/  IMAD.MOV.U32 R0, RZ, RZ, R16 ;  /* 0x000000ffff007224 */ /* 0x000fe400078e0010 */
[----:B------:R-:W-:Y:S01]  /*ee30*/  IMAD.MOV.U32 R230, RZ, RZ, R2 ;  /* 0x000000ffffe67224 */ /* 0x000fe200078e0002 */
[----:B------:R-:W-:Y:S01]  /*ee40*/  MOV R2, R19 ;  /* 0x0000001300027202 */ /* 0x000fe20000000f00 */
[----:B------:R-:W-:Y:S01]  /*ee50*/  IMAD.MOV.U32 R5, RZ, RZ, R17 ;  /* 0x000000ffff057224 */ /* 0x000fe200078e0011 */
[----:B------:R-:W-:Y:S04]  /*ee60*/  STL [R1+0xbe8], R4 ;  /* 0x000be80401007387 */ /* 0x000fe80000100800 */
[----:B------:R-:W-:Y:S04]  /*ee70*/  STL [R1+0xbe4], R0 ;  /* 0x000be40001007387 */ /* 0x000fe80000100800 */
[----:B------:R-:W-:Y:S04]  /*ee80*/  STL [R1+0xbe0], R5 ;  /* 0x000be00501007387 */ /* 0x000fe80000100800 */
[----:B------:R-:W-:Y:S04]  /*ee90*/  STL [R1+0xbdc], R2 ;  /* 0x000bdc0201007387 */ /* 0x000fe80000100800 */
[----:B------:R-:W-:Y:S04]  /*eea0*/  STL [R1+0xc18], R124 ;  /* 0x000c187c01007387 */ /* 0x000fe80000100800 */
[----:B------:R-:W-:Y:S04]  /*eeb0*/  STL [R1+0xc14], R125 ;  /* 0x000c147d01007387 */ /* 0x000fe80000100800 */
[----:B------:R-:W-:Y:S04]  /*eec0*/  STL [R1+0xc10], R126 ;  /* 0x000c107e01007387 */ /* 0x000fe80000100800 */
[----:B------:R1:W-:Y:S04]  /*eed0*/  STL [R1+0xc0c], R127 ;  /* 0x000c0c7f01007387 */ /* 0x0003e80000100800 */
[----:B------:R-:W-:Y:S04]  /*eee0*/  STL.64 [R1+0xa0], R112 ;  /* 0x0000a07001007387 */ /* 0x000fe80000100a00 */
[----:B------:R3:W-:Y:S01]  /*eef0*/  STL.64 [R1+0xa8], R114 ;  /* 0x0000a87201007387 */ /* 0x0007e20000100a00 */
[----:B-1----:R-:W-:Y:S01]  /*ef00*/  HMMA.1688.F32.TF32 R124, R60, R8, R132 ;  /* 0x000000083c7c723c */ /* 0x002fe20000081084 */
[----:B------:R-:W-:-:S02]  /*ef10*/  IMAD.MOV.U32 R220, RZ, RZ, R13 ;  /* 0x000000ffffdc7224 */ /* 0x000fc400078e000d */
[----:B------:R-:W1:Y:S05]  /*ef20*/  LDSM.16.M88.4 R16, [R219+0x23000] ;  /* 0x02300000db10783b */ /* 0x000e6a0000000200 */
[----:B---3--:R-:W-:Y:S08]  /*ef30*/  HMMA.1688.F32.TF32 R112, R208, R8, R172 ;  /* 0x00000008d070723c */ /* 0x008ff000000810ac */
[----:B--2---:R-:W-:Y:S08]  /*ef40*/  HMMA.1688.F32.TF32 R96, R116, R20, R96 ;  /* 0x000000147460723c */ /* 0x004ff00000081060 */
[-C--:B------:R-:W-:Y:S01]  /*ef50*/  HMMA.1688.F32.TF32 R168, R52, R8.reuse, R176 ;  /* 0x0000000834a8723c */ /* 0x080fe200000810b0 */
[----:B------:R-:W-:Y:S07]  /*ef60*/  STL.64 [R1+0x180], R124 ;  /* 0x0001807c01007387 */ /* 0x000fee0000100a00 */
[----:B------:R-:W-:Y:S01]  /*ef70*/  HMMA.1688.F32.TF32 R140, R116, R8, R120 ;  /* 0x00000008748c723c */ /* 0x000fe20000081078 */
[----:B------:R-:W-:Y:S01]  /*ef80*/  IMAD.MOV.U32 R2, RZ, RZ, R113 ;  /* 0x000000ffff027224 */ /* 0x000fe200078e0071 */
[----:B------:R-:W-:Y:S01]  /*ef90*/  STL.64 [R1+0x188], R126 ;  /* 0x0001887e01007387 */ /* 0x000fe20000100a00 */
[----:B------:R-:W-:-:S04]  /*efa0*/  IMAD.MOV.U32 R5, RZ, RZ, R112 ;  /* 0x000000ffff057224 */ /* 0x000fc800078e0070 */
[----:B------:R-:W-:Y:S01]  /*efb0*/  MOV R8, R115 ;  /* 0x0000007300087202 */ /* 0x000fe20000000f00 */
[----:B------:R-:W-:-:S04]  /*efc0*/  IMAD.MOV.U32 R9, RZ, RZ, R114 ;  /* 0x000000ffff097224 */ /* 0x000fc800078e0072 */
[----:B------:R-:W-:Y:S04]  /*efd0*/  STL [R1+0xbf8], R8 ;  /* 0x000bf80801007387 */ /* 0x000fe80000100800 */
[----:B------:R-:W-:Y:S04]  /*efe0*/  STL [R1+0xbf4], R9 ;  /* 0x000bf40901007387 */ /* 0x000fe80000100800 */
[----:B------:R-:W-:Y:S04]  /*eff0*/  STL [R1+0xbf0], R2 ;  /* 0x000bf00201007387 */ /* 0x000fe80000100800 */
[----:B------:R-:W-:Y:S04]  /*f000*/  STL [R1+0xbec], R5 ;  /* 0x000bec0501007387 */ /* 0x000fe80000100800 */
[----:B------:R-:W2:Y:S04]  /*f010*/  LDL.LU R144, [R1+0xe0] ;  /* 0x0000e00001907983 */ /* 0x000ea80000300800 */
[----:B------:R-:W2:Y:S04]  /*f020*/  LDL.LU R145, [R1+0xe4] ;  /* 0x0000e40001917983 */ /* 0x000ea80000300800 */
[----:B------:R-:W2:Y:S04]  /*f030*/  LDL.LU R146, [R1+0xe8] ;  /* 0x0000e80001927983 */ /* 0x000ea80000300800 */
[----:B------:R-:W2:Y:S04]  /*f040*/  LDL.LU R147, [R1+0xec] ;  /* 0x0000ec0001937983 */ /* 0x000ea80000300800 */
[----:B------:R-:W3:Y:S04]  /*f050*/  LDL.LU R164, [R1+0x60] ;  /* 0x0000600001a47983 */ /* 0x000ee80000300800 */
[----:B------:R-:W3:Y:S01]  /*f060*/  LDL.LU R165, [R1+0x64] ;  /* 0x0000640001a57983 */ /* 0x000ee20000300800 */
[-C--:B------:R-:W-:Y:S03]  /*f070*/  HMMA.1688.F32.TF32 R128, R88, R20.reuse, R100 ;  /* 0x000000145880723c */ /* 0x080fe60000081064 */
[----:B------:R-:W3:Y:S04]  /*f080*/  LDL.LU R166, [R1+0x68] ;  /* 0x0000680001a67983 */ /* 0x000ee80000300800 */
[----:B------:R-:W3:Y:S01]  /*f090*/  LDL.LU R167, [R1+0x6c] ;  /* 0x00006c0001a77983 */ /* 0x000ee20000300800 */
[-C--:B------:R-:W-:Y:S03]  /*f0a0*/  HMMA.1688.F32.TF32 R100, R64, R20.reuse, R104 ;  /* 0x000000144064723c */ /* 0x080fe60000081068 */
[----:B------:R-:W-:Y:S04]  /*f0b0*/  STL [R1+0xc28], R96 ;  /* 0x000c286001007387 */ /* 0x000fe80000100800 */
[----:B------:R-:W-:Y:S04]  /*f0c0*/  STL [R1+0xc24], R97 ;  /* 0x000c246101007387 */ /* 0x000fe80000100800 */
[----:B------:R-:W-:Y:S04]  /*f0d0*/  STL [R1+0xc20], R98 ;  /* 0x000c206201007387 */ /* 0x000fe80000100800 */
[----:B------:R4:W-:Y:S02]  /*f0e0*/  STL [R1+0xc1c], R99 ;  /* 0x000c1c6301007387 */ /* 0x0009e40000100800 */
[----:B----4-:R-:W-:Y:S01]  /*f0f0*/  HMMA.1688.F32.TF32 R96, R60, R20, R108 ;  /* 0x000000143c60723c */ /* 0x010fe2000008106c */
[----:B------:R-:W-:-:S05]  /*f100*/  IMAD.MOV.U32 R221, RZ, RZ, R12 ;  /* 0x000000ffffdd7224 */ /* 0x000fca00078e000c */
[----:B------:R-:W-:Y:S04]  /*f110*/  STL.64 [R1+0xb0], R100 ;  /* 0x0000b06401007387 */ /* 0x000fe80000100a00 */
[----:B------:R-:W-:Y:S01]  /*f120*/  STL.64 [R1+0xb8], R102 ;  /* 0x0000b86601007387 */ /* 0x000fe20000100a00 */
[----:B------:R-:W-:Y:S01]  /*f130*/  IMAD.MOV.U32 R123, RZ, RZ, R140 ;  /* 0x000000ffff7b7224 */ /* 0x000fe200078e008c */
[----:B------:R-:W-:Y:S01]  /*f140*/  MOV R122, R141 ;  /* 0x0000008d007a7202 */ /* 0x000fe20000000f00 */
[----:B------:R-:W-:Y:S01]  /*f150*/  IMAD.MOV.U32 R121, RZ, RZ, R142 ;  /* 0x000000ffff797224 */ /* 0x000fe200078e008e */
[----:B-1----:R-:W-:Y:S01]  /*f160*/  HMMA.1688.F32.TF32 R72, R88, R16, R72 ;  /* 0x000000105848723c */ /* 0x002fe20000081048 */
[----:B------:R-:W-:Y:S01]  /*f170*/  IMAD.MOV.U32 R120, RZ, RZ, R143 ;  /* 0x000000ffff787224 */ /* 0x000fe200078e008f */
[----:B------:R-:W1:Y:S06]  /*f180*/  LDSM.16.M88.4 R12, [R219+0x24000] ;  /* 0x02400000db0c783b */ /* 0x000e6c0000000200 */
[-C--:B------:R-:W-:Y:S01]  /*f190*/  HMMA.1688.F32.TF32 R140, R160, R20.reuse, R220 ;  /* 0x00000014a08c723c */ /* 0x080fe200000810dc */
[----:B------:R-:W-:Y:S04]  /*f1a0*/  STL.64 [R1+0x140], R96 ;  /* 0x0001406001007387 */ /* 0x000fe80000100a00 */
[----:B------:R4:W-:Y:S04]  /*f1b0*/  STL.64 [R1+0x148], R98 ;  /* 0x0001486201007387 */ /* 0x0009e80000100a00 */
[----:B------:R-:W5:Y:S04]  /*f1c0*/  LDL.LU R148, [R1+0x120] ;  /* 0x0001200001947983 */ /* 0x000f680000300800 */
[----:B------:R-:W5:Y:S04]  /*f1d0*/  LDL.LU R149, [R1+0x124] ;  /* 0x0001240001957983 */ /* 0x000f680000300800 */
[----:B------:R-:W5:Y:S04]  /*f1e0*/  LDL.LU R150, [R1+0x128] ;  /* 0x0001280001967983 */ /* 0x000f680000300800 */
[----:B------:R-:W5:Y:S04]  /*f1f0*/  LDL.LU R151, [R1+0x12c] ;  /* 0x00012c0001977983 */ /* 0x000f680000300800 */
[----:B------:R-:W1:Y:S04]  /*f200*/  LDL.LU R220, [R1+0xd0] ;  /* 0x0000d00001dc7983 */ /* 0x000e680000300800 */
[----:B------:R-:W1:Y:S04]  /*f210*/  LDL.LU R221, [R1+0xd4] ;  /* 0x0000d40001dd7983 */ /* 0x000e680000300800 */
[----:B------:R-:W1:Y:S04]  /*f220*/  LDL.LU R222, [R1+0xd8] ;  /* 0x0000d80001de7983 */ /* 0x000e680000300800 */
[----:B------:R-:W1:Y:S01]  /*f230*/  LDL.LU R223, [R1+0xdc] ;  /* 0x0000dc0001df7983 */ /* 0x000e620000300800 */
[----:B----4-:R-:W-:Y:S08]  /*f240*/  HMMA.1688.F32.TF32 R96, R208, R20, R156 ;  /* 0x00000014d060723c */ /* 0x010ff0000008109c */
[-C--:B------:R-:W-:Y:S08]  /*f250*/  HMMA.1688.F32.TF32 R100, R116, R16.reuse, R40 ;  /* 0x000000107464723c */ /* 0x080ff00000081028 */
[----:B------:R-:W-:Y:S01]  /*f260*/  HMMA.1688.F32.TF32 R40, R64, R16, R76 ;  /* 0x000000104028723c */ /* 0x000fe2000008104c */
[----:B------:R-:W-:Y:S01]  /*f270*/  IMAD.MOV.U32 R124, RZ, RZ, R72 ;  /* 0x000000ffff7c7224 */ /* 0x000fe200078e0048 */
[----:B------:R-:W-:Y:S01]  /*f280*/  MOV R125, R73 ;  /* 0x00000049007d7202 */ /* 0x000fe20000000f00 */
[----:B------:R-:W-:-:S05]  /*f290*/  IMAD.MOV.U32 R126, RZ, RZ, R74 ;  /* 0x000000ffff7e7224 */ /* 0x000fca00078e004a */
[----:B------:R-:W-:Y:S01]  /*f2a0*/  HMMA.1688.F32.TF32 R172, R52, R20, R244 ;  /* 0x0000001434ac723c */ /* 0x000fe200000810f4 */
[----:B------:R-:W-:Y:S02]  /*f2b0*/  IMAD.MOV.U32 R4, RZ, RZ, R96 ;  /* 0x000000ffff047224 */ /* 0x000fe400078e0060 */
[----:B------:R-:W-:-:S05]  /*f2c0*/  IMAD.MOV.U32 R0, RZ, RZ, R97 ;  /* 0x000000ffff007224 */ /* 0x000fca00078e0061 */
[----:B------:R-:W-:Y:S01]  /*f2d0*/  HMMA.1688.F32.TF32 R92, R84, R20, R92 ;  /* 0x00000014545c723c */ /* 0x000fe2000008105c */
[----:B------:R-:W-:-:S06]  /*f2e0*/  IMAD.MOV.U32 R127, RZ, RZ, R75 ;  /* 0x000000ffff7f7224 */ /* 0x000fcc00078e004b */
[----:B------:R-:W-:Y:S02]  /*f2f0*/  IMAD.MOV.U32 R21, RZ, RZ, R98 ;  /* 0x000000ffff157224 */ /* 0x000fe400078e0062 */
[----:B------:R-:W-:Y:S01]  /*f300*/  IMAD.MOV.U32 R20, RZ, RZ, R99 ;  /* 0x000000ffff147224 */ /* 0x000fe200078e0063 */
[----:B------:R-:W-:Y:S01]  /*f310*/  MOV R99, R43 ;  /* 0x0000002b00637202 */ /* 0x000fe20000000f00 */
[----:B------:R-:W-:Y:S02]  /*f320*/  IMAD.MOV.U32 R96, RZ, RZ, R40 ;  /* 0x000000ffff607224 */ /* 0x000fe400078e0028 */
[----:B------:R-:W-:Y:S02]  /*f330*/  IMAD.MOV.U32 R97, RZ, RZ, R41 ;  /* 0x000000ffff617224 */ /* 0x000fe400078e0029 */
[----:B------:R-:W-:Y:S02]  /*f340*/  IMAD.MOV.U32 R98, RZ, RZ, R42 ;  /* 0x000000ffff627224 */ /* 0x000fe400078e002a */
[-C--:B------:R-:W-:Y:S08]  /*f350*/  HMMA.1688.F32.TF32 R40, R208, R16.reuse, R152 ;  /* 0x00000010d028723c */ /* 0x080ff00000081098 */
[----:B------:R-:W-:Y:S01]  /*f360*/  HMMA.1688.F32.TF32 R72, R60, R16, R80 ;  /* 0x000000103c48723c */ /* 0x000fe20000081050 */
[----:B------:R4:W-:Y:S04]  /*f370*/  STL [R1+0xc08], R20 ;  /* 0x000c081401007387 */ /* 0x0009e80000100800 */
[----:B------:R1:W-:Y:S04]  /*f380*/  STL [R1+0xc04], R21 ;  /* 0x000c041501007387 */ /* 0x0003e80000100800 */
[----:B------:R-:W-:Y:S04]  /*f390*/  STL [R1+0xc00], R0 ;  /* 0x000c000001007387 */ /* 0x000fe80000100800 */
[----:B------:R1:W-:Y:S03]  /*f3a0*/  STL [R1+0xbfc], R4 ;  /* 0x000bfc0401007387 */ /* 0x0003e60000100800 */
[----:B------:R-:W-:-:S02]  /*f3b0*/  IMAD.MOV.U32 R8, RZ, RZ, R40 ;  /* 0x000000ffff087224 */ /* 0x000fc400078e0028 */
[----:B------:R-:W-:Y:S02]  /*f3c0*/  IMAD.MOV.U32 R9, RZ, RZ, R41 ;  /* 0x000000ffff097224 */ /* 0x000fe400078e0029 */
[----:B------:R-:W-:Y:S02]  /*f3d0*/  IMAD.MOV.U32 R2, RZ, RZ, R42 ;  /* 0x000000ffff027224 */ /* 0x000fe400078e002a */
[----:B------:R-:W-:Y:S01]  /*f3e0*/  IMAD.MOV.U32 R5, RZ, RZ, R43 ;  /* 0x000000ffff057224 */ /* 0x000fe200078e002b */
[----:B------:R-:W-:Y:S04]  /*f3f0*/  STL.64 [R1+0x60], R72 ;  /* 0x0000604801007387 */ /* 0x000fe80000100a00 */
[----:B------:R1:W-:Y:S01]  /*f400*/  STL.64 [R1+0x68], R74 ;  /* 0x0000684a01007387 */ /* 0x0003e20000100a00 */
[----:B---3--:R-:W-:Y:S07]  /*f410*/  HMMA.1688.F32.TF32 R176, R52, R16, R164 ;  /* 0x0000001034b0723c */ /* 0x008fee00000810a4 */
[----:B------:R-:W-:-:S02]  /*f420*/  IMAD.MOV.U32 R164, RZ, RZ, R24 ;  /* 0x000000ffffa47224 */ /* 0x000fc400078e0018 */
[----:B------:R-:W-:Y:S01]  /*f430*/  IMAD.MOV.U32 R165, RZ, RZ, R25 ;  /* 0x000000ffffa57224 */ /* 0x000fe200078e0019 */
[----:B------:R-:W-:Y:S01]  /*f440*/  MOV R167, R27 ;  /* 0x0000001b00a77202 */ /* 0x000fe20000000f00 */
[----:B------:R-:W-:Y:S01]  /*f450*/  IMAD.MOV.U32 R166, RZ, RZ, R26 ;  /* 0x000000ffffa67224 */ /* 0x000fe200078e001a */
[----:B-1----:R-:W-:Y:S07]  /*f460*/  HMMA.1688.F32.TF32 R40, R52, R12, R220 ;  /* 0x0000000c3428723c */ /* 0x002fee00000810dc */
[----:B------:R-:W-:-:S02]  /*f470*/  IMAD.MOV.U32 R222, RZ, RZ, R241 ;  /* 0x000000ffffde7224 */ /* 0x000fc400078e00f1 */
[----:B------:R-:W3:Y:S01]  /*f480*/  LDL.LU R241, [R1+0xc70] ;  /* 0x000c700001f17983 */ /* 0x000ee20000300800 */
[----:B------:R-:W-:-:S03]  /*f490*/  IMAD.MOV.U32 R223, RZ, RZ, R240 ;  /* 0x000000ffffdf7224 */ /* 0x000fc600078e00f0 */
[----:B------:R-:W2:Y:S04]  /*f4a0*/  LDL.LU R240, [R1+0xc6c] ;  /* 0x000c6c0001f07983 */ /* 0x000ea80000300800 */
[----:B------:R-:W4:Y:S04]  /*f4b0*/  LDL.LU R24, [R1+0xc68] ;  /* 0x000c680001187983 */ /* 0x000f280000300800 */
[----:B------:R-:W4:Y:S04]  /*f4c0*/  LDL.LU R25, [R1+0xc64] ;  /* 0x000c640001197983 */ /* 0x000f280000300800 */
[----:B------:R-:W4:Y:S04]  /*f4d0*/  LDL.LU R26, [R1+0xc60] ;  /* 0x000c6000011a7983 */ /* 0x000f280000300800 */
[----:B------:R-:W4:Y:S04]  /*f4e0*/  LDL.LU R27, [R1+0xc5c] ;  /* 0x000c5c00011b7983 */ /* 0x000f280000300800 */
        /* <DEDUP_REMOVED lines=14> */
[----:B------:R-:W-:-:S03]  /*f5d0*/  IMAD.MOV.U32 R114, RZ, RZ, R242 ;  /* 0x000000ffff727224 */ /* 0x000fc600078e00f2 */
[----:B------:R-:W5:Y:S01]  /*f5e0*/  LDL.LU R82, [R1+0x158] ;  /* 0x0001580001527983 */ /* 0x000f620000300800 */
[----:B------:R-:W-:-:S03]  /*f5f0*/  IMAD.MOV.U32 R115, RZ, RZ, R243 ;  /* 0x000000ffff737224 */ /* 0x000fc600078e00f3 */
[----:B------:R-:W5:Y:S01]  /*f600*/  LDL.LU R83, [R1+0x15c] ;  /* 0x00015c0001537983 */ /* 0x000f620000300800 */
[----:B------:R-:W-:Y:S01]  /*f610*/  IMAD.MOV.U32 R220, RZ, RZ, R230 ;  /* 0x000000ffffdc7224 */ /* 0x000fe200078e00e6 */
[----:B------:R-:W-:Y:S01]  /*f620*/  MOV R221, R231 ;  /* 0x000000e700dd7202 */ /* 0x000fe20000000f00 */
[----:B---3--:R-:W-:Y:S02]  /*f630*/  IMAD.MOV.U32 R113, RZ, RZ, R241 ;  /* 0x000000ffff717224 */ /* 0x008fe400078e00f1 */
[----:B--2---:R-:W-:Y:S02]  /*f640*/  IMAD.MOV.U32 R112, RZ, RZ, R240 ;  /* 0x000000ffff707224 */ /* 0x004fe400078e00f0 */
[----:B------:R-:W2:Y:S04]  /*f650*/  LDL.LU R240, [R1+0xc58] ;  /* 0x000c580001f07983 */ /* 0x000ea80000300800 */
[----:B------:R-:W2:Y:S04]  /*f660*/  LDL.LU R241, [R1+0xc54] ;  /* 0x000c540001f17983 */ /* 0x000ea80000300800 */
[----:B------:R-:W2:Y:S04]  /*f670*/  LDL.LU R242, [R1+0xc50] ;  /* 0x000c500001f27983 */ /* 0x000ea80000300800 */
[----:B------:R-:W2:Y:S01]  /*f680*/  LDL.LU R243, [R1+0xc4c] ;  /* 0x000c4c0001f37983 */ /* 0x000ea20000300800 */
[-C--:B----4-:R-:W-:Y:S03]  /*f690*/  HMMA.1688.F32.TF32 R104, R116, R12.reuse, R24 ;  /* 0x0000000c7468723c */ /* 0x090fe60000081018 */
[----:B------:R-:W3:Y:S04]  /*f6a0*/  LDL.LU R228, [R1+0x1f0] ;  /* 0x0001f00001e47983 */ /* 0x000ee80000300800 */
[----:B------:R-:W3:Y:S01]  /*f6b0*/  LDL.LU R229, [R1+0x1f4] ;  /* 0x0001f40001e57983 */ /* 0x000ee20000300800 */
[----:B------:R-:W-:Y:S03]  /*f6c0*/  HMMA.1688.F32.TF32 R24, R60, R12, R44 ;  /* 0x0000000c3c18723c */ /* 0x000fe6000008102c */
[----:B------:R-:W3:Y:S04]  /*f6d0*/  LDL.LU R230, [R1+0x1f8] ;  /* 0x0001f80001e67983 */ /* 0x000ee80000300800 */
[----:B------:R-:W3:Y:S04]  /*f6e0*/  LDL.LU R231, [R1+0x1fc] ;  /* 0x0001fc0001e77983 */ /* 0x000ee80000300800 */
[----:B------:R-:W4:Y:S04]  /*f6f0*/  LDL.LU R152, [R1+0x220] ;  /* 0x0002200001987983 */ /* 0x000f280000300800 */
[----:B------:R-:W4:Y:S04]  /*f700*/  LDL.LU R153, [R1+0x224] ;  /* 0x0002240001997983 */ /* 0x000f280000300800 */
[----:B------:R-:W4:Y:S04]  /*f710*/  LDL.LU R154, [R1+0x228] ;  /* 0x00022800019a7983 */ /* 0x000f280000300800 */
[----:B------:R-:W4:Y:S04]  /*f720*/  LDL.LU R155, [R1+0x22c] ;  /* 0x00022c00019b7983 */ /* 0x000f280000300800 */
[----:B------:R-:W3:Y:S04]  /*f730*/  LDL.LU R156, [R1+0x210] ;  /* 0x00021000019c7983 */ /* 0x000ee80000300800 */
[----:B------:R-:W3:Y:S04]  /*f740*/  LDL.LU R157, [R1+0x214] ;  /* 0x00021400019d7983 */ /* 0x000ee80000300800 */
[----:B------:R-:W3:Y:S01]  /*f750*/  LDL.LU R158, [R1+0x218] ;  /* 0x00021800019e7983 */ /* 0x000ee20000300800 */
[----:B------:R-:W-:-:S03]  /*f760*/  IMAD.MOV.U32 R20, RZ, RZ, R24 ;  /* 0x000000ffff147224 */ /* 0x000fc600078e0018 */
[----:B------:R-:W3:Y:S01]  /*f770*/  LDL.LU R159, [R1+0x21c] ;  /* 0x00021c00019f7983 */ /* 0x000ee20000300800 */
[----:B------:R-:W-:Y:S01]  /*f780*/  IMAD.MOV.U32 R21, RZ, RZ, R25 ;  /* 0x000000ffff157224 */ /* 0x000fe200078e0019 */
[----:B------:R-:W-:Y:S02]  /*f790*/  MOV R4, R27 ;  /* 0x0000001b00047202 */ /* 0x000fe40000000f00 */
[----:B------:R-:W4:Y:S01]  /*f7a0*/  LDL.LU R44, [R1+0x170] ;  /* 0x00017000012c7983 */ /* 0x000f220000300800 */
[----:B------:R-:W-:-:S03]  /*f7b0*/  IMAD.MOV.U32 R0, RZ, RZ, R26 ;  /* 0x000000ffff007224 */ /* 0x000fc600078e001a */
[----:B------:R-:W4:Y:S01]  /*f7c0*/  LDL.LU R45, [R1+0x174] ;  /* 0x00017400012d7983 */ /* 0x000f220000300800 */
[-C--:B------:R-:W-:Y:S03]  /*f7d0*/  HMMA.1688.F32.TF32 R24, R208, R12.reuse, R48 ;  /* 0x0000000cd018723c */ /* 0x080fe60000081030 */
[----:B------:R-:W4:Y:S04]  /*f7e0*/  LDL.LU R46, [R1+0x178] ;  /* 0x00017800012e7983 */ /* 0x000f280000300800 */
[----:B------:R-:W4:Y:S04]  /*f7f0*/  LDL.LU R47, [R1+0x17c] ;  /* 0x00017c00012f7983 */ /* 0x000f280000300800 */
[----:B------:R-:W4:Y:S04]  /*f800*/  LDL.LU R48, [R1+0x160] ;  /* 0x0001600001307983 */ /* 0x000f280000300800 */
[----:B------:R-:W4:Y:S04]  /*f810*/  LDL.LU R49, [R1+0x164] ;  /* 0x0001640001317983 */ /* 0x000f280000300800 */
[----:B------:R-:W4:Y:S04]  /*f820*/  LDL.LU R50, [R1+0x168] ;  /* 0x0001680001327983 */ /* 0x000f280000300800 */
[----:B------:R-:W4:Y:S01]  /*f830*/  LDL.LU R51, [R1+0x16c] ;  /* 0x00016c0001337983 */ /* 0x000f220000300800 */
[----:B------:R-:W-:Y:S08]  /*f840*/  HMMA.1688.F32.TF32 R32, R64, R12, R32 ;  /* 0x0000000c4020723c */ /* 0x000ff00000081020 */
[-C--:B------:R-:W-:Y:S08]  /*f850*/  HMMA.1688.F32.TF32 R144, R160, R16.reuse, R144 ;  /* 0x00000010a090723c */ /* 0x080ff00000081090 */
[----:B------:R-:W-:Y:S07]  /*f860*/  HMMA.1688.F32.TF32 R68, R84, R16, R68 ;  /* 0x000000105444723c */ /* 0x000fee0000081044 */
[----:B------:R-:W-:Y:S01]  /*f870*/  IMAD.MOV.U32 R17, RZ, RZ, R24 ;  /* 0x000000ffff117224 */ /* 0x000fe200078e0018 */
[----:B-----5:R-:W-:Y:S01]  /*f880*/  HMMA.1688.F32.TF32 R148, R160, R12, R148 ;  /* 0x0000000ca094723c */ /* 0x020fe20000081094 */
[----:B------:R-:W-:-:S07]  /*f890*/  IMAD.MOV.U32 R16, RZ, RZ, R25 ;  /* 0x000000ffff107224 */ /* 0x000fce00078e0019 */
[-C--:B------:R-:W-:Y:S01]  /*f8a0*/  HMMA.1688.F32.TF32 R244, R88, R12.reuse, R28 ;  /* 0x0000000c58f4723c */ /* 0x080fe2000008101c */
[----:B------:R-:W3:Y:S07]  /*f8b0*/  LDSM.16.M88.4 R28, [R219+0x26000] ;  /* 0x02600000db1c783b */ /* 0x000eee0000000200 */
[----:B--2---:R-:W-:Y:S07]  /*f8c0*/  HMMA.1688.F32.TF32 R72, R84, R12, R240 ;  /* 0x0000000c5448723c */ /* 0x004fee00000810f0 */
[----:B------:R-:W-:Y:S01]  /*f8d0*/  IMAD.MOV.U32 R243, RZ, RZ, R32 ;  /* 0x000000fffff37224 */ /* 0x000fe200078e0020 */
[----:B------:R-:W-:Y:S01]  /*f8e0*/  MOV R242, R33 ;  /* 0x0000002100f27202 */ /* 0x000fe20000000f00 */
[----:B------:R-:W-:-:S02]  /*f8f0*/  IMAD.MOV.U32 R241, RZ, RZ, R34 ;  /* 0x000000fffff17224 */ /* 0x000fc400078e0022 */
[----:B------:R-:W-:Y:S02]  /*f900*/  IMAD.MOV.U32 R240, RZ, RZ, R35 ;  /* 0x000000fffff07224 */ /* 0x000fe400078e0023 */
[----:B------:R-:W-:Y:S01]  /*f910*/  IMAD.MOV.U32 R13, RZ, RZ, R26 ;  /* 0x000000ffff0d7224 */ /* 0x000fe200078e001a */
[----:B------:R-:W4:Y:S01]  /*f920*/  LDSM.16.M88.4 R32, [R219+0x25000] ;  /* 0x02500000db20783b */ /* 0x000f220000000200 */
[----:B------:R-:W-:-:S03]  /*f930*/  IMAD.MOV.U32 R12, RZ, RZ, R27 ;  /* 0x000000ffff0c7224 */ /* 0x000fc600078e001b */
[----:B------:R1:W2:Y:S04]  /*f940*/  LDSM.16.M88.4 R24, [R219+0x27000] ;  /* 0x02700000db18783b */ /* 0x0002a80000000200 */
[----:B-1----:R-:W5:Y:S01]  /*f950*/  LDL.LU R219, [R1+0xc48] ;  /* 0x000c480001db7983 */ /* 0x002f620000300800 */
[C---:B---3--:R-:W-:Y:S08]  /*f960*/  HMMA.1688.F32.TF32 R156, R160.reuse, R28, R156 ;  /* 0x0000001ca09c723c */ /* 0x048ff0000008109c */
[-C--:B----4-:R-:W-:Y:S08]  /*f970*/  HMMA.1688.F32.TF32 R152, R160, R32.reuse, R152 ;  /* 0x00000020a098723c */ /* 0x090ff00000081098 */
[-C--:B------:R-:W-:Y:S08]  /*f980*/  HMMA.1688.F32.TF32 R44, R52, R32.reuse, R44 ;  /* 0x00000020342c723c */ /* 0x080ff0000008102c */
[----:B------:R-:W-:Y:S08]  /*f990*/  HMMA.1688.F32.TF32 R76, R84, R32, R76 ;  /* 0x00000020544c723c */ /* 0x000ff0000008104c */
[C---:B------:R-:W-:Y:S08]  /*f9a0*/  HMMA.1688.F32.TF32 R48, R52.reuse, R28, R48 ;  /* 0x0000001c3430723c */ /* 0x040ff00000081030 */
[----:B--2---:R-:W-:Y:S08]  /*f9b0*/  HMMA.1688.F32.TF32 R52, R52, R24, R80 ;  /* 0x000000183434723c */ /* 0x004ff00000081050 */
[----:B------:R-:W-:Y:S08]  /*f9c0*/  HMMA.1688.F32.TF32 R80, R84, R28, R108 ;  /* 0x0000001c5450723c */ /* 0x000ff0000008106c */
[-C--:B------:R-:W-:Y:S01]  /*f9d0*/  HMMA.1688.F32.TF32 R160, R160, R24.reuse, R228 ;  /* 0x00000018a0a0723c */ /* 0x080fe200000810e4 */
[----:B------:R-:W2:Y:S04]  /*f9e0*/  LDL.LU.64 R230, [R1+0xc40] ;  /* 0x000c400001e67983 */ /* 0x000ea80000300a00 */
[----:B------:R-:W2:Y:S03]  /*f9f0*/  LDL.LU.64 R228, [R1+0xc38] ;  /* 0x000c380001e47983 */ /* 0x000ea60000300a00 */
[----:B------:R-:W-:Y:S08]  /*fa00*/  HMMA.1688.F32.TF32 R84, R84, R24, R132 ;  /* 0x000000185454723c */ /* 0x000ff00000081084 */
[----:B------:R-:W-:Y:S07]  /*fa10*/  HMMA.1688.F32.TF32 R132, R64, R32, R224 ;  /* 0x000000204084723c */ /* 0x000fee00000810e0 */
[----:B------:R-:W-:-:S02]  /*fa20*/  IMAD.MOV.U32 R224, RZ, RZ, R195 ;  /* 0x000000ffffe07224 */ /* 0x000fc400078e00c3 */
[----:B------:R-:W3:Y:S01]  /*fa30*/  LDL.LU R195, [R1+0xc34] ;  /* 0x000c340001c37983 */ /* 0x000ee20000300800 */
[----:B------:R-:W-:Y:S02]  /*fa40*/  IMAD.MOV.U32 R225, RZ, RZ, R198 ;  /* 0x000000ffffe17224 */ /* 0x000fe400078e00c6 */
[----:B------:R-:W-:Y:S01]  /*fa50*/  IMAD.MOV.U32 R226, RZ, RZ, R199 ;  /* 0x000000ffffe27224 */ /* 0x000fe200078e00c7 */
[----:B------:R-:W4:Y:S04]  /*fa60*/  LDL.LU R198, [R1+0xc30] ;  /* 0x000c300001c67983 */ /* 0x000f280000300800 */
[----:B------:R-:W4:Y:S01]  /*fa70*/  LDL.LU R199, [R1+0xc2c] ;  /* 0x000c2c0001c77983 */ /* 0x000f220000300800 */
[C---:B------:R-:W-:Y:S03]  /*fa80*/  HMMA.1688.F32.TF32 R200, R208.reuse, R32, R200 ;  /* 0x00000020d0c8723c */ /* 0x040fe600000810c8 */
[----:B------:R-:W2:Y:S05]  /*fa90*/  LDL.LU R227, [R1+0x5c] ;  /* 0x00005c0001e37983 */ /* 0x000eaa0000300800 */
[C---:B------:R-:W-:Y:S08]  /*faa0*/  HMMA.1688.F32.TF32 R204, R208.reuse, R28, R204 ;  /* 0x0000001cd0cc723c */ /* 0x040ff000000810cc */
[----:B------:R-:W-:Y:S01]  /*fab0*/  HMMA.1688.F32.TF32 R208, R208, R24, R56 ;  /* 0x00000018d0d0723c */ /* 0x000fe20000081038 */
[----:B------:R-:W-:Y:S04]  /*fac0*/  LDS R56, [R252+0x6080] ;  /* 0x00608000fc387984 */ /* 0x000fe80000000800 */
[----:B------:R-:W-:Y:S04]  /*fad0*/  LDS R58, [R252+0x7080] ;  /* 0x00708000fc3a7984 */ /* 0x000fe80000000800 */
[----:B------:R-:W-:Y:S04]  /*fae0*/  LDS R57, [R3+0x6080] ;  /* 0x0060800003397984 */ /* 0x000fe80000000800 */
[----:B------:R-:W1:Y:S01]  /*faf0*/  LDS R59, [R3+0x7080] ;  /* 0x00708000033b7984 */ /* 0x000e620000000800 */
[----:B------:R-:W-:Y:S11]  /*fb00*/  HMMA.1688.F32.TF32 R188, R60, R32, R188 ;  /* 0x000000203cbc723c */ /* 0x000ff600000810bc */
[----:B------:R-:W-:Y:S11]  /*fb10*/  @!UPT UIADD3 URZ, URZ, URZ, URZ ;  /* 0x0000003f3f3ff290 */ /* 0x000ff6000fffe03f */
[----:B------:R-:W-:Y:S01]  /*fb20*/  @!UPT UIADD3 URZ, URZ, URZ, URZ ;  /* 0x0000003f3f3ff290 */ /* 0x000fe2000fffe03f */
[----:B------:R1:W-:Y:S02]  /*fb30*/  STL.64 [R1+0xb90], R190 ;  /* 0x000b90be01007387 */ /* 0x0003e40000100a00 */
[C---:B-1----:R-:W-:Y:S08]  /*fb40*/  HMMA.1688.F32.TF32 R172, R56.reuse, R22, R172 ;  /* 0x0000001638ac723c */ /* 0x042ff000000810ac */
[C---:B------:R-:W-:Y:S08]  /*fb50*/  HMMA.1688.F32.TF32 R176, R56.reuse, R18, R176 ;  /* 0x0000001238b0723c */ /* 0x040ff000000810b0 */
[----:B------:R-:W-:Y:S01]  /*fb60*/  HMMA.1688.F32.TF32 R40, R56, R14, R40 ;  /* 0x0000000e3828723c */ /* 0x000fe20000081028 */
[----:B------:R1:W-:Y:S01]  /*fb70*/  STL.64 [R1+0xb88], R188 ;  /* 0x000b88bc01007387 */ /* 0x0003e20000100a00 */
[----:B------:R-:W-:-:S02]  /*fb80*/  IMAD.MOV.U32 R191, RZ, RZ, R240 ;  /* 0x000000ffffbf7224 */ /* 0x000fc400078e00f0 */
[----:B------:R-:W-:Y:S02]  /*fb90*/  IMAD.MOV.U32 R190, RZ, RZ, R241 ;  /* 0x000000ffffbe7224 */ /* 0x000fe400078e00f1 */
[----:B------:R-:W-:Y:S02]  /*fba0*/  IMAD.MOV.U32 R240, RZ, RZ, R124 ;  /* 0x000000fffff07224 */ /* 0x000fe400078e007c */
[----:B------:R-:W-:Y:S02]  /*fbb0*/  IMAD.MOV.U32 R241, RZ, RZ, R125 ;  /* 0x000000fffff17224 */ /* 0x000fe400078e007d */
[----:B-1----:R-:W-:Y:S01]  /*fbc0*/  IMAD.MOV.U32 R189, RZ, RZ, R242 ;  /* 0x000000ffffbd7224 */ /* 0x002fe200078e00f2 */
[----:B------:R-:W-:Y:S01]  /*fbd0*/  MOV R188, R243 ;  /* 0x000000f300bc7202 */ /* 0x000fe20000000f00 */
[----:B------:R-:W-:Y:S02]  /*fbe0*/  IMAD.MOV.U32 R242, RZ, RZ, R126 ;  /* 0x000000fffff27224 */ /* 0x000fe400078e007e */
[----:B------:R-:W-:Y:S01]  /*fbf0*/  IMAD.MOV.U32 R243, RZ, RZ, R127 ;  /* 0x000000fffff37224 */ /* 0x000fe200078e007f */
[C---:B---3--:R-:W-:Y:S08]  /*fc00*/  HMMA.1688.F32.TF32 R192, R60.reuse, R28, R192 ;  /* 0x0000001c3cc0723c */ /* 0x048ff000000810c0 */
[----:B----4-:R-:W-:Y:S01]  /*fc10*/  HMMA.1688.F32.TF32 R196, R60, R24, R196 ;  /* 0x000000183cc4723c */ /* 0x010fe200000810c4 */
[----:B------:R-:W-:Y:S04]  /*fc20*/  LDS R60, [R252+0x6000] ;  /* 0x00600000fc3c7984 */ /* 0x000fe80000000800 */
[----:B------:R-:W-:Y:S03]  /*fc30*/  LDS R62, [R252+0x7000] ;  /* 0x00700000fc3e7984 */ /* 0x000fe60000000800 */
[----:B------:R-:W-:Y:S01]  /*fc40*/  HMMA.1688.F32.TF32 R108, R116, R32, R112 ;  /* 0x00000020746c723c */ /* 0x000fe20000081070 */
[----:B------:R-:W-:Y:S04]  /*fc50*/  LDS R61, [R3+0x6000] ;  /* 0x00600000033d7984 */ /* 0x000fe80000000800 */
[----:B------:R-:W1:Y:S04]  /*fc60*/  LDS R63, [R3+0x7000] ;  /* 0x00700000033f7984 */ /* 0x000e680000000800 */
[----:B------:R-:W-:Y:S04]  /*fc70*/  STL.64 [R1+0xba0], R194 ;  /* 0x000ba0c201007387 */ /* 0x000fe80000100a00 */
[----:B------:R3:W-:Y:S04]  /*fc80*/  STL.64 [R1+0xb98], R192 ;  /* 0x000b98c001007387 */ /* 0x0007e80000100a00 */
[----:B------:R-:W-:Y:S04]  /*fc90*/  STL.64 [R1+0xbb0], R198 ;  /* 0x000bb0c601007387 */ /* 0x000fe80000100a00 */
[----:B------:R4:W-:Y:S04]  /*fca0*/  STL.64 [R1+0xba8], R196 ;  /* 0x000ba8c401007387 */ /* 0x0009e80000100a00 */
[----:B------:R-:W-:Y:S04]  /*fcb0*/  STL.64 [R1+0xbc0], R202 ;  /* 0x000bc0ca01007387 */ /* 0x000fe80000100a00 */
[----:B------:R-:W-:Y:S04]  /*fcc0*/  STL.64 [R1+0xbb8], R200 ;  /* 0x000bb8c801007387 */ /* 0x000fe80000100a00 */
[----:B------:R-:W-:Y:S04]  /*fcd0*/  STL.64 [R1+0xbd0], R206 ;  /* 0x000bd0ce01007387 */ /* 0x000fe80000100a00 */
[----:B------:R-:W-:Y:S04]  /*fce0*/  STL.64 [R1+0xbc8], R204 ;  /* 0x000bc8cc01007387 */ /* 0x000fe80000100a00 */
[----:B------:R1:W-:Y:S04]  /*fcf0*/  STL [R1+0xb80], R172 ;  /* 0x000b80ac01007387 */ /* 0x0003e80000100800 */
[----:B------:R1:W-:Y:S04]  /*fd00*/  STL [R1+0xb7c], R173 ;  /* 0x000b7cad01007387 */ /* 0x0003e80000100800 */
[----:B------:R1:W-:Y:S04]  /*fd10*/  STL [R1+0xb78], R174 ;  /* 0x000b78ae01007387 */ /* 0x0003e80000100800 */
[----:B------:R1:W-:Y:S01]  /*fd20*/  STL [R1+0xb74], R175 ;  /* 0x000b74af01007387 */ /* 0x0003e20000100800 */
[----:B---3--:R-:W-:-:S03]  /*fd30*/  IMAD.MOV.U32 R192, RZ, RZ, R96 ;  /* 0x000000ffffc07224 */ /* 0x008fc600078e0060 */
[----:B------:R-:W-:Y:S01]  /*fd40*/  STL [R1+0xb84], R178 ;  /* 0x000b84b201007387 */ /* 0x000fe20000100800 */
[----:B------:R-:W-:-:S03]  /*fd50*/  IMAD.MOV.U32 R193, RZ, RZ, R97 ;  /* 0x000000ffffc17224 */ /* 0x000fc600078e0061 */
[----:B------:R-:W-:Y:S01]  /*fd60*/  STL [R1+0xb70], R179 ;  /* 0x000b70b301007387 */ /* 0x000fe20000100800 */
[----:B------:R-:W-:-:S03]  /*fd70*/  MOV R194, R98 ;  /* 0x0000006200c27202 */ /* 0x000fc60000000f00 */
[----:B------:R-:W-:Y:S01]  /*fd80*/  STL [R1+0xb6c], R42 ;  /* 0x000b6c2a01007387 */ /* 0x000fe20000100800 */
[----:B------:R-:W-:-:S03]  /*fd90*/  IMAD.MOV.U32 R195, RZ, RZ, R99 ;  /* 0x000000ffffc37224 */ /* 0x000fc600078e0063 */
[----:B------:R-:W-:Y:S04]  /*fda0*/  STL [R1+0xb68], R43 ;  /* 0x000b682b01007387 */ /* 0x000fe80000100800 */
[----:B------:R-:W3:Y:S04]  /*fdb0*/  LDL.LU R96, [R1+0xc28] ;  /* 0x000c280001607983 */ /* 0x000ee80000300800 */
[----:B------:R-:W3:Y:S04]  /*fdc0*/  LDL.LU R97, [R1+0xc24] ;  /* 0x000c240001617983 */ /* 0x000ee80000300800 */
[----:B------:R-:W3:Y:S04]  /*fdd0*/  LDL.LU R98, [R1+0xc20] ;  /* 0x000c200001627983 */ /* 0x000ee80000300800 */
[----:B------:R-:W3:Y:S04]  /*fde0*/  LDL.LU R99, [R1+0xc1c] ;  /* 0x000c1c0001637983 */ /* 0x000ee80000300800 */
[----:B----4-:R-:W4:Y:S04]  /*fdf0*/  LDL.LU R196, [R1+0xb0] ;  /* 0x0000b00001c47983 */ /* 0x010f280000300800 */
[----:B------:R-:W4:Y:S04]  /*fe00*/  LDL.LU R197, [R1+0xb4] ;  /* 0x0000b40001c57983 */ /* 0x000f280000300800 */
[----:B------:R-:W4:Y:S04]  /*fe10*/  LDL.LU R198, [R1+0xb8] ;  /* 0x0000b80001c67983 */ /* 0x000f280000300800 */
[----:B------:R-:W4:Y:S04]  /*fe20*/  LDL.LU R199, [R1+0xbc] ;  /* 0x0000bc0001c77983 */ /* 0x000f280000300800 */
[----:B------:R-:W3:Y:S04]  /*fe30*/  LDL.LU R124, [R1+0xc18] ;  /* 0x000c1800017c7983 */ /* 0x000ee80000300800 */
[----:B------:R-:W3:Y:S04]  /*fe40*/  LDL.LU R125, [R1+0xc14] ;  /* 0x000c1400017d7983 */ /* 0x000ee80000300800 */
[----:B------:R-:W3:Y:S04]  /*fe50*/  LDL.LU R126, [R1+0xc10] ;  /* 0x000c1000017e7983 */ /* 0x000ee80000300800 */
[----:B------:R-:W3:Y:S04]  /*fe60*/  LDL.LU R127, [R1+0xc0c] ;  /* 0x000c0c00017f7983 */ /* 0x000ee80000300800 */
[----:B-1----:R-:W3:Y:S04]  /*fe70*/  LDL.LU R172, [R1+0x130] ;  /* 0x0001300001ac7983 */ /* 0x002ee80000300800 */
[----:B------:R-:W3:Y:S04]  /*fe80*/  LDL.LU R173, [R1+0x134] ;  /* 0x0001340001ad7983 */ /* 0x000ee80000300800 */
[----:B------:R-:W4:Y:S04]  /*fe90*/  LDL.LU R174, [R1+0x138] ;  /* 0x0001380001ae7983 */ /* 0x000f280000300800 */
        /* <DEDUP_REMOVED lines=8> */
[----:B------:R-:W4:Y:S01]  /*ff20*/  LDL.LU R207, [R1+0x19c] ;  /* 0x00019c0001cf7983 */ /* 0x000f220000300800 */
[C---:B------:R-:W-:Y:S08]  /*ff30*/  HMMA.1688.F32.TF32 R112, R116.reuse, R28, R164 ;  /* 0x0000001c7470723c */ /* 0x040ff000000810a4 */
[----:B------:R-:W-:Y:S08]  /*ff40*/  HMMA.1688.F32.TF32 R116, R116, R24, R220 ;  /* 0x000000187474723c */ /* 0x000ff000000810dc */
[C---:B--2---:R-:W-:Y:S07]  /*ff50*/  HMMA.1688.F32.TF32 R220, R88.reuse, R32, R228 ;  /* 0x0000002058dc723c */ /* 0x044fee00000810e4 */
[----:B------:R-:W-:Y:S01]  /*ff60*/  IMAD.MOV.U32 R228, RZ, RZ, R123 ;  /* 0x000000ffffe47224 */ /* 0x000fe200078e007b */
[----:B-----5:R-:W-:Y:S01]  /*ff70*/  HMMA.1688.F32.TF32 R216, R88, R28, R216 ;  /* 0x0000001c58d8723c */ /* 0x020fe200000810d8 */
[----:B------:R-:W-:Y:S01]  /*ff80*/  MOV R229, R122 ;  /* 0x0000007a00e57202 */ /* 0x000fe20000000f00 */
[----:B------:R-:W-:Y:S01]  /*ff90*/  IMAD.MOV.U32 R230, RZ, RZ, R121 ;  /* 0x000000ffffe67224 */ /* 0x000fe200078e0079 */
[----:B------:R-:W-:Y:S01]  /*ffa0*/  LDS R122, [R252+0x7180] ;  /* 0x00718000fc7a7984 */ /* 0x000fe20000000800 */
[----:B------:R-:W-:-:S03]  /*ffb0*/  IMAD.MOV.U32 R231, RZ, RZ, R120 ;  /* 0x000000ffffe77224 */ /* 0x000fc600078e0078 */
[----:B------:R-:W-:Y:S01]  /*ffc0*/  LDS R120, [R252+0x6180] ;  /* 0x00618000fc787984 */ /* 0x000fe20000000800 */
[----:B------:R-:W-:Y:S03]  /*ffd0*/  HMMA.1688.F32.TF32 R212, R88, R24, R212 ;  /* 0x0000001858d4723c */ /* 0x000fe600000810d4 */
[----:B------:R-:W-:Y:S04]  /*ffe0*/  LDS R88, [R252+0x6100] ;  /* 0x00610000fc587984 */ /* 0x000fe80000000800 */
[----:B------:R-:W-:Y:S04]  /*fff0*/  LDS R90, [R252+0x7100] ;  /* 0x00710000fc5a7984 */ /* 0x000fe80000000800 */
[----:B------:R-:W-:Y:S04]  /*10000*/  LDS R89, [R3+0x6100] ;  /* 0x0061000003597984 */ /* 0x000fe80000000800 */
[----:B------:R-:W1:Y:S04]  /*10010*/  LDS R91, [R3+0x7100] ;  /* 0x00710000035b7984 */ /* 0x000e680000000800 */
[----:B------:R-:W-:Y:S04]  /*10020*/  LDS R121, [R3+0x6180] ;  /* 0x0061800003797984 */ /* 0x000fe80000000800 */
[----:B------:R-:W2:Y:S01]  /*10030*/  LDS R123, [R3+0x7180] ;  /* 0x00718000037b7984 */ /* 0x000ea20000000800 */
[C---:B------:R-:W-:Y:S08]  /*10040*/  HMMA.1688.F32.TF32 R180, R64.reuse, R28, R180 ;  /* 0x0000001c40b4723c */ /* 0x040ff000000810b4 */
[----:B------:R-:W-:Y:S08]  /*10050*/  HMMA.1688.F32.TF32 R184, R64, R24, R184 ;  /* 0x0000001840b8723c */ /* 0x000ff000000810b8 */
[C---:B------:R-:W-:Y:S08]  /*10060*/  HMMA.1688.F32.TF32 R36, R60.reuse, R6, R36 ;  /* 0x000000063c24723c */ /* 0x040ff00000081024 */
[C---:B------:R-:W-:Y:S08]  /*10070*/  HMMA.1688.F32.TF32 R136, R60.reuse, R10, R136 ;  /* 0x0000000a3c88723c */ /* 0x040ff00000081088 */
[C---:B------:R-:W-:Y:S08]  /*10080*/  HMMA.1688.F32.TF32 R140, R60.reuse, R22, R140 ;  /* 0x000000163c8c723c */ /* 0x040ff0000008108c */
[C---:B------:R-:W-:Y:S08]  /*10090*/  HMMA.1688.F32.TF32 R144, R60.reuse, R18, R144 ;  /* 0x000000123c90723c */ /* 0x040ff00000081090 */
[C---:B------:R-:W-:Y:S08]  /*100a0*/  HMMA.1688.F32.TF32 R148, R60.reuse, R14, R148 ;  /* 0x0000000e3c94723c */ /* 0x040ff00000081094 */
[C---:B------:R-:W-:Y:S08]  /*100b0*/  HMMA.1688.F32.TF32 R152, R60.reuse, R34, R152 ;  /* 0x000000223c98723c */ /* 0x040ff00000081098 */
[C---:B------:R-:W-:Y:S08]  /*100c0*/  HMMA.1688.F32.TF32 R156, R60.reuse, R30, R156 ;  /* 0x0000001e3c9c723c */ /* 0x040ff0000008109c */
[----:B------:R-:W-:Y:S08]  /*100d0*/  HMMA.1688.F32.TF32 R160, R60, R26, R160 ;  /* 0x0000001a3ca0723c */ /* 0x000ff000000810a0 */
[C---:B------:R-:W-:Y:S01]  /*100e0*/  HMMA.1688.F32.TF32 R164, R56.reuse, R6, R232 ;  /* 0x0000000638a4723c */ /* 0x040fe200000810e8 */
[----:B------:R-:W-:Y:S04]  /*100f0*/  LDS R232, [R252+0x6380] ;  /* 0x00638000fce87984 */ /* 0x000fe80000000800 */
[----:B------:R-:W-:Y:S03]  /*10100*/  LDS R234, [R252+0x7380] ;  /* 0x00738000fcea7984 */ /* 0x000fe60000000800 */
[C---:B------:R-:W-:Y:S01]  /*10110*/  HMMA.1688.F32.TF32 R168, R56.reuse, R10, R168 ;  /* 0x0000000a38a8723c */ /* 0x040fe200000810a8 */
[----:B------:R-:W-:Y:S04]  /*10120*/  LDS R233, [R3+0x6380] ;  /* 0x0063800003e97984 */ /* 0x000fe80000000800 */
[----:B------:R-:W-:Y:S03]  /*10130*/  LDS R235, [R3+0x7380] ;  /* 0x0073800003eb7984 */ /* 0x000fe60000000800 */
[C---:B------:R-:W-:Y:S08]  /*10140*/  HMMA.1688.F32.TF32 R44, R56.reuse, R34, R44 ;  /* 0x00000022382c723c */ /* 0x040ff0000008102c */
[C---:B------:R-:W-:Y:S08]  /*10150*/  HMMA.1688.F32.TF32 R48, R56.reuse, R30, R48 ;  /* 0x0000001e3830723c */ /* 0x040ff00000081030 */
[----:B------:R-:W-:Y:S08]  /*10160*/  HMMA.1688.F32.TF32 R52, R56, R26, R52 ;  /* 0x0000001a3834723c */ /* 0x000ff00000081034 */
[C---:B-1----:R-:W-:Y:S08]  /*10170*/  HMMA.1688.F32.TF32 R56, R88.reuse, R6, R248 ;  /* 0x000000065838723c */ /* 0x042ff000000810f8 */
        /* <DEDUP_REMOVED lines=8> */
[C---:B------:R-:W-:Y:S08]  /*10200*/  HMMA.1688.F32.TF32 R76, R88.reuse, R34, R76 ;  /* 0x00000022584c723c */ /* 0x040ff0000008104c */
[C---:B------:R-:W-:Y:S08]  /*10210*/  HMMA.1688.F32.TF32 R80, R88.reuse, R30, R80 ;  /* 0x0000001e5850723c */ /* 0x040ff00000081050 */
[----:B------:R-:W-:Y:S08]  /*10220*/  HMMA.1688.F32.TF32 R84, R88, R26, R84 ;  /* 0x0000001a5854723c */ /* 0x000ff00000081054 */
[C---:B--2---:R-:W-:Y:S01]  /*10230*/  HMMA.1688.F32.TF32 R88, R120.reuse, R6, R224 ;  /* 0x000000067858723c */ /* 0x044fe200000810e0 */
[----:B------:R-:W-:Y:S04]  /*10240*/  LDS R224, [R252+0x6280] ;  /* 0x00628000fce07984 */ /* 0x000fe80000000800 */
[----:B------:R-:W-:Y:S04]  /*10250*/  LDS R226, [R252+0x7280] ;  /* 0x00728000fce27984 */ /* 0x000fe80000000800 */
[----:B------:R-:W-:Y:S04]  /*10260*/  LDS R225, [R3+0x6280] ;  /* 0x0062800003e17984 */ /* 0x000fe80000000800 */
[----:B------:R-:W1:Y:S01]  /*10270*/  LDS R227, [R3+0x7280] ;  /* 0x0072800003e37984 */ /* 0x000e620000000800 */
[C---:B------:R-:W-:Y:S03]  /*10280*/  HMMA.1688.F32.TF32 R92, R120.reuse, R10, R228 ;  /* 0x0000000a785c723c */ /* 0x040fe600000810e4 */
[----:B------:R-:W-:Y:S04]  /*10290*/  LDS R228, [R252+0x6300] ;  /* 0x00630000fce47984 */ /* 0x000fe80000000800 */
[----:B------:R-:W-:Y:S01]  /*102a0*/  LDS R230, [R252+0x7300] ;  /* 0x00730000fce67984 */ /* 0x000fe20000000800 */
[C---:B---3--:R-:W-:Y:S03]  /*102b0*/  HMMA.1688.F32.TF32 R96, R120.reuse, R22, R96 ;  /* 0x000000167860723c */ /* 0x048fe60000081060 */
[----:B------:R-:W-:Y:S04]  /*102c0*/  LDS R229, [R3+0x6300] ;  /* 0x0063000003e57984 */ /* 0x000fe80000000800 */
[----:B------:R-:W2:Y:S01]  /*102d0*/  LDS R231, [R3+0x7300] ;  /* 0x0073000003e77984 */ /* 0x000ea20000000800 */
[C---:B------:R-:W-:Y:S08]  /*102e0*/  HMMA.1688.F32.TF32 R100, R120.reuse, R18, R100 ;  /* 0x000000127864723c */ /* 0x040ff00000081064 */
[C---:B------:R-:W-:Y:S08]  /*102f0*/  HMMA.1688.F32.TF32 R104, R120.reuse, R14, R104 ;  /* 0x0000000e7868723c */ /* 0x040ff00000081068 */
[----:B------:R-:W-:Y:S08]  /*10300*/  HMMA.1688.F32.TF32 R108, R120, R34, R108 ;  /* 0x00000022786c723c */ /* 0x000ff0000008106c */
[C---:B-1----:R-:W-:Y:S08]  /*10310*/  HMMA.1688.F32.TF32 R192, R224.reuse, R18, R192 ;  /* 0x00000012e0c0723c */ /* 0x042ff000000810c0 */
[C---:B------:R-:W-:Y:S08]  /*10320*/  HMMA.1688.F32.TF32 R188, R224.reuse, R14, R188 ;  /* 0x0000000ee0bc723c */ /* 0x040ff000000810bc */
[----:B------:R-:W-:Y:S08]  /*10330*/  HMMA.1688.F32.TF32 R132, R224, R34, R132 ;  /* 0x00000022e084723c */ /* 0x000ff00000081084 */
[C---:B------:R-:W-:Y:S08]  /*10340*/  HMMA.1688.F32.TF32 R112, R120.reuse, R30, R112 ;  /* 0x0000001e7870723c */ /* 0x040ff00000081070 */
[----:B------:R-:W-:Y:S08]  /*10350*/  HMMA.1688.F32.TF32 R116, R120, R26, R116 ;  /* 0x0000001a7874723c */ /* 0x000ff00000081074 */
[C---:B----4-:R-:W-:Y:S08]  /*10360*/  HMMA.1688.F32.TF32 R120, R236.reuse, R6, R172 ;  /* 0x00000006ec78723c */ /* 0x050ff000000810ac */
[----:B------:R-:W-:Y:S08]  /*10370*/  HMMA.1688.F32.TF32 R172, R236, R14, R244 ;  /* 0x0000000eecac723c */ /* 0x000ff000000810f4 */
[C---:B------:R-:W-:Y:S08]  /*10380*/  HMMA.1688.F32.TF32 R196, R224.reuse, R22, R196 ;  /* 0x00000016e0c4723c */ /* 0x040ff000000810c4 */
[----:B------:R-:W-:Y:S08]  /*10390*/  HMMA.1688.F32.TF32 R200, R224, R10, R200 ;  /* 0x0000000ae0c8723c */ /* 0x000ff000000810c8 */
[----:B------:R-:W-:Y:S01]  /*103a0*/  HMMA.1688.F32.TF32 R220, R236, R34, R220 ;  /* 0x00000022ecdc723c */ /* 0x000fe200000810dc */
[----:B------:R1:W-:Y:S04]  /*103b0*/  STL.64 [R1+0x130], R192 ;  /* 0x000130c001007387 */ /* 0x0003e80000100a00 */
[----:B------:R3:W-:Y:S01]  /*103c0*/  STL.64 [R1+0x138], R194 ;  /* 0x000138c201007387 */ /* 0x0007e20000100a00 */
[----:B------:R-:W-:-:S03]  /*103d0*/  MOV R251, R172 ;  /* 0x000000ac00fb7202 */ /* 0x000fc60000000f00 */
[----:B-1----:R-:W4:Y:S04]  /*103e0*/  LDL.LU R192, [R1+0x60] ;  /* 0x0000600001c07983 */ /* 0x002f280000300800 */
[----:B------:R1:W-:Y:S04]  /*103f0*/  STL.64 [R1+0x120], R188 ;  /* 0x000120bc01007387 */ /* 0x0003e80000100a00 */
[----:B------:R5:W-:Y:S04]  /*10400*/  STL.64 [R1+0x128], R190 ;  /* 0x000128be01007387 */ /* 0x000be80000100a00 */
[----:B------:R1:W-:Y:S01]  /*10410*/  STL.64 [R1+0x110], R132 ;  /* 0x0001108401007387 */ /* 0x0003e20000100a00 */
[----:B------:R-:W-:-:S03]  /*10420*/  MOV R178, R196 ;  /* 0x000000c400b27202 */ /* 0x000fc60000000f00 */
[----:B------:R1:W-:Y:S01]  /*10430*/  STL.64 [R1+0x118], R134 ;  /* 0x0001188601007387 */ /* 0x0003e20000100a00 */
[----:B------:R-:W-:-:S03]  /*10440*/  IMAD.MOV.U32 R250, RZ, RZ, R173 ;  /* 0x000000fffffa7224 */ /* 0x000fc600078e00ad */
[----:B------:R-:W4:Y:S01]  /*10450*/  LDL.LU R193, [R1+0x64] ;  /* 0x0000640001c17983 */ /* 0x000f220000300800 */
[----:B------:R-:W-:-:S03]  /*10460*/  IMAD.MOV.U32 R172, RZ, RZ, R197 ;  /* 0x000000ffffac7224 */ /* 0x000fc600078e00c5 */
[----:B---3--:R-:W4:Y:S01]  /*10470*/  LDL.LU R194, [R1+0x68] ;  /* 0x0000680001c27983 */ /* 0x008f220000300800 */
[----:B------:R-:W-:Y:S01]  /*10480*/  IMAD.MOV.U32 R249, RZ, RZ, R174 ;  /* 0x000000fffff97224 */ /* 0x000fe200078e00ae */
[----:B------:R-:W-:Y:S02]  /*10490*/  HMMA.1688.F32.TF32 R244, R236, R30, R216 ;  /* 0x0000001eecf4723c */ /* 0x000fe400000810d8 */
[----:B------:R-:W4:Y:S01]  /*104a0*/  LDL.LU R195, [R1+0x6c] ;  /* 0x00006c0001c37983 */ /* 0x000f220000300800 */
[----:B------:R-:W-:-:S03]  /*104b0*/  IMAD.MOV.U32 R173, RZ, RZ, R198 ;  /* 0x000000ffffad7224 */ /* 0x000fc600078e00c6 */
[----:B------:R-:W3:Y:S01]  /*104c0*/  LDL.LU R196, [R1+0x140] ;  /* 0x0001400001c47983 */ /* 0x000ee20000300800 */
[----:B------:R-:W-:Y:S01]  /*104d0*/  IMAD.MOV.U32 R174, RZ, RZ, R199 ;  /* 0x000000ffffae7224 */ /* 0x000fe200078e00c7 */
[----:B------:R-:W-:Y:S02]  /*104e0*/  HMMA.1688.F32.TF32 R216, R236, R26, R212 ;  /* 0x0000001aecd8723c */ /* 0x000fe400000810d4 */
[----:B------:R-:W3:Y:S01]  /*104f0*/  LDL.LU R197, [R1+0x144] ;  /* 0x0001440001c57983 */ /* 0x000ee20000300800 */
[----:B------:R-:W-:-:S03]  /*10500*/  IMAD.MOV.U32 R248, RZ, RZ, R175 ;  /* 0x000000fffff87224 */ /* 0x000fc600078e00af */
[----:B------:R-:W3:Y:S01]  /*10510*/  LDL.LU R198, [R1+0x148] ;  /* 0x0001480001c67983 */ /* 0x000ee20000300800 */
[----:B------:R-:W-:Y:S02]  /*10520*/  IMAD.MOV.U32 R215, RZ, RZ, R200 ;  /* 0x000000ffffd77224 */ /* 0x000fe400078e00c8 */
[----:B------:R-:W-:Y:S01]  /*10530*/  IMAD.MOV.U32 R214, RZ, RZ, R201 ;  /* 0x000000ffffd67224 */ /* 0x000fe200078e00c9 */
[----:B------:R-:W3:Y:S01]  /*10540*/  LDL.LU R199, [R1+0x14c] ;  /* 0x00014c0001c77983 */ /* 0x000ee20000300800 */
[----:B------:R-:W-:Y:S01]  /*10550*/  IMAD.MOV.U32 R213, RZ, RZ, R202 ;  /* 0x000000ffffd57224 */ /* 0x000fe200078e00ca */
[----:B------:R-:W-:Y:S02]  /*10560*/  MOV R42, R222 ;  /* 0x000000de002a7202 */ /* 0x000fe40000000f00 */
[----:B------:R-:W2:Y:S01]  /*10570*/  LDL.LU R200, [R1+0x180] ;  /* 0x0001800001c87983 */ /* 0x000ea20000300800 */
[----:B------:R-:W-:Y:S02]  /*10580*/  IMAD.MOV.U32 R175, RZ, RZ, R220 ;  /* 0x000000ffffaf7224 */ /* 0x000fe400078e00dc */
[----:B------:R-:W-:Y:S01]  /*10590*/  IMAD.MOV.U32 R179, RZ, RZ, R221 ;  /* 0x000000ffffb37224 */ /* 0x000fe200078e00dd */
[----:B------:R-:W2:Y:S01]  /*105a0*/  LDL.LU R201, [R1+0x184] ;  /* 0x0001840001c97983 */ /* 0x000ea20000300800 */
[----:B------:R-:W-:-:S02]  /*105b0*/  IMAD.MOV.U32 R43, RZ, RZ, R223 ;  /* 0x000000ffff2b7224 */ /* 0x000fc400078e00df */
[----:B------:R-:W-:Y:S01]  /*105c0*/  IMAD.MOV.U32 R212, RZ, RZ, R203 ;  /* 0x000000ffffd47224 */ /* 0x000fe200078e00cb */
[----:B------:R-:W2:Y:S01]  /*105d0*/  LDL.LU R202, [R1+0x188] ;  /* 0x0001880001ca7983 */ /* 0x000ea20000300800 */
[----:B------:R-:W-:Y:S03]  /*105e0*/  HMMA.1688.F32.TF32 R220, R224, R6, R204 ;  /* 0x00000006e0dc723c */ /* 0x000fe600000810cc */
[----:B------:R-:W2:Y:S01]  /*105f0*/  LDL.LU R203, [R1+0x18c] ;  /* 0x00018c0001cb7983 */ /* 0x000ea20000300800 */
[----:B-1----:R-:W-:-:S03]  /*10600*/  IMAD.MOV.U32 R188, RZ, RZ, R20 ;  /* 0x000000ffffbc7224 */ /* 0x002fc600078e0014 */
[----:B------:R-:W2:Y:S01]  /*10610*/  LDL.LU R204, [R1+0x1a0] ;  /* 0x0001a00001cc7983 */ /* 0x000ea20000300800 */
[----:B------:R-:W-:-:S03]  /*10620*/  IMAD.MOV.U32 R189, RZ, RZ, R21 ;  /* 0x000000ffffbd7224 */ /* 0x000fc600078e0015 */
[----:B------:R-:W2:Y:S01]  /*10630*/  LDL.LU R205, [R1+0x1a4] ;  /* 0x0001a40001cd7983 */ /* 0x000ea20000300800 */
[----:B-----5:R-:W-:-:S03]  /*10640*/  MOV R190, R0 ;  /* 0x0000000000be7202 */ /* 0x020fc60000000f00 */
[----:B------:R-:W2:Y:S01]  /*10650*/  LDL.LU R206, [R1+0x1a8] ;  /* 0x0001a80001ce7983 */ /* 0x000ea20000300800 */
[----:B------:R-:W-:-:S03]  /*10660*/  IMAD.MOV.U32 R191, RZ, RZ, R4 ;  /* 0x000000ffffbf7224 */ /* 0x000fc600078e0004 */
[----:B------:R-:W2:Y:S04]  /*10670*/  LDL.LU R207, [R1+0x1ac] ;  /* 0x0001ac0001cf7983 */ /* 0x000ea80000300800 */
[----:B------:R-:W5:Y:S04]  /*10680*/  LDL.LU R20, [R1+0xc08] ;  /* 0x000c080001147983 */ /* 0x000f680000300800 */
[----:B------:R-:W2:Y:S04]  /*10690*/  LDL.LU R21, [R1+0xc04] ;  /* 0x000c040001157983 */ /* 0x000ea80000300800 */
[----:B------:R-:W2:Y:S04]  /*106a0*/  LDL.LU R0, [R1+0xc00] ;  /* 0x000c000001007983 */ /* 0x000ea80000300800 */
[----:B------:R-:W3:Y:S01]  /*106b0*/  LDL.LU R4, [R1+0xbfc] ;  /* 0x000bfc0001047983 */ /* 0x000ee20000300800 */
[----:B------:R-:W-:Y:S01]  /*106c0*/  HMMA.1688.F32.TF32 R180, R224, R30, R180 ;  /* 0x0000001ee0b4723c */ /* 0x000fe200000810b4 */
[----:B------:R-:W-:-:S02]  /*106d0*/  IMAD.MOV.U32 R132, RZ, RZ, R8 ;  /* 0x000000ffff847224 */ /* 0x000fc400078e0008 */
[----:B------:R-:W4:Y:S01]  /*106e0*/  LDL.LU R8, [R1+0xbf8] ;  /* 0x000bf80001087983 */ /* 0x000f220000300800 */
[----:B------:R-:W-:Y:S02]  /*106f0*/  IMAD.MOV.U32 R133, RZ, RZ, R9 ;  /* 0x000000ffff857224 */ /* 0x000fe400078e0009 */
[----:B------:R-:W-:Y:S02]  /*10700*/  IMAD.MOV.U32 R134, RZ, RZ, R2 ;  /* 0x000000ffff867224 */ /* 0x000fe400078e0002 */
[----:B------:R-:W-:Y:S11]  /*10710*/  IMAD.MOV.U32 R135, RZ, RZ, R5 ;  /* 0x000000ffff877224 */ /* 0x000ff600078e0005 */
[----:B------:R-:W-:Y:S04]  /*10720*/  @!UPT UIADD3 URZ, URZ, URZ, URZ ;  /* 0x0000003f3f3ff290 */ /* 0x000fe8000fffe03f */
[----:B------:R2:W-:Y:S04]  /*10730*/  STL.64 [R1+0x100], R180 ;  /* 0x000100b401007387 */ /* 0x0005e80000100a00 */
[----:B------:R-:W-:Y:S04]  /*10740*/  STL.64 [R1+0x108], R182 ;  /* 0x000108b601007387 */ /* 0x000fe80000100a00 */
[----:B------:R-:W4:Y:S04]  /*10750*/  LDL.LU R9, [R1+0xbf4] ;  /* 0x000bf40001097983 */ /* 0x000f280000300800 */
[----:B------:R-:W4:Y:S04]  /*10760*/  LDL.LU R2, [R1+0xbf0] ;  /* 0x000bf00001027983 */ /* 0x000f280000300800 */
[----:B------:R-:W5:Y:S01]  /*10770*/  LDL.LU R5, [R1+0xbec] ;  /* 0x000bec0001057983 */ /* 0x000f620000300800 */
[----:B--2---:R-:W-:Y:S01]  /*10780*/  IMAD.MOV.U32 R181, RZ, RZ, R0 ;  /* 0x000000ffffb57224 */ /* 0x004fe200078e0000 */
[----:B---3--:R-:W-:-:S02]  /*10790*/  MOV R180, R4 ;  /* 0x0000000400b47202 */ /* 0x008fc40000000f00 */
[----:B------:R-:W2:Y:S04]  /*107a0*/  LDL.LU R4, [R1+0xbe8] ;  /* 0x000be80001047983 */ /* 0x000ea80000300800 */
[----:B------:R-:W3:Y:S01]  /*107b0*/  LDL.LU R0, [R1+0xbe4] ;  /* 0x000be40001007983 */ /* 0x000ee20000300800 */
[----:B------:R-:W-:Y:S08]  /*107c0*/  HMMA.1688.F32.TF32 R224, R224, R26, R184 ;  /* 0x0000001ae0e0723c */ /* 0x000ff000000810b8 */
[C---:B------:R-:W-:Y:S08]  /*107d0*/  HMMA.1688.F32.TF32 R204, R228.reuse, R6, R204 ;  /* 0x00000006e4cc723c */ /* 0x040ff000000810cc */
[C---:B------:R-:W-:Y:S08]  /*107e0*/  HMMA.1688.F32.TF32 R200, R228.reuse, R10, R200 ;  /* 0x0000000ae4c8723c */ /* 0x040ff000000810c8 */
[C---:B------:R-:W-:Y:S08]  /*107f0*/  HMMA.1688.F32.TF32 R196, R228.reuse, R22, R196 ;  /* 0x00000016e4c4723c */ /* 0x040ff000000810c4 */
[----:B----4-:R-:W-:Y:S01]  /*10800*/  HMMA.1688.F32.TF32 R192, R228, R18, R192 ;  /* 0x00000012e4c0723c */ /* 0x010fe200000810c0 */
[----:B-----5:R-:W-:-:S02]  /*10810*/  IMAD.MOV.U32 R184, RZ, RZ, R5 ;  /* 0x000000ffffb87224 */ /* 0x020fc400078e0005 */
[----:B------:R-:W4:Y:S01]  /*10820*/  LDL.LU R5, [R1+0xbe0] ;  /* 0x000be00001057983 */ /* 0x000f220000300800 */
[----:B------:R-:W-:-:S03]  /*10830*/  IMAD.MOV.U32 R185, RZ, RZ, R2 ;  /* 0x000000ffffb97224 */ /* 0x000fc600078e0002 */
[----:B------:R-:W5:Y:S01]  /*10840*/  LDL.LU R2, [R1+0xbdc] ;  /* 0x000bdc0001027983 */ /* 0x000f620000300800 */
[----:B------:R-:W-:Y:S03]  /*10850*/  HMMA.1688.F32.TF32 R188, R228, R14, R188 ;  /* 0x0000000ee4bc723c */ /* 0x000fe600000810bc */
[----:B------:R3:W-:Y:S04]  /*10860*/  STL [R1+0xb64], R224 ;  /* 0x000b64e001007387 */ /* 0x0007e80000100800 */
[----:B------:R-:W-:Y:S04]  /*10870*/  STL [R1+0xb60], R225 ;  /* 0x000b60e101007387 */ /* 0x000fe80000100800 */
[----:B------:R-:W-:Y:S04]  /*10880*/  STL [R1+0xb5c], R226 ;  /* 0x000b5ce201007387 */ /* 0x000fe80000100800 */
[----:B------:R-:W-:Y:S01]  /*10890*/  STL [R1+0xb58], R227 ;  /* 0x000b58e301007387 */ /* 0x000fe20000100800 */
[----:B---3--:R-:W-:-:S03]  /*108a0*/  MOV R224, R0 ;  /* 0x0000000000e07202 */ /* 0x008fc60000000f00 */
[----:B------:R-:W3:Y:S04]  /*108b0*/  LDL.LU R0, [R1+0xbd8] ;  /* 0x000bd80001007983 */ /* 0x000ee80000300800 */
[----:B------:R-:W-:Y:S04]  /*108c0*/  STL.64 [R1+0xf0], R204 ;  /* 0x0000f0cc01007387 */ /* 0x000fe80000100a00 */
[----:B------:R1:W-:Y:S04]  /*108d0*/  STL.64 [R1+0xf8], R206 ;  /* 0x0000f8ce01007387 */ /* 0x0003e80000100a00 */
[----:B-1----:R-:W3:Y:S04]  /*108e0*/  LDL.LU.64 R206, [R1+0xbd0] ;  /* 0x000bd00001ce7983 */ /* 0x002ee80000300a00 */
[----:B------:R-:W3:Y:S04]  /*108f0*/  LDL.LU.64 R204, [R1+0xbc8] ;  /* 0x000bc80001cc7983 */ /* 0x000ee80000300a00 */
        /* <DEDUP_REMOVED lines=15> */
[----:B------:R-:W3:Y:S01]  /*109f0*/  LDL.LU.64 R188, [R1+0xb88] ;  /* 0x000b880001bc7983 */ /* 0x000ee20000300a00 */
[----:B----4-:R-:W-:-:S02]  /*10a00*/  IMAD.MOV.U32 R225, RZ, RZ, R5 ;  /* 0x000000ffffe17224 */ /* 0x010fc400078e0005 */
[----:B--2---:R-:W-:Y:S02]  /*10a10*/  IMAD.MOV.U32 R226, RZ, RZ, R4 ;  /* 0x000000ffffe27224 */ /* 0x004fe400078e0004 */
[----:B-----5:R-:W-:-:S07]  /*10a20*/  IMAD.MOV.U32 R227, RZ, RZ, R2 ;  /* 0x000000ffffe37224 */ /* 0x020fce00078e0002 */
[----:B------:R-:W-:Y:S01]  /*10a30*/  HMMA.1688.F32.TF32 R4, R232, R6, R224 ;  /* 0x00000006e804723c */ /* 0x000fe200000810e0 */
[----:B------:R-:W-:Y:S02]  /*10a40*/  IMAD.MOV.U32 R186, RZ, RZ, R9 ;  /* 0x000000ffffba7224 */ /* 0x000fe400078e0009 */
[----:B------:R-:W-:Y:S02]  /*10a50*/  IMAD.MOV.U32 R187, RZ, RZ, R8 ;  /* 0x000000ffffbb7224 */ /* 0x000fe400078e0008 */
[----:B------:R-:W-:Y:S02]  /*10a60*/  IMAD.MOV.U32 R182, RZ, RZ, R21 ;  /* 0x000000ffffb67224 */ /* 0x000fe400078e0015 */
[----:B------:R-:W-:Y:S01]  /*10a70*/  IMAD.MOV.U32 R183, RZ, RZ, R20 ;  /* 0x000000ffffb77224 */ /* 0x000fe200078e0014 */
[C---:B------:R-:W-:Y:S08]  /*10a80*/  HMMA.1688.F32.TF32 R124, R236.reuse, R10, R124 ;  /* 0x0000000aec7c723c */ /* 0x040ff0000008107c */
[C---:B------:R-:W-:Y:S08]  /*10a90*/  HMMA.1688.F32.TF32 R128, R236.reuse, R22, R128 ;  /* 0x00000016ec80723c */ /* 0x040ff00000081080 */
[----:B------:R-:W-:Y:S07]  /*10aa0*/  HMMA.1688.F32.TF32 R240, R236, R18, R240 ;  /* 0x00000012ecf0723c */ /* 0x000fee00000810f0 */
[----:B------:R-:W-:Y:S01]  /*10ab0*/  IMAD.MOV.U32 R236, RZ, RZ, R17 ;  /* 0x000000ffffec7224 */ /* 0x000fe200078e0011 */
[----:B------:R-:W-:Y:S01]  /*10ac0*/  MOV R238, R13 ;  /* 0x0000000d00ee7202 */ /* 0x000fe20000000f00 */
[----:B------:R-:W-:-:S02]  /*10ad0*/  IMAD.MOV.U32 R237, RZ, RZ, R16 ;  /* 0x000000ffffed7224 */ /* 0x000fc400078e0010 */
[----:B------:R-:W-:-:S07]  /*10ae0*/  IMAD.MOV.U32 R239, RZ, RZ, R12 ;  /* 0x000000ffffef7224 */ /* 0x000fce00078e000c */
[C---:B------:R-:W-:Y:S08]  /*10af0*/  HMMA.1688.F32.TF32 R12, R232.reuse, R14, R236 ;  /* 0x0000000ee80c723c */ /* 0x040ff000000810ec */
[----:B------:R-:W-:Y:S08]  /*10b00*/  HMMA.1688.F32.TF32 R236, R232, R26, R208 ;  /* 0x0000001ae8ec723c */ /* 0x000ff000000810d0 */
[C---:B---3--:R-:W-:Y:S11]  /*10b10*/  HMMA.1688.F32.TF32 R188, R228.reuse, R34, R188 ;  /* 0x00000022e4bc723c */ /* 0x048ff600000810bc */
[----:B------:R-:W-:Y:S11]  /*10b20*/  @!UPT UIADD3 URZ, URZ, URZ, URZ ;  /* 0x0000003f3f3ff290 */ /* 0x000ff6000fffe03f */
[----:B------:R-:W-:Y:S01]  /*10b30*/  @!UPT UIADD3 URZ, URZ, URZ, URZ ;  /* 0x0000003f3f3ff290 */ /* 0x000fe2000fffe03f */
[----:B------:R-:W-:Y:S04]  /*10b40*/  STL.64 [R1+0x1d0], R188 ;  /* 0x0001d0bc01007387 */ /* 0x000fe80000100a00 */
[----:B------:R1:W-:Y:S02]  /*10b50*/  STL.64 [R1+0x1d8], R190 ;  /* 0x0001d8be01007387 */ /* 0x0003e40000100a00 */
[----:B-1----:R-:W-:Y:S02]  /*10b60*/  HMMA.1688.F32.TF32 R188, R228, R26, R196 ;  /* 0x0000001ae4bc723c */ /* 0x002fe400000810c4 */
[----:B------:R-:W-:Y:S05]  /*10b70*/  LDSM.16.M88.4 R24, [R0+0x25080] ;  /* 0x025080000018783b */ /* 0x000fea0000000200 */
[----:B------:R-:W-:-:S02]  /*10b80*/  IMAD.MOV.U32 R199, RZ, RZ, R4 ;  /* 0x000000ffffc77224 */ /* 0x000fc400078e0004 */
[----:B------:R-:W-:Y:S02]  /*10b90*/  IMAD.MOV.U32 R198, RZ, RZ, R5 ;  /* 0x000000ffffc67224 */ /* 0x000fe400078e0005 */
[----:B------:R-:W-:Y:S02]  /*10ba0*/  IMAD.MOV.U32 R197, RZ, RZ, R6 ;  /* 0x000000ffffc57224 */ /* 0x000fe400078e0006 */
[----:B------:R-:W-:Y:S02]  /*10bb0*/  IMAD.MOV.U32 R196, RZ, RZ, R7 ;  /* 0x000000ffffc47224 */ /* 0x000fe400078e0007 */
[----:B------:R-:W-:Y:S01]  /*10bc0*/  HMMA.1688.F32.TF32 R4, R232, R10, R184 ;  /* 0x0000000ae804723c */ /* 0x000fe200000810b8 */
[----:B------:R-:W-:Y:S04]  /*10bd0*/  LDS R184, [R252+0x8080] ;  /* 0x00808000fcb87984 */ /* 0x000fe80000000800 */
[----:B------:R-:W-:Y:S03]  /*10be0*/  LDS R186, [R252+0x9080] ;  /* 0x00908000fcba7984 */ /* 0x000fe60000000800 */
[----:B------:R-:W-:Y:S01]  /*10bf0*/  HMMA.1688.F32.TF32 R192, R228, R30, R192 ;  /* 0x0000001ee4c0723c */ /* 0x000fe200000810c0 */
[----:B------:R-:W-:Y:S04]  /*10c00*/  LDS R185, [R3+0x8080] ;  /* 0x0080800003b97984 */ /* 0x000fe80000000800 */
[----:B------:R-:W-:Y:S03]  /*10c10*/  LDS R187, [R3+0x9080] ;  /* 0x0090800003bb7984 */ /* 0x000fe60000000800 */
[----:B------:R-:W-:Y:S01]  /*10c20*/  HMMA.1688.F32.TF32 R228, R232, R18, R132 ;  /* 0x00000012e8e4723c */ /* 0x000fe20000081084 */
[----:B------:R-:W-:Y:S01]  /*10c30*/  LDSM.16.M88.4 R16, [R0+0x23080] ;  /* 0x023080000010783b */ /* 0x000fe20000000200 */
[----:B------:R-:W-:Y:S01]  /*10c40*/  MOV R208, R175 ;  /* 0x000000af00d07202 */ /* 0x000fe20000000f00 */
[----:B------:R-:W-:-:S02]  /*10c50*/  IMAD.MOV.U32 R209, RZ, RZ, R179 ;  /* 0x000000ffffd17224 */ /* 0x000fc400078e00b3 */
[----:B------:R-:W-:Y:S01]  /*10c60*/  IMAD.MOV.U32 R210, RZ, RZ, R42 ;  /* 0x000000ffffd27224 */ /* 0x000fe200078e002a */
[----:B------:R-:W-:Y:S02]  /*10c70*/  LDS R132, [R252+0x8180] ;  /* 0x00818000fc847984 */ /* 0x000fe40000000800 */
[----:B------:R-:W-:Y:S01]  /*10c80*/  MOV R224, R4 ;  /* 0x0000000400e07202 */ /* 0x000fe20000000f00 */
[----:B------:R-:W-:Y:S01]  /*10c90*/  IMAD.MOV.U32 R225, RZ, RZ, R5 ;  /* 0x000000ffffe17224 */ /* 0x000fe200078e0005 */
[----:B------:R-:W-:Y:S01]  /*10ca0*/  HMMA.1688.F32.TF32 R8, R232, R34, R200 ;  /* 0x00000022e808723c */ /* 0x000fe200000810c8 */
[----:B------:R-:W-:Y:S01]  /*10cb0*/  IMAD.MOV.U32 R226, RZ, RZ, R6 ;  /* 0x000000ffffe27224 */ /* 0x000fe200078e0006 */
[----:B------:R-:W-:Y:S01]  /*10cc0*/  LDSM.16.M88.4 R32, [R0+0x27080] ;  /* 0x027080000020783b */ /* 0x000fe20000000200 */
[----:B------:R-:W-:-:S03]  /*10cd0*/  IMAD.MOV.U32 R227, RZ, RZ, R7 ;  /* 0x000000ffffe37224 */ /* 0x000fc600078e0007 */
[----:B------:R1:W-:Y:S02]  /*10ce0*/  STL.64 [R1+0x1c0], R192 ;  /* 0x0001c0c001007387 */ /* 0x0003e40000100a00 */
[----:B------:R-:W-:Y:S02]  /*10cf0*/  HMMA.1688.F32.TF32 R4, R232, R22, R180 ;  /* 0x00000016e804723c */ /* 0x000fe400000810b4 */
[----:B------:R2:W-:Y:S04]  /*10d00*/  STL.64 [R1+0x1c8], R194 ;  /* 0x0001c8c201007387 */ /* 0x0005e80000100a00 */
[----:B------:R-:W-:Y:S01]  /*10d10*/  STL [R1+0xb54], R228 ;  /* 0x000b54e401007387 */ /* 0x000fe20000100800 */
[----:B-1----:R-:W-:Y:S01]  /*10d20*/  MOV R193, R190 ;  /* 0x000000be00c17202 */ /* 0x002fe20000000f00 */
[----:B------:R-:W-:-:S02]  /*10d30*/  IMAD.MOV.U32 R192, RZ, RZ, R191 ;  /* 0x000000ffffc07224 */ /* 0x000fc400078e00bf */
[----:B------:R-:W-:Y:S01]  /*10d40*/  LDS R190, [R252+0x9000] ;  /* 0x00900000fcbe7984 */ /* 0x000fe20000000800 */
[----:B--2---:R-:W-:Y:S02]  /*10d50*/  IMAD.MOV.U32 R195, RZ, RZ, R188 ;  /* 0x000000ffffc37224 */ /* 0x004fe400078e00bc */
[----:B------:R-:W-:Y:S01]  /*10d60*/  IMAD.MOV.U32 R194, RZ, RZ, R189 ;  /* 0x000000ffffc27224 */ /* 0x000fe200078e00bd */
[----:B------:R-:W-:Y:S04]  /*10d70*/  LDS R188, [R252+0x8000] ;  /* 0x00800000fcbc7984 */ /* 0x000fe80000000800 */
[----:B------:R-:W-:Y:S05]  /*10d80*/  LDS R189, [R3+0x8000] ;  /* 0x0080000003bd7984 */ /* 0x000fea0000000800 */
[----:B------:R-:W-:Y:S04]  /*10d90*/  STL.64 [R1+0x170], R4 ;  /* 0x0001700401007387 */ /* 0x000fe80000100a00 */
[----:B------:R1:W-:Y:S04]  /*10da0*/  STL.64 [R1+0x178], R6 ;  /* 0x0001780601007387 */ /* 0x0003e80000100a00 */
[----:B------:R-:W-:Y:S04]  /*10db0*/  LDS R191, [R3+0x9000] ;  /* 0x0090000003bf7984 */ /* 0x000fe80000000800 */
[----:B------:R-:W-:Y:S01]  /*10dc0*/  LDSM.16.M88.4 R20, [R0+0x24080] ;  /* 0x024080000014783b */ /* 0x000fe20000000200 */
[----:B-1----:R-:W-:Y:S03]  /*10dd0*/  HMMA.1688.F32.TF32 R4, R232, R30, R204 ;  /* 0x0000001ee804723c */ /* 0x002fe600000810cc */
[----:B------:R-:W-:Y:S04]  /*10de0*/  STL [R1+0xb50], R229 ;  /* 0x000b50e501007387 */ /* 0x000fe80000100800 */
[----:B------:R1:W-:Y:S04]  /*10df0*/  STL [R1+0xb4c], R230 ;  /* 0x000b4ce601007387 */ /* 0x0003e80000100800 */
[----:B------:R2:W-:Y:S04]  /*10e00*/  STL [R1+0xb48], R231 ;  /* 0x000b48e701007387 */ /* 0x0005e80000100800 */
[----:B------:R-:W-:Y:S04]  /*10e10*/  STL.64 [R1+0x160], R12 ;  /* 0x0001600c01007387 */ /* 0x000fe80000100a00 */
[----:B------:R-:W-:Y:S04]  /*10e20*/  STL.64 [R1+0x168], R14 ;  /* 0x0001680e01007387 */ /* 0x000fe80000100a00 */
[----:B------:R-:W-:Y:S01]  /*10e30*/  STL.64 [R1+0x140], R8 ;  /* 0x0001400801007387 */ /* 0x000fe20000100a00 */
[----:B------:R-:W-:Y:S01]  /*10e40*/  IMAD.MOV.U32 R228, RZ, RZ, R4 ;  /* 0x000000ffffe47224 */ /* 0x000fe200078e0004 */
[----:B-1----:R-:W-:Y:S01]  /*10e50*/  MOV R230, R6 ;  /* 0x0000000600e67202 */ /* 0x002fe20000000f00 */
[----:B------:R-:W-:Y:S01]  /*10e60*/  IMAD.MOV.U32 R229, RZ, RZ, R5 ;  /* 0x000000ffffe57224 */ /* 0x000fe200078e0005 */
[----:B------:R-:W-:Y:S01]  /*10e70*/  STL.64 [R1+0x148], R10 ;  /* 0x0001480a01007387 */ /* 0x000fe20000100a00 */
[----:B--2---:R-:W-:-:S03]  /*10e80*/  IMAD.MOV.U32 R231, RZ, RZ, R7 ;  /* 0x000000ffffe77224 */ /* 0x004fc600078e0007 */
[----:B------:R-:W1:Y:S04]  /*10e90*/  LDSM.16.M88.4 R4, [R0+0x20080] ;  /* 0x020080000004783b */ /* 0x000e680000000200 */
[----:B------:R-:W2:Y:S04]  /*10ea0*/  LDSM.16.M88.4 R8, [R0+0x21080] ;  /* 0x021080000008783b */ /* 0x000ea80000000200 */
[----:B------:R-:W3:Y:S04]  /*10eb0*/  LDSM.16.M88.4 R12, [R0+0x22080] ;  /* 0x02208000000c783b */ /* 0x000ee80000000200 */
[----:B------:R-:W4:Y:S01]  /*10ec0*/  LDSM.16.M88.4 R28, [R0+0x26080] ;  /* 0x02608000001c783b */ /* 0x000f220000000200 */
[----:B------:R-:W-:Y:S01]  /*10ed0*/  IMAD.MOV.U32 R200, RZ, RZ, R178 ;  /* 0x000000ffffc87224 */ /* 0x000fe200078e00b2 */
[----:B------:R-:W-:Y:S01]  /*10ee0*/  MOV R202, R173 ;  /* 0x000000ad00ca7202 */ /* 0x000fe20000000f00 */
[----:B------:R-:W-:Y:S01]  /*10ef0*/  IMAD.MOV.U32 R201, RZ, RZ, R172 ;  /* 0x000000ffffc97224 */ /* 0x000fe200078e00ac */
[----:B------:R-:W-:Y:S01]  /*10f00*/  LDS R180, [R252+0x8100] ;  /* 0x00810000fcb47984 */ /* 0x000fe20000000800 */
[----:B------:R-:W-:-:S02]  /*10f10*/  IMAD.MOV.U32 R203, RZ, RZ, R174 ;  /* 0x000000ffffcb7224 */ /* 0x000fc400078e00ae */
[----:B------:R-:W-:Y:S01]  /*10f20*/  IMAD.MOV.U32 R211, RZ, RZ, R43 ;  /* 0x000000ffffd37224 */ /* 0x000fe200078e002b */
[----:B------:R-:W-:Y:S04]  /*10f30*/  LDS R182, [R252+0x9100] ;  /* 0x00910000fcb67984 */ /* 0x000fe80000000800 */
[----:B------:R-:W-:Y:S04]  /*10f40*/  LDS R181, [R3+0x8100] ;  /* 0x0081000003b57984 */ /* 0x000fe80000000800 */
[----:B------:R-:W5:Y:S04]  /*10f50*/  LDS R183, [R3+0x9100] ;  /* 0x0091000003b77984 */ /* 0x000f680000000800 */
[----:B------:R-:W-:Y:S04]  /*10f60*/  LDS R134, [R252+0x9180] ;  /* 0x00918000fc867984 */ /* 0x000fe80000000800 */
[----:B------:R-:W-:Y:S01]  /*10f70*/  LDS R133, [R3+0x8180] ;  /* 0x0081800003857984 */ /* 0x000fe20000000800 */
[C---:B-1----:R-:W-:Y:S03]  /*10f80*/  HMMA.1688.F32.TF32 R36, R188.reuse, R4, R36 ;  /* 0x00000004bc24723c */ /* 0x042fe60000081024 */
[----:B------:R-:W-:Y:S04]  /*10f90*/  STL [R1+0xb40], R6 ;  /* 0x000b400601007387 */ /* 0x000fe80000100800 */
[----:B------:R-:W-:Y:S01]  /*10fa0*/  LDS R135, [R3+0x9180] ;  /* 0x0091800003877984 */ /* 0x000fe20000000800 */
[----:B--2---:R-:W-:Y:S03]  /*10fb0*/  HMMA.1688.F32.TF32 R136, R188, R8, R136 ;  /* 0x00000008bc88723c */ /* 0x004fe60000081088 */
[----:B------:R-:W-:Y:S04]  /*10fc0*/  STL [R1+0xb3c], R7 ;  /* 0x000b3c0701007387 */ /* 0x000fe80000100800 */
[----:B------:R1:W-:Y:S04]  /*10fd0*/  STL [R1+0xb44], R10 ;  /* 0x000b440a01007387 */ /* 0x0003e80000100800 */
[----:B------:R-:W-:Y:S04]  /*10fe0*/  STL [R1+0xb38], R11 ;  /* 0x000b380b01007387 */ /* 0x000fe80000100800 */
[----:B---3--:R-:W-:Y:S04]  /*10ff0*/  STL [R1+0xb34], R14 ;  /* 0x000b340e01007387 */ /* 0x008fe80000100800 */
[----:B------:R-:W-:Y:S04]  /*11000*/  STL [R1+0xb30], R15 ;  /* 0x000b300f01007387 */ /* 0x000fe80000100800 */
[----:B------:R-:W-:Y:S04]  /*11010*/  STL [R1+0xb2c], R18 ;  /* 0x000b2c1201007387 */ /* 0x000fe80000100800 */
[----:B------:R-:W-:Y:S04]  /*11020*/  STL [R1+0xb28], R19 ;  /* 0x000b281301007387 */ /* 0x000fe80000100800 */
[----:B------:R-:W-:Y:S04]  /*11030*/  STL [R1+0xb18], R22 ;  /* 0x000b181601007387 */ /* 0x000fe80000100800 */
[----:B------:R-:W-:Y:S04]  /*11040*/  STL [R1+0xb14], R23 ;  /* 0x000b141701007387 */ /* 0x000fe80000100800 */
[----:B------:R-:W-:Y:S04]  /*11050*/  STL [R1+0xb0c], R26 ;  /* 0x000b0c1a01007387 */ /* 0x000fe80000100800 */
[----:B------:R-:W-:Y:S04]  /*11060*/  STL [R1+0xb08], R27 ;  /* 0x000b081b01007387 */ /* 0x000fe80000100800 */
[----:B----4-:R-:W-:Y:S04]  /*11070*/  STL [R1+0xb1c], R30 ;  /* 0x000b1c1e01007387 */ /* 0x010fe80000100800 */
[----:B------:R-:W-:Y:S04]  /*11080*/  STL [R1+0xb10], R31 ;  /* 0x000b101f01007387 */ /* 0x000fe80000100800 */
[----:B------:R-:W-:Y:S01]  /*11090*/  STL [R1+0xae4], R34 ;  /* 0x000ae42201007387 */ /* 0x000fe20000100800 */
[----:B-1----:R-:W-:-:S03]  /*110a0*/  IMAD.MOV.U32 R10, RZ, RZ, R137 ;  /* 0x000000ffff0a7224 */ /* 0x002fc600078e0089 */
[----:B------:R-:W-:Y:S01]  /*110b0*/  STL [R1+0xae0], R35 ;  /* 0x000ae02301007387 */ /* 0x000fe20000100800 */
[----:B------:R-:W-:-:S03]  /*110c0*/  IMAD.MOV.U32 R6, RZ, RZ, R138 ;  /* 0x000000ffff067224 */ /* 0x000fc600078e008a */
[----:B------:R-:W-:Y:S01]  /*110d0*/  STL.64 [R1+0xd0], R36 ;  /* 0x0000d02401007387 */ /* 0x000fe20000100a00 */
[----:B------:R-:W-:-:S03]  /*110e0*/  IMAD.MOV.U32 R7, RZ, RZ, R139 ;  /* 0x000000ffff077224 */ /* 0x000fc600078e008b */
[----:B------:R-:W-:Y:S04]  /*110f0*/  STL.64 [R1+0xd8], R38 ;  /* 0x0000d82601007387 */ /* 0x000fe80000100a00 */
[----:B------:R1:W-:Y:S01]  /*11100*/  STL [R1+0xb0], R136 ;  /* 0x0000b08801007387 */ /* 0x0003e20000100800 */
[----:B------:R-:W-:Y:S03]  /*11110*/  HMMA.1688.F32.TF32 R44, R184, R24, R44 ;  /* 0x00000018b82c723c */ /* 0x000fe6000008102c */
[----:B------:R-:W-:Y:S04]  /*11120*/  LDS R232, [R252+0x8380] ;  /* 0x00838000fce87984 */ /* 0x000fe80000000800 */
[----:B------:R-:W-:Y:S01]  /*11130*/  LDS R234, [R252+0x9380] ;  /* 0x00938000fcea7984 */ /* 0x000fe20000000800 */
[C---:B-1----:R-:W-:Y:S03]  /*11140*/  HMMA.1688.F32.TF32 R136, R188.reuse, R12, R140 ;  /* 0x0000000cbc88723c */ /* 0x042fe6000008108c */
[----:B------:R-:W-:Y:S04]  /*11150*/  LDS R233, [R3+0x8380] ;  /* 0x0083800003e97984 */ /* 0x000fe80000000800 */
[----:B------:R-:W-:Y:S01]  /*11160*/  LDS R235, [R3+0x9380] ;  /* 0x0093800003eb7984 */ /* 0x000fe20000000800 */
[----:B------:R-:W-:Y:S11]  /*11170*/  HMMA.1688.F32.TF32 R36, R188, R16, R144 ;  /* 0x00000010bc24723c */ /* 0x000ff60000081090 */
[----:B------:R-:W-:Y:S04]  /*11180*/  @!UPT UIADD3 URZ, URZ, URZ, URZ ;  /* 0x0000003f3f3ff290 */ /* 0x000fe8000fffe03f */
[----:B------:R-:W-:Y:S04]  /*11190*/  STL.64 [R1+0x90], R136 ;  /* 0x0000908801007387 */ /* 0x000fe80000100a00 */
[----:B------:R-:W-:Y:S04]  /*111a0*/  STL.64 [R1+0x98], R138 ;  /* 0x0000988a01007387 */ /* 0x000fe80000100a00 */
[----:B------:R-:W-:Y:S01]  /*111b0*/  STL [R1+0x64], R37 ;  /* 0x0000642501007387 */ /* 0x000fe20000100800 */
[----:B------:R-:W-:Y:S01]  /*111c0*/  IMAD.MOV.U32 R11, RZ, RZ, R36 ;  /* 0x000000ffff0b7224 */ /* 0x000fe200078e0024 */
[----:B------:R-:W-:-:S02]  /*111d0*/  MOV R14, R39 ;  /* 0x00000027000e7202 */ /* 0x000fc40000000f00 */
[----:B------:R1:W-:Y:S02]  /*111e0*/  STL [R1+0x68], R38 ;  /* 0x0000682601007387 */ /* 0x0003e40000100800 */
[----:B-1----:R-:W-:Y:S08]  /*111f0*/  HMMA.1688.F32.TF32 R36, R188, R20, R148 ;  /* 0x00000014bc24723c */ /* 0x002ff00000081094 */
[C---:B-----5:R-:W-:Y:S08]  /*11200*/  HMMA.1688.F32.TF32 R56, R180.reuse, R4, R56 ;  /* 0x00000004b438723c */ /* 0x060ff00000081038 */
[C---:B------:R-:W-:Y:S08]  /*11210*/  HMMA.1688.F32.TF32 R60, R180.reuse, R8, R60 ;  /* 0x00000008b43c723c */ /* 0x040ff0000008103c */
[----:B------:R-:W-:Y:S01]  /*11220*/  HMMA.1688.F32.TF32 R64, R180, R12, R64 ;  /* 0x0000000cb440723c */ /* 0x000fe20000081040 */
[----:B------:R-:W-:Y:S01]  /*11230*/  STL [R1+0x54], R37 ;  /* 0x0000542501007387 */ /* 0x000fe20000100800 */
[----:B------:R-:W-:-:S02]  /*11240*/  IMAD.MOV.U32 R15, RZ, RZ, R36 ;  /* 0x000000ffff0f7224 */ /* 0x000fc400078e0024 */
[----:B------:R-:W-:Y:S01]  /*11250*/  IMAD.MOV.U32 R18, RZ, RZ, R39 ;  /* 0x000000ffff127224 */ /* 0x000fe200078e0027 */
[----:B------:R1:W-:Y:S03]  /*11260*/  STL [R1+0x58], R38 ;  /* 0x0000582601007387 */ /* 0x0003e60000100800 */
[C---:B------:R-:W-:Y:S08]  /*11270*/  HMMA.1688.F32.TF32 R68, R180.reuse, R16, R68 ;  /* 0x00000010b444723c */ /* 0x040ff00000081044 */
[C---:B------:R-:W-:Y:S08]  /*11280*/  HMMA.1688.F32.TF32 R72, R180.reuse, R20, R72 ;  /* 0x00000014b448723c */ /* 0x040ff00000081048 */
[C---:B------:R-:W-:Y:S08]  /*11290*/  HMMA.1688.F32.TF32 R76, R180.reuse, R24, R76 ;  /* 0x00000018b44c723c */ /* 0x040ff0000008104c */
[C---:B------:R-:W-:Y:S08]  /*112a0*/  HMMA.1688.F32.TF32 R80, R180.reuse, R28, R80 ;  /* 0x0000001cb450723c */ /* 0x040ff00000081050 */
[----:B------:R-:W-:Y:S01]  /*112b0*/  HMMA.1688.F32.TF32 R84, R180, R32, R84 ;  /* 0x00000020b454723c */ /* 0x000fe20000081054 */
[----:B------:R-:W-:Y:S04]  /*112c0*/  LDS R180, [R252+0x8280] ;  /* 0x00828000fcb47984 */ /* 0x000fe80000000800 */
[----:B------:R-:W-:Y:S03]  /*112d0*/  LDS R182, [R252+0x9280] ;  /* 0x00928000fcb67984 */ /* 0x000fe60000000800 */
[----:B-1----:R-:W-:Y:S01]  /*112e0*/  HMMA.1688.F32.TF32 R36, R188, R24, R152 ;  /* 0x00000018bc24723c */ /* 0x002fe20000081098 */
[----:B------:R-:W-:Y:S04]  /*112f0*/  LDS R181, [R3+0x8280] ;  /* 0x0082800003b57984 */ /* 0x000fe80000000800 */
[----:B------:R-:W1:Y:S01]  /*11300*/  LDS R183, [R3+0x9280] ;  /* 0x0092800003b77984 */ /* 0x000e620000000800 */
[----:B------:R-:W-:Y:S01]  /*11310*/  IMAD.MOV.U32 R136, RZ, RZ, R251 ;  /* 0x000000ffff887224 */ /* 0x000fe200078e00fb */
[----:B------:R-:W-:Y:S01]  /*11320*/  MOV R138, R249 ;  /* 0x000000f9008a7202 */ /* 0x000fe20000000f00 */
[----:B------:R-:W-:Y:S01]  /*11330*/  IMAD.MOV.U32 R137, RZ, RZ, R250 ;  /* 0x000000ffff897224 */ /* 0x000fe200078e00fa */
[----:B------:R-:W-:Y:S01]  /*11340*/  LDS R148, [R252+0x8200] ;  /* 0x00820000fc947984 */ /* 0x000fe20000000800 */
[----:B------:R-:W-:-:S03]  /*11350*/  IMAD.MOV.U32 R139, RZ, RZ, R248 ;  /* 0x000000ffff8b7224 */ /* 0x000fc600078e00f8 */
[----:B------:R-:W-:Y:S04]  /*11360*/  LDS R150, [R252+0x9200] ;  /* 0x00920000fc967984 */ /* 0x000fe80000000800 */
[----:B------:R-:W-:Y:S04]  /*11370*/  LDS R149, [R3+0x8200] ;  /* 0x0082000003957984 */ /* 0x000fe80000000800 */
[----:B------:R-:W2:Y:S03]  /*11380*/  LDS R151, [R3+0x9200] ;  /* 0x0092000003977984 */ /* 0x000ea60000000800 */
[----:B------:R-:W-:Y:S01]  /*11390*/  IMAD.MOV.U32 R19, RZ, RZ, R36 ;  /* 0x000000ffff137224 */ /* 0x000fe200078e0024 */
[----:B------:R-:W-:Y:S04]  /*113a0*/  STL [R1+0x44], R37 ;  /* 0x0000442501007387 */ /* 0x000fe80000100800 */
[----:B------:R3:W-:Y:S02]  /*113b0*/  STL.64 [R1+0x48], R38 ;  /* 0x0000482601007387 */ /* 0x0007e40000100a00 */
[C---:B---3--:R-:W-:Y:S11]  /*113c0*/  HMMA.1688.F32.TF32 R36, R188.reuse, R28, R156 ;  /* 0x0000001cbc24723c */ /* 0x048ff6000008109c */
[----:B------:R-:W-:Y:S11]  /*113d0*/  @!UPT UIADD3 URZ, URZ, URZ, URZ ;  /* 0x0000003f3f3ff290 */ /* 0x000ff6000fffe03f */
[----:B------:R-:W-:Y:S01]  /*113e0*/  @!UPT UIADD3 URZ, URZ, URZ, URZ ;  /* 0x0000003f3f3ff290 */ /* 0x000fe2000fffe03f */
[----:B------:R3:W-:Y:S01]  /*113f0*/  STL.64 [R1+0x30], R36 ;  /* 0x0000302401007387 */ /* 0x0007e20000100a00 */
[----:B------:R-:W-:Y:S02]  /*11400*/  IMAD.MOV.U32 R30, RZ, RZ, R38 ;  /* 0x000000ffff1e7224 */ /* 0x000fe400078e0026 */
[----:B------:R-:W-:Y:S02]  /*11410*/  IMAD.MOV.U32 R22, RZ, RZ, R39 ;  /* 0x000000ffff167224 */ /* 0x000fe400078e0027 */
[----:B---3--:R-:W-:Y:S01]  /*11420*/  HMMA.1688.F32.TF32 R36, R188, R32, R160 ;  /* 0x00000020bc24723c */ /* 0x008fe200000810a0 */
[----:B------:R3:W-:Y:S11]  /*11430*/  STL [R1+0xb24], R30 ;  /* 0x000b241e01007387 */ /* 0x0007f60000100800 */
[----:B------:R-:W-:Y:S11]  /*11440*/  @!UPT UIADD3 URZ, URZ, URZ, URZ ;  /* 0x0000003f3f3ff290 */ /* 0x000ff6000fffe03f */
[----:B------:R-:W-:Y:S01]  /*11450*/  @!UPT UIADD3 URZ, URZ, URZ, URZ ;  /* 0x0000003f3f3ff290 */ /* 0x000fe2000fffe03f */
[----:B------:R-:W-:Y:S01]  /*11460*/  MOV R23, R36 ;  /* 0x0000002400177202 */ /* 0x000fe20000000f00 */
[----:B------:R-:W-:Y:S02]  /*11470*/  IMAD.MOV.U32 R31, RZ, RZ, R37 ;  /* 0x000000ffff1f7224 */ /* 0x000fe400078e0025 */
[----:B------:R-:W-:Y:S02]  /*11480*/  IMAD.MOV.U32 R26, RZ, RZ, R38 ;  /* 0x000000ffff1a7224 */ /* 0x000fe400078e0026 */
[----:B------:R-:W-:Y:S02]  /*11490*/  IMAD.MOV.U32 R27, RZ, RZ, R39 ;  /* 0x000000ffff1b7224 */ /* 0x000fe400078e0027 */
[----:B------:R-:W-:Y:S01]  /*114a0*/  HMMA.1688.F32.TF32 R36, R184, R4, R164 ;  /* 0x00000004b824723c */ /* 0x000fe200000810a4 */
[----:B------:R4:W-:Y:S11]  /*114b0*/  STL [R1+0xb20], R22 ;  /* 0x000b201601007387 */ /* 0x0009f60000100800 */
[----:B------:R-:W-:Y:S11]  /*114c0*/  @!UPT UIADD3 URZ, URZ, URZ, URZ ;  /* 0x0000003f3f3ff290 */ /* 0x000ff6000fffe03f */
[----:B------:R5:W-:Y:S04]  /*114d0*/  STL.64 [R1+0x18], R38 ;  /* 0x0000182601007387 */ /* 0x000be80000100a00 */
[----:B------:R-:W2:Y:S04]  /*114e0*/  LDL.LU R178, [R1+0xb84] ;  /* 0x000b840001b27983 */ /* 0x000ea80000300800 */
[----:B------:R-:W2:Y:S04]  /*114f0*/  LDL.LU R172, [R1+0xb80] ;  /* 0x000b800001ac7983 */ /* 0x000ea80000300800 */
[----:B------:R-:W2:Y:S04]  /*11500*/  LDL.LU R173, [R1+0xb7c] ;  /* 0x000b7c0001ad7983 */ /* 0x000ea80000300800 */
[----:B------:R-:W2:Y:S04]  /*11510*/  LDL.LU R174, [R1+0xb78] ;  /* 0x000b780001ae7983 */ /* 0x000ea80000300800 */
[----:B------:R-:W2:Y:S04]  /*11520*/  LDL.LU R175, [R1+0xb74] ;  /* 0x000b740001af7983 */ /* 0x000ea80000300800 */
[----:B------:R-:W2:Y:S04]  /*11530*/  LDL.LU R179, [R1+0xb70] ;  /* 0x000b700001b37983 */ /* 0x000ea80000300800 */
[----:B------:R-:W2:Y:S04]  /*11540*/  LDL.LU R42, [R1+0xb6c] ;  /* 0x000b6c00012a7983 */ /* 0x000ea80000300800 */
[----:B------:R-:W2:Y:S01]  /*11550*/  LDL.LU R43, [R1+0xb68] ;  /* 0x000b6800012b7983 */ /* 0x000ea20000300800 */
[----:B---3--:R-:W-:-:S02]  /*11560*/  IMAD.MOV.U32 R30, RZ, RZ, R36 ;  /* 0x000000ffff1e7224 */ /* 0x008fc400078e0024 */
[----:B----4-:R-:W-:Y:S02]  /*11570*/  IMAD.MOV.U32 R22, RZ, RZ, R37 ;  /* 0x000000ffff167224 */ /* 0x010fe400078e0025 */
[----:B-----5:R-:W-:Y:S11]  /*11580*/  HMMA.1688.F32.TF32 R36, R184, R8, R168 ;  /* 0x00000008b824723c */ /* 0x020ff600000810a8 */
[----:B------:R-:W-:Y:S11]  /*11590*/  @!UPT UIADD3 URZ, URZ, URZ, URZ ;  /* 0x0000003f3f3ff290 */ /* 0x000ff6000fffe03f */
[----:B------:R-:W-:Y:S02]  /*115a0*/  @!UPT UIADD3 URZ, URZ, URZ, URZ ;  /* 0x0000003f3f3ff290 */ /* 0x000fe4000fffe03f */
[----:B------:R-:W-:Y:S01]  /*115b0*/  MOV R34, R36 ;  /* 0x0000002400227202 */ /* 0x000fe20000000f00 */
[----:B------:R-:W-:Y:S02]  /*115c0*/  IMAD.MOV.U32 R35, RZ, RZ, R37 ;  /* 0x000000ffff237224 */ /* 0x000fe400078e0025 */
[----:B------:R-:W-:Y:S02]  /*115d0*/  IMAD.MOV.U32 R2, RZ, RZ, R38 ;  /* 0x000000ffff027224 */ /* 0x000fe400078e0026 */
[----:B------:R-:W-:Y:S01]  /*115e0*/  IMAD.MOV.U32 R0, RZ, RZ, R39 ;  /* 0x000000ffff007224 */ /* 0x000fe200078e0027 */
[-C--:B-1----:R-:W-:Y:S08]  /*115f0*/  HMMA.1688.F32.TF32 R160, R180, R12.reuse, R200 ;  /* 0x0000000cb4a0723c */ /* 0x082ff000000810c8 */
[C---:B--2---:R-:W-:Y:S08]  /*11600*/  HMMA.1688.F32.TF32 R248, R184.reuse, R12, R172 ;  /* 0x0000000cb8f8723c */ /* 0x044ff000000810ac */
[C---:B------:R-:W-:Y:S08]  /*11610*/  HMMA.1688.F32.TF32 R36, R184.reuse, R16, R176 ;  /* 0x00000010b824723c */ /* 0x040ff000000810b0 */
[----:B------:R-:W-:Y:S07]  /*11620*/  HMMA.1688.F32.TF32 R40, R184, R20, R40 ;  /* 0x00000014b828723c */ /* 0x000fee0000081028 */
[----:B------:R-:W-:Y:S04]  /*11630*/  STL.64 [R1+0xad8], R250 ;  /* 0x000ad8fa01007387 */ /* 0x000fe80000100a00 */
[----:B------:R1:W-:Y:S04]  /*11640*/  STL.64 [R1+0xad0], R248 ;  /* 0x000ad0f801007387 */ /* 0x0003e80000100a00 */
[----:B------:R-:W-:Y:S04]  /*11650*/  STL.64 [R1+0xaf0], R38 ;  /* 0x000af02601007387 */ /* 0x000fe80000100a00 */
[----:B------:R-:W-:Y:S04]  /*11660*/  STL.64 [R1+0xae8], R36 ;  /* 0x000ae82401007387 */ /* 0x000fe80000100a00 */
[----:B------:R-:W-:Y:S04]  /*11670*/  STL.64 [R1+0xb00], R42 ;  /* 0x000b002a01007387 */ /* 0x000fe80000100a00 */
[----:B------:R2:W-:Y:S04]  /*11680*/  STL.64 [R1+0xaf8], R40 ;  /* 0x000af82801007387 */ /* 0x0005e80000100a00 */
[----:B------:R-:W3:Y:S04]  /*11690*/  LDL.LU R200, [R1+0x1e0] ;  /* 0x0001e00001c87983 */ /* 0x000ee80000300800 */
[----:B------:R-:W3:Y:S04]  /*116a0*/  LDL.LU R201, [R1+0x1e4] ;  /* 0x0001e40001c97983 */ /* 0x000ee80000300800 */
[----:B------:R-:W3:Y:S04]  /*116b0*/  LDL.LU R202, [R1+0x1e8] ;  /* 0x0001e80001ca7983 */ /* 0x000ee80000300800 */
[----:B------:R-:W3:Y:S04]  /*116c0*/  LDL.LU R203, [R1+0x1ec] ;  /* 0x0001ec0001cb7983 */ /* 0x000ee80000300800 */
[----:B-1----:R-:W4:Y:S04]  /*116d0*/  LDL.LU R248, [R1+0xf0] ;  /* 0x0000f00001f87983 */ /* 0x002f280000300800 */
[----:B------:R-:W4:Y:S04]  /*116e0*/  LDL.LU R249, [R1+0xf4] ;  /* 0x0000f40001f97983 */ /* 0x000f280000300800 */
[----:B------:R-:W4:Y:S04]  /*116f0*/  LDL.LU R250, [R1+0xf8] ;  /* 0x0000f80001fa7983 */ /* 0x000f280000300800 */
[----:B------:R-:W4:Y:S04]  /*11700*/  LDL.LU R251, [R1+0xfc] ;  /* 0x0000fc0001fb7983 */ /* 0x000f280000300800 */
[----:B------:R-:W3:Y:S04]  /*11710*/  LDL.LU R176, [R1+0x100] ;  /* 0x0001000001b07983 */ /* 0x000ee80000300800 */
[----:B------:R-:W3:Y:S04]  /*11720*/  LDL.LU R177, [R1+0x104] ;  /* 0x0001040001b17983 */ /* 0x000ee80000300800 */
[----:B------:R-:W3:Y:S04]  /*11730*/  LDL.LU R178, [R1+0x108] ;  /* 0x0001080001b27983 */ /* 0x000ee80000300800 */
[----:B------:R-:W3:Y:S04]  /*11740*/  LDL.LU R179, [R1+0x10c] ;  /* 0x00010c0001b37983 */ /* 0x000ee80000300800 */
[----:B------:R-:W3:Y:S04]  /*11750*/  LDL.LU R164, [R1+0x130] ;  /* 0x0001300001a47983 */ /* 0x000ee80000300800 */
[----:B------:R-:W3:Y:S04]  /*11760*/  LDL.LU R165, [R1+0x134] ;  /* 0x0001340001a57983 */ /* 0x000ee80000300800 */
[----:B------:R-:W3:Y:S04]  /*11770*/  LDL.LU R166, [R1+0x138] ;  /* 0x0001380001a67983 */ /* 0x000ee80000300800 */
[----:B------:R-:W3:Y:S04]  /*11780*/  LDL.LU R167, [R1+0x13c] ;  /* 0x00013c0001a77983 */ /* 0x000ee80000300800 */
[----:B------:R-:W3:Y:S01]  /*11790*/  LDL.LU R168, [R1+0x120] ;  /* 0x0001200001a87983 */ /* 0x000ee20000300800 */
[C---:B------:R-:W-:Y:S03]  /*117a0*/  HMMA.1688.F32.TF32 R88, R132.reuse, R4, R88 ;  /* 0x000000048458723c */ /* 0x040fe60000081058 */
        /* <DEDUP_REMOVED lines=9> */
[----:B------:R-:W3:Y:S05]  /*11840*/  LDL.LU R175, [R1+0x11c] ;  /* 0x00011c0001af7983 */ /* 0x000eea0000300800 */
[C---:B------:R-:W-:Y:S08]  /*11850*/  HMMA.1688.F32.TF32 R104, R132.reuse, R20, R104 ;  /* 0x000000148468723c */ /* 0x040ff00000081068 */
[C---:B------:R-:W-:Y:S08]  /*11860*/  HMMA.1688.F32.TF32 R108, R132.reuse, R24, R108 ;  /* 0x00000018846c723c */ /* 0x040ff0000008106c */
[C---:B------:R-:W-:Y:S08]  /*11870*/  HMMA.1688.F32.TF32 R112, R132.reuse, R28, R112 ;  /* 0x0000001c8470723c */ /* 0x040ff00000081070 */
[----:B------:R-:W-:Y:S01]  /*11880*/  HMMA.1688.F32.TF32 R116, R132, R32, R116 ;  /* 0x000000208474723c */ /* 0x000fe20000081074 */
[----:B------:R-:W-:-:S02]  /*11890*/  IMAD.MOV.U32 R204, RZ, RZ, R215 ;  /* 0x000000ffffcc7224 */ /* 0x000fc400078e00d7 */
[----:B------:R-:W-:Y:S01]  /*118a0*/  IMAD.MOV.U32 R205, RZ, RZ, R214 ;  /* 0x000000ffffcd7224 */ /* 0x000fe200078e00d6 */
[----:B------:R-:W-:Y:S04]  /*118b0*/  LDS R215, [R3+0x9300] ;  /* 0x0093000003d77984 */ /* 0x000fe80000000800 */
[----:B------:R-:W-:Y:S01]  /*118c0*/  HMMA.1688.F32.TF32 R120, R148, R4, R120 ;  /* 0x000000049478723c */ /* 0x000fe20000081078 */
[----:B------:R-:W-:Y:S01]  /*118d0*/  IMAD.MOV.U32 R206, RZ, RZ, R213 ;  /* 0x000000ffffce7224 */ /* 0x000fe200078e00d5 */
[----:B------:R-:W-:Y:S01]  /*118e0*/  LDS R214, [R252+0x9300] ;  /* 0x00930000fcd67984 */ /* 0x000fe20000000800 */
[----:B------:R-:W-:-:S03]  /*118f0*/  IMAD.MOV.U32 R207, RZ, RZ, R212 ;  /* 0x000000ffffcf7224 */ /* 0x000fc600078e00d4 */
[----:B------:R-:W-:Y:S02]  /*11900*/  LDS R212, [R252+0x8300] ;  /* 0x00830000fcd47984 */ /* 0x000fe40000000800 */
[C---:B------:R-:W-:Y:S02]  /*11910*/  HMMA.1688.F32.TF32 R124, R148.reuse, R8, R124 ;  /* 0x00000008947c723c */ /* 0x040fe4000008107c */
[----:B------:R-:W4:Y:S06]  /*11920*/  LDS R213, [R3+0x8300] ;  /* 0x0083000003d57984 */ /* 0x000f2c0000000800 */
[C---:B------:R-:W-:Y:S08]  /*11930*/  HMMA.1688.F32.TF32 R128, R148.reuse, R12, R128 ;  /* 0x0000000c9480723c */ /* 0x040ff00000081080 */
[C---:B------:R-:W-:Y:S08]  /*11940*/  HMMA.1688.F32.TF32 R132, R148.reuse, R16, R240 ;  /* 0x000000109484723c */ /* 0x040ff000000810f0 */
[C---:B------:R-:W-:Y:S08]  /*11950*/  HMMA.1688.F32.TF32 R136, R148.reuse, R20, R136 ;  /* 0x000000149488723c */ /* 0x040ff00000081088 */
[C---:B------:R-:W-:Y:S08]  /*11960*/  HMMA.1688.F32.TF32 R140, R148.reuse, R24, R208 ;  /* 0x00000018948c723c */ /* 0x040ff000000810d0 */
[C---:B------:R-:W-:Y:S08]  /*11970*/  HMMA.1688.F32.TF32 R144, R148.reuse, R28, R244 ;  /* 0x0000001c9490723c */ /* 0x040ff000000810f4 */
[----:B------:R-:W-:Y:S07]  /*11980*/  HMMA.1688.F32.TF32 R148, R148, R32, R216 ;  /* 0x000000209494723c */ /* 0x000fee00000810d8 */
[----:B------:R-:W-:-:S02]  /*11990*/  IMAD.MOV.U32 R219, RZ, RZ, R196 ;  /* 0x000000ffffdb7224 */ /* 0x000fc400078e00c4 */
[----:B------:R-:W-:Y:S01]  /*119a0*/  IMAD.MOV.U32 R218, RZ, RZ, R197 ;  /* 0x000000ffffda7224 */ /* 0x000fe200078e00c5 */
[----:B------:R-:W5:Y:S01]  /*119b0*/  LDL.LU R196, [R1+0x1f0] ;  /* 0x0001f00001c47983 */ /* 0x000f620000300800 */
[----:B------:R-:W-:Y:S01]  /*119c0*/  IMAD.MOV.U32 R217, RZ, RZ, R198 ;  /* 0x000000ffffd97224 */ /* 0x000fe200078e00c6 */
[----:B------:R-:W-:Y:S01]  /*119d0*/  HMMA.1688.F32.TF32 R152, R180, R4, R220 ;  /* 0x00000004b498723c */ /* 0x000fe200000810dc */
[----:B------:R-:W-:Y:S01]  /*119e0*/  IMAD.MOV.U32 R216, RZ, RZ, R199 ;  /* 0x000000ffffd87224 */ /* 0x000fe200078e00c7 */
[----:B------:R-:W5:Y:S04]  /*119f0*/  LDL.LU R197, [R1+0x1f4] ;  /* 0x0001f40001c57983 */ /* 0x000f680000300800 */
[----:B------:R-:W5:Y:S01]  /*11a00*/  LDL.LU R198, [R1+0x1f8] ;  /* 0x0001f80001c67983 */ /* 0x000f620000300800 */
[----:B------:R-:W-:-:S02]  /*11a10*/  IMAD.MOV.U32 R223, RZ, RZ, R192 ;  /* 0x000000ffffdf7224 */ /* 0x000fc400078e00c0 */
[----:B------:R-:W-:Y:S01]  /*11a20*/  IMAD.MOV.U32 R222, RZ, RZ, R193 ;  /* 0x000000ffffde7224 */ /* 0x000fe200078e00c1 */
[----:B------:R-:W5:Y:S01]  /*11a30*/  LDL.LU R199, [R1+0x1fc] ;  /* 0x0001fc0001c77983 */ /* 0x000f620000300800 */
[----:B------:R-:W-:Y:S01]  /*11a40*/  IMAD.MOV.U32 R221, RZ, RZ, R194 ;  /* 0x000000ffffdd7224 */ /* 0x000fe200078e00c2 */
[----:B------:R-:W-:Y:S02]  /*11a50*/  MOV R220, R195 ;  /* 0x000000c300dc7202 */ /* 0x000fe40000000f00 */
[----:B------:R-:W5:Y:S04]  /*11a60*/  LDL.LU R192, [R1+0x1b0] ;  /* 0x0001b00001c07983 */ /* 0x000f680000300800 */
[----:B------:R-:W5:Y:S04]  /*11a70*/  LDL.LU R193, [R1+0x1b4] ;  /* 0x0001b40001c17983 */ /* 0x000f680000300800 */
[----:B------:R-:W5:Y:S04]  /*11a80*/  LDL.LU R194, [R1+0x1b8] ;  /* 0x0001b80001c27983 */ /* 0x000f680000300800 */
[----:B------:R-:W5:Y:S01]  /*11a90*/  LDL.LU R195, [R1+0x1bc] ;  /* 0x0001bc0001c37983 */ /* 0x000f620000300800 */
[----:B------:R-:W-:Y:S03]  /*11aa0*/  HMMA.1688.F32.TF32 R156, R180, R8, R204 ;  /* 0x00000008b49c723c */ /* 0x000fe600000810cc */
        /* <DEDUP_REMOVED lines=12> */
[----:B------:R-:W-:-:S03]  /*11b70*/  MOV R246, R226 ;  /* 0x000000e200f67202 */ /* 0x000fc60000000f00 */
[----:B------:R-:W5:Y:S01]  /*11b80*/  LDL.LU R210, [R1+0x1c8] ;  /* 0x0001c80001d27983 */ /* 0x000f620000300800 */
[----:B------:R-:W-:-:S03]  /*11b90*/  IMAD.MOV.U32 R247, RZ, RZ, R227 ;  /* 0x000000fffff77224 */ /* 0x000fc600078e00e3 */
        /* <DEDUP_REMOVED lines=9> */
[----:B--2---:R-:W2:Y:S04]  /*11c30*/  LDL.LU R40, [R1+0x160] ;  /* 0x0001600001287983 */ /* 0x004ea80000300800 */
[----:B------:R-:W2:Y:S04]  /*11c40*/  LDL.LU R41, [R1+0x164] ;  /* 0x0001640001297983 */ /* 0x000ea80000300800 */
[----:B------:R-:W2:Y:S04]  /*11c50*/  LDL.LU R42, [R1+0x168] ;  /* 0x00016800012a7983 */ /* 0x000ea80000300800 */
[----:B------:R-:W2:Y:S04]  /*11c60*/  LDL.LU R43, [R1+0x16c] ;  /* 0x00016c00012b7983 */ /* 0x000ea80000300800 */
[----:B------:R-:W2:Y:S04]  /*11c70*/  LDL.LU R36, [R1+0x140] ;  /* 0x0001400001247983 */ /* 0x000ea80000300800 */
[----:B------:R-:W2:Y:S04]  /*11c80*/  LDL.LU R37, [R1+0x144] ;  /* 0x0001440001257983 */ /* 0x000ea80000300800 */
[----:B------:R-:W2:Y:S04]  /*11c90*/  LDL.LU R38, [R1+0x148] ;  /* 0x0001480001267983 */ /* 0x000ea80000300800 */
[----:B------:R-:W2:Y:S01]  /*11ca0*/  LDL.LU R39, [R1+0x14c] ;  /* 0x00014c0001277983 */ /* 0x000ea20000300800 */
[C---:B------:R-:W-:Y:S08]  /*11cb0*/  HMMA.1688.F32.TF32 R48, R184.reuse, R28, R48 ;  /* 0x0000001cb830723c */ /* 0x040ff00000081030 */
[----:B------:R-:W-:Y:S08]  /*11cc0*/  HMMA.1688.F32.TF32 R52, R184, R32, R52 ;  /* 0x00000020b834723c */ /* 0x000ff00000081034 */
[----:B----4-:R-:W-:Y:S07]  /*11cd0*/  HMMA.1688.F32.TF32 R184, R212, R4, R248 ;  /* 0x00000004d4b8723c */ /* 0x010fee00000810f8 */
[----:B------:R-:W-:-:S02]  /*11ce0*/  IMAD.MOV.U32 R248, RZ, RZ, R228 ;  /* 0x000000fffff87224 */ /* 0x000fc400078e00e4 */
[----:B------:R-:W4:Y:S01]  /*11cf0*/  LDL.LU R228, [R1+0xb54] ;  /* 0x000b540001e47983 */ /* 0x000f220000300800 */
[----:B------:R-:W-:Y:S02]  /*11d00*/  IMAD.MOV.U32 R249, RZ, RZ, R229 ;  /* 0x000000fffff97224 */ /* 0x000fe400078e00e5 */
[----:B------:R-:W-:Y:S01]  /*11d10*/  IMAD.MOV.U32 R250, RZ, RZ, R230 ;  /* 0x000000fffffa7224 */ /* 0x000fe200078e00e6 */
[----:B------:R-:W4:Y:S01]  /*11d20*/  LDL.LU R229, [R1+0xb50] ;  /* 0x000b500001e57983 */ /* 0x000f220000300800 */
[----:B------:R-:W-:-:S03]  /*11d30*/  IMAD.MOV.U32 R251, RZ, RZ, R231 ;  /* 0x000000fffffb7224 */ /* 0x000fc600078e00e7 */
[----:B------:R-:W4:Y:S04]  /*11d40*/  LDL.LU R230, [R1+0xb4c] ;  /* 0x000b4c0001e67983 */ /* 0x000f280000300800 */
[----:B------:R-:W4:Y:S01]  /*11d50*/  LDL.LU R231, [R1+0xb48] ;  /* 0x000b480001e77983 */ /* 0x000f220000300800 */
[----:B---3--:R-:W-:Y:S08]  /*11d60*/  HMMA.1688.F32.TF32 R200, R212, R20, R200 ;  /* 0x00000014d4c8723c */ /* 0x008ff000000810c8 */
[C---:B------:R-:W-:Y:S08]  /*11d70*/  HMMA.1688.F32.TF32 R164, R180.reuse, R16, R164 ;  /* 0x00000010b4a4723c */ /* 0x040ff000000810a4 */
[C---:B------:R-:W-:Y:S08]  /*11d80*/  HMMA.1688.F32.TF32 R172, R180.reuse, R24, R172 ;  /* 0x00000018b4ac723c */ /* 0x040ff000000810ac */
[C---:B------:R-:W-:Y:S08]  /*11d90*/  HMMA.1688.F32.TF32 R168, R180.reuse, R20, R168 ;  /* 0x00000014b4a8723c */ /* 0x040ff000000810a8 */
[----:B------:R-:W-:Y:S08]  /*11da0*/  HMMA.1688.F32.TF32 R176, R180, R28, R176 ;  /* 0x0000001cb4b0723c */ /* 0x000ff000000810b0 */
[C---:B-----5:R-:W-:Y:S08]  /*11db0*/  HMMA.1688.F32.TF32 R196, R212.reuse, R16, R196 ;  /* 0x00000010d4c4723c */ /* 0x060ff000000810c4 */
[C---:B------:R-:W-:Y:S08]  /*11dc0*/  HMMA.1688.F32.TF32 R192, R212.reuse, R12, R192 ;  /* 0x0000000cd4c0723c */ /* 0x040ff000000810c0 */
[C---:B------:R-:W-:Y:S08]  /*11dd0*/  HMMA.1688.F32.TF32 R188, R212.reuse, R8, R188 ;  /* 0x00000008d4bc723c */ /* 0x040ff000000810bc */
[C---:B------:R-:W-:Y:S08]  /*11de0*/  HMMA.1688.F32.TF32 R204, R212.reuse, R24, R204 ;  /* 0x00000018d4cc723c */ /* 0x040ff000000810cc */
[C---:B------:R-:W-:Y:S08]  /*11df0*/  HMMA.1688.F32.TF32 R208, R212.reuse, R28, R208 ;  /* 0x0000001cd4d0723c */ /* 0x040ff000000810d0 */
[----:B------:R-:W-:Y:S08]  /*11e00*/  HMMA.1688.F32.TF32 R212, R212, R32, R220 ;  /* 0x00000020d4d4723c */ /* 0x000ff000000810dc */
[----:B------:R-:W-:Y:S01]  /*11e10*/  HMMA.1688.F32.TF32 R220, R232, R8, R244 ;  /* 0x00000008e8dc723c */ /* 0x000fe200000810f4 */
[----:B------:R-:W-:Y:S04]  /*11e20*/  LDS R244, [R252+0xa180] ;  /* 0x00a18000fcf47984 */ /* 0x000fe80000000800 */
[----:B------:R-:W-:Y:S03]  /*11e30*/  LDS R246, [R252+0xb180] ;  /* 0x00b18000fcf67984 */ /* 0x000fe60000000800 */
[----:B------:R-:W-:Y:S01]  /*11e40*/  HMMA.1688.F32.TF32 R180, R180, R32, R224 ;  /* 0x00000020b4b4723c */ /* 0x000fe200000810e0 */
[----:B------:R-:W-:Y:S04]  /*11e50*/  LDS R245, [R3+0xa180] ;  /* 0x00a1800003f57984 */ /* 0x000fe80000000800 */
[----:B------:R-:W-:Y:S10]  /*11e60*/  LDS R247, [R3+0xb180] ;  /* 0x00b1800003f77984 */ /* 0x000ff40000000800 */
[----:B------:R-:W-:Y:S04]  /*11e70*/  STL [R1+0xa0c], R220 ;  /* 0x000a0cdc01007387 */ /* 0x000fe80000100800 */
[----:B------:R-:W-:Y:S01]  /*11e80*/  STL [R1+0xa08], R221 ;  /* 0x000a08dd01007387 */ /* 0x000fe20000100800 */
[C---:B--2---:R-:W-:Y:S03]  /*11e90*/  HMMA.1688.F32.TF32 R36, R232.reuse, R24, R36 ;  /* 0x00000018e824723c */ /* 0x044fe60000081024 */
[----:B------:R1:W-:Y:S04]  /*11ea0*/  STL [R1+0xa04], R222 ;  /* 0x000a04de01007387 */ /* 0x0003e80000100800 */
[----:B------:R2:W-:Y:S01]  /*11eb0*/  STL [R1+0xa00], R223 ;  /* 0x000a00df01007387 */ /* 0x0005e20000100800 */
[C---:B------:R-:W-:Y:S03]  /*11ec0*/  HMMA.1688.F32.TF32 R224, R232.reuse, R12, R240 ;  /* 0x0000000ce8e0723c */ /* 0x040fe600000810f0 */
[----:B------:R-:W-:Y:S04]  /*11ed0*/  LDS R240, [R252+0xa100] ;  /* 0x00a10000fcf07984 */ /* 0x000fe80000000800 */
[----:B------:R-:W-:Y:S01]  /*11ee0*/  LDS R242, [R252+0xb100] ;  /* 0x00b10000fcf27984 */ /* 0x000fe20000000800 */
[----:B------:R-:W-:Y:S03]  /*11ef0*/  HMMA.1688.F32.TF32 R40, R232, R20, R40 ;  /* 0x00000014e828723c */ /* 0x000fe60000081028 */
[----:B------:R-:W-:Y:S04]  /*11f00*/  LDS R241, [R3+0xa100] ;  /* 0x00a1000003f17984 */ /* 0x000fe80000000800 */
[----:B------:R-:W-:Y:S01]  /*11f10*/  LDS R243, [R3+0xb100] ;  /* 0x00b1000003f37984 */ /* 0x000fe20000000800 */
[----:B-1----:R-:W-:-:S02]  /*11f20*/  IMAD.MOV.U32 R222, RZ, RZ, R36 ;  /* 0x000000ffffde7224 */ /* 0x002fc400078e0024 */
[----:B--2---:R-:W-:Y:S02]  /*11f30*/  IMAD.MOV.U32 R223, RZ, RZ, R37 ;  /* 0x000000ffffdf7224 */ /* 0x004fe400078e0025 */
[----:B------:R-:W-:Y:S02]  /*11f40*/  IMAD.MOV.U32 R25, RZ, RZ, R38 ;  /* 0x000000ffff197224 */ /* 0x000fe400078e0026 */
[----:B------:R-:W-:Y:S02]  /*11f50*/  IMAD.MOV.U32 R24, RZ, RZ, R39 ;  /* 0x000000ffff187224 */ /* 0x000fe400078e0027 */
[C---:B------:R-:W-:Y:S08]  /*11f60*/  HMMA.1688.F32.TF32 R36, R232.reuse, R28, R248 ;  /* 0x0000001ce824723c */ /* 0x040ff000000810f8 */
[----:B----4-:R-:W-:Y:S01]  /*11f70*/  HMMA.1688.F32.TF32 R228, R232, R16, R228 ;  /* 0x00000010e8e4723c */ /* 0x010fe200000810e4 */
[----:B------:R-:W-:Y:S04]  /*11f80*/  STL [R1+0xa1c], R224 ;  /* 0x000a1ce001007387 */ /* 0x000fe80000100800 */
[----:B------:R-:W-:Y:S01]  /*11f90*/  STL [R1+0xa18], R225 ;  /* 0x000a18e101007387 */ /* 0x000fe20000100800 */
[----:B------:R-:W-:-:S03]  /*11fa0*/  MOV R21, R43 ;  /* 0x0000002b00157202 */ /* 0x000fc60000000f00 */
[----:B------:R-:W-:Y:S07]  /*11fb0*/  STL [R1+0xa14], R226 ;  /* 0x000a14e201007387 */ /* 0x000fee0000100800 */
[----:B------:R-:W-:Y:S01]  /*11fc0*/  IMAD.MOV.U32 R220, RZ, RZ, R36 ;  /* 0x000000ffffdc7224 */ /* 0x000fe200078e0024 */
[----:B------:R-:W-:Y:S01]  /*11fd0*/  MOV R221, R37 ;  /* 0x0000002500dd7202 */ /* 0x000fe20000000f00 */
[----:B------:R-:W-:Y:S02]  /*11fe0*/  IMAD.MOV.U32 R29, RZ, RZ, R38 ;  /* 0x000000ffff1d7224 */ /* 0x000fe400078e0026 */
[----:B------:R-:W-:-:S02]  /*11ff0*/  IMAD.MOV.U32 R28, RZ, RZ, R39 ;  /* 0x000000ffff1c7224 */ /* 0x000fc400078e0027 */
[----:B------:R-:W-:Y:S01]  /*12000*/  HMMA.1688.F32.TF32 R36, R232, R32, R236 ;  /* 0x00000020e824723c */ /* 0x000fe200000810ec */
[----:B------:R-:W-:Y:S04]  /*12010*/  STL [R1+0xa10], R227 ;  /* 0x000a10e301007387 */ /* 0x000fe80000100800 */
[----:B------:R-:W-:Y:S04]  /*12020*/  STL [R1+0xa2c], R228 ;  /* 0x000a2ce401007387 */ /* 0x000fe80000100800 */
[----:B------:R-:W-:Y:S04]  /*12030*/  STL [R1+0xa28], R229 ;  /* 0x000a28e501007387 */ /* 0x000fe80000100800 */
[----:B------:R-:W-:Y:S04]  /*12040*/  STL [R1+0xa24], R230 ;  /* 0x000a24e601007387 */ /* 0x000fe80000100800 */
[----:B------:R-:W-:Y:S04]  /*12050*/  STL [R1+0xa20], R231 ;  /* 0x000a20e701007387 */ /* 0x000fe80000100800 */
[----:B------:R1:W-:Y:S04]  /*12060*/  STL.64 [R1+0x298], R40 ;  /* 0x0002982801007387 */ /* 0x0003e80000100a00 */
[----:B------:R2:W-:Y:S04]  /*12070*/  STL [R1+0x2a0], R42 ;  /* 0x0002a02a01007387 */ /* 0x0005e80000100800 */
[----:B------:R-:W-:Y:S04]  /*12080*/  STL [R1+0xa30], R21 ;  /* 0x000a301501007387 */ /* 0x000fe80000100800 */
[----:B------:R-:W-:Y:S04]  /*12090*/  STL [R1+0xa40], R24 ;  /* 0x000a401801007387 */ /* 0x000fe80000100800 */
[----:B------:R-:W-:Y:S04]  /*120a0*/  STL [R1+0xa3c], R25 ;  /* 0x000a3c1901007387 */ /* 0x000fe80000100800 */
[----:B------:R-:W-:Y:S04]  /*120b0*/  STL [R1+0xa38], R223 ;  /* 0x000a38df01007387 */ /* 0x000fe80000100800 */
[----:B------:R-:W-:Y:S04]  /*120c0*/  STL [R1+0xa34], R222 ;  /* 0x000a34de01007387 */ /* 0x000fe80000100800 */
[----:B------:R-:W3:Y:S04]  /*120d0*/  LDL.LU R248, [R1+0xd0] ;  /* 0x0000d00001f87983 */ /* 0x000ee80000300800 */
[----:B------:R-:W3:Y:S04]  /*120e0*/  LDL.LU R249, [R1+0xd4] ;  /* 0x0000d40001f97983 */ /* 0x000ee80000300800 */
[----:B------:R-:W3:Y:S04]  /*120f0*/  LDL.LU R250, [R1+0xd8] ;  /* 0x0000d80001fa7983 */ /* 0x000ee80000300800 */
[----:B------:R-:W3:Y:S01]  /*12100*/  LDL.LU R251, [R1+0xdc] ;  /* 0x0000dc0001fb7983 */ /* 0x000ee20000300800 */
[----:B------:R-:W-:-:S03]  /*12110*/  IMAD.MOV.U32 R20, RZ, RZ, R36 ;  /* 0x000000ffff147224 */ /* 0x000fc600078e0024 */
[----:B------:R-:W-:Y:S01]  /*12120*/  STL [R1+0xa50], R28 ;  /* 0x000a501c01007387 */ /* 0x000fe20000100800 */
[----:B------:R-:W-:-:S03]  /*12130*/  IMAD.MOV.U32 R17, RZ, RZ, R37 ;  /* 0x000000ffff117224 */ /* 0x000fc600078e0025 */
[----:B------:R-:W-:Y:S01]  /*12140*/  STL [R1+0xa4c], R29 ;  /* 0x000a4c1d01007387 */ /* 0x000fe20000100800 */
[----:B------:R-:W-:-:S03]  /*12150*/  IMAD.MOV.U32 R16, RZ, RZ, R38 ;  /* 0x000000ffff107224 */ /* 0x000fc600078e0026 */
[----:B------:R-:W-:Y:S01]  /*12160*/  STL [R1+0xa48], R221 ;  /* 0x000a48dd01007387 */ /* 0x000fe20000100800 */
[----:B------:R-:W-:-:S03]  /*12170*/  MOV R13, R39 ;  /* 0x00000027000d7202 */ /* 0x000fc60000000f00 */
[----:B------:R-:W-:Y:S04]  /*12180*/  STL [R1+0xa44], R220 ;  /* 0x000a44dc01007387 */ /* 0x000fe80000100800 */
[----:B------:R-:W4:Y:S01]  /*12190*/  LDL.LU R36, [R1+0x90] ;  /* 0x0000900001247983 */ /* 0x000f220000300800 */
[----:B-1----:R-:W-:-:S03]  /*121a0*/  IMAD.MOV.U32 R41, RZ, RZ, R10 ;  /* 0x000000ffff297224 */ /* 0x002fc600078e000a */
[----:B------:R-:W4:Y:S01]  /*121b0*/  LDL.LU R37, [R1+0x94] ;  /* 0x0000940001257983 */ /* 0x000f220000300800 */
[----:B--2---:R-:W-:-:S03]  /*121c0*/  IMAD.MOV.U32 R42, RZ, RZ, R6 ;  /* 0x000000ffff2a7224 */ /* 0x004fc600078e0006 */
[----:B------:R-:W4:Y:S01]  /*121d0*/  LDL.LU R38, [R1+0x98] ;  /* 0x0000980001267983 */ /* 0x000f220000300800 */
[----:B------:R-:W-:-:S03]  /*121e0*/  IMAD.MOV.U32 R43, RZ, RZ, R7 ;  /* 0x000000ffff2b7224 */ /* 0x000fc600078e0007 */
[----:B------:R-:W4:Y:S04]  /*121f0*/  LDL.LU R39, [R1+0x9c] ;  /* 0x00009c0001277983 */ /* 0x000f280000300800 */
[----:B------:R-:W2:Y:S04]  /*12200*/  LDL.LU R40, [R1+0xb0] ;  /* 0x0000b00001287983 */ /* 0x000ea80000300800 */
[----:B------:R-:W2:Y:S04]  /*12210*/  LDL.LU R10, [R1+0xb44] ;  /* 0x000b4400010a7983 */ /* 0x000ea80000300800 */
[----:B------:R-:W3:Y:S04]  /*12220*/  LDL.LU R6, [R1+0xb40] ;  /* 0x000b400001067983 */ /* 0x000ee80000300800 */
[----:B------:R-:W3:Y:S01]  /*12230*/  LDL.LU R7, [R1+0xb3c] ;  /* 0x000b3c0001077983 */ /* 0x000ee20000300800 */
[----:B------:R-:W-:Y:S03]  /*12240*/  HMMA.1688.F32.TF32 R216, R232, R4, R216 ;  /* 0x00000004e8d8723c */ /* 0x000fe600000810d8 */
[----:B------:R-:W-:Y:S04]  /*12250*/  LDS R232, [R252+0xa000] ;  /* 0x00a00000fce87984 */ /* 0x000fe80000000800 */
[----:B------:R-:W-:Y:S04]  /*12260*/  LDS R234, [R252+0xb000] ;  /* 0x00b00000fcea7984 */ /* 0x000fe80000000800 */
[----:B------:R-:W-:Y:S04]  /*12270*/  LDS R233, [R3+0xa000] ;  /* 0x00a0000003e97984 */ /* 0x000fe80000000800 */
[----:B------:R-:W3:Y:S04]  /*12280*/  LDS R235, [R3+0xb000] ;  /* 0x00b0000003eb7984 */ /* 0x000ee80000000800 */
[----:B------:R-:W-:Y:S04]  /*12290*/  STL [R1+0xa60], R13 ;  /* 0x000a600d01007387 */ /* 0x000fe80000100800 */
[----:B------:R-:W-:Y:S04]  /*122a0*/  STL [R1+0xa5c], R16 ;  /* 0x000a5c1001007387 */ /* 0x000fe80000100800 */
[----:B------:R-:W-:Y:S04]  /*122b0*/  STL [R1+0xa58], R17 ;  /* 0x000a581101007387 */ /* 0x000fe80000100800 */
[----:B------:R-:W-:Y:S04]  /*122c0*/  STL [R1+0xa54], R20 ;  /* 0x000a541401007387 */ /* 0x000fe80000100800 */
[----:B------:R-:W-:Y:S04]  /*122d0*/  LDS R236, [R252+0xa080] ;  /* 0x00a08000fcec7984 */ /* 0x000fe80000000800 */
[----:B------:R-:W-:Y:S04]  /*122e0*/  LDS R238, [R252+0xb080] ;  /* 0x00b08000fcee7984 */ /* 0x000fe80000000800 */
[----:B------:R-:W-:Y:S04]  /*122f0*/  LDS R237, [R3+0xa080] ;  /* 0x00a0800003ed7984 */ /* 0x000fe80000000800 */
[----:B------:R-:W1:Y:S01]  /*12300*/  LDS R239, [R3+0xb080] ;  /* 0x00b0800003ef7984 */ /* 0x000e620000000800 */
[----:B---3--:R-:W-:Y:S07]  /*12310*/  HMMA.1688.F32.TF32 R220, R232, R6, R248 ;  /* 0x00000006e8dc723c */ /* 0x008fee00000810f8 */
[----:B------:R-:W-:-:S02]  /*12320*/  IMAD.MOV.U32 R248, RZ, RZ, R11 ;  /* 0x000000fffff87224 */ /* 0x000fc400078e000b */
[----:B------:R-:W2:Y:S01]  /*12330*/  LDL.LU R11, [R1+0xb38] ;  /* 0x000b3800010b7983 */ /* 0x000ea20000300800 */
[----:B------:R-:W-:-:S03]  /*12340*/  IMAD.MOV.U32 R251, RZ, RZ, R14 ;  /* 0x000000fffffb7224 */ /* 0x000fc600078e000e */
[----:B------:R-:W3:Y:S04]  /*12350*/  LDL.LU R249, [R1+0x64] ;  /* 0x0000640001f97983 */ /* 0x000ee80000300800 */
[----:B------:R-:W3:Y:S04]  /*12360*/  LDL.LU R250, [R1+0x68] ;  /* 0x0000680001fa7983 */ /* 0x000ee80000300800 */
[----:B------:R-:W4:Y:S03]  /*12370*/  LDL.LU R14, [R1+0xb34] ;  /* 0x000b3400010e7983 */ /* 0x000f260000300800 */
[----:B------:R-:W-:Y:S01]  /*12380*/  IMAD.MOV.U32 R5, RZ, RZ, R223 ;  /* 0x000000ffff057224 */ /* 0x000fe200078e00df */
[----:B------:R-:W-:Y:S01]  /*12390*/  MOV R32, R222 ;  /* 0x000000de00207202 */ /* 0x000fe20000000f00 */
[----:B------:R-:W-:-:S02]  /*123a0*/  IMAD.MOV.U32 R33, RZ, RZ, R221 ;  /* 0x000000ffff217224 */ /* 0x000fc400078e00dd */
[----:B------:R-:W-:Y:S01]  /*123b0*/  IMAD.MOV.U32 R227, RZ, RZ, R220 ;  /* 0x000000ffffe37224 */ /* 0x000fe200078e00dc */
[----:B------:R-:W-:Y:S04]  /*123c0*/  STL [R1+0xa70], R5 ;  /* 0x000a700501007387 */ /* 0x000fe80000100800 */
[----:B------:R-:W-:Y:S04]  /*123d0*/  STL [R1+0xa6c], R32 ;  /* 0x000a6c2001007387 */ /* 0x000fe80000100800 */
[----:B------:R-:W-:Y:S04]  /*123e0*/  STL [R1+0xa68], R33 ;  /* 0x000a682101007387 */ /* 0x000fe80000100800 */
[----:B------:R-:W-:Y:S01]  /*123f0*/  STL [R1+0xa64], R227 ;  /* 0x000a64e301007387 */ /* 0x000fe20000100800 */
[----:B--2---:R-:W-:Y:S11]  /*12400*/  HMMA.1688.F32.TF32 R40, R232, R10, R40 ;  /* 0x0000000ae828723c */ /* 0x004ff60000081028 */
[----:B------:R-:W-:Y:S11]  /*12410*/  @!UPT UIADD3 URZ, URZ, URZ, URZ ;  /* 0x0000003f3f3ff290 */ /* 0x000ff6000fffe03f */
[----:B------:R-:W-:Y:S02]  /*12420*/  @!UPT UIADD3 URZ, URZ, URZ, URZ ;  /* 0x0000003f3f3ff290 */ /* 0x000fe4000fffe03f */
[----:B------:R-:W-:Y:S02]  /*12430*/  IMAD.MOV.U32 R231, RZ, RZ, R40 ;  /* 0x000000ffffe77224 */ /* 0x000fe400078e0028 */
[----:B------:R-:W-:Y:S02]  /*12440*/  IMAD.MOV.U32 R40, RZ, RZ, R15 ;  /* 0x000000ffff287224 */ /* 0x000fe400078e000f */
[----:B------:R-:W4:Y:S01]  /*12450*/  LDL.LU R15, [R1+0xb30] ;  /* 0x000b3000010f7983 */ /* 0x000f220000300800 */
[----:B------:R-:W-:Y:S01]  /*12460*/  IMAD.MOV.U32 R226, RZ, RZ, R43 ;  /* 0x000000ffffe27224 */ /* 0x000fe200078e002b */
[----:B------:R-:W-:Y:S01]  /*12470*/  MOV R225, R42 ;  /* 0x0000002a00e17202 */ /* 0x000fe20000000f00 */
[----:B------:R-:W-:Y:S02]  /*12480*/  IMAD.MOV.U32 R224, RZ, RZ, R41 ;  /* 0x000000ffffe07224 */ /* 0x000fe400078e0029 */
[----:B------:R-:W2:Y:S01]  /*12490*/  LDL.LU R41, [R1+0x54] ;  /* 0x0000540001297983 */ /* 0x000ea20000300800 */
[----:B------:R-:W-:-:S03]  /*124a0*/  IMAD.MOV.U32 R43, RZ, RZ, R18 ;  /* 0x000000ffff2b7224 */ /* 0x000fc600078e0012 */
[----:B------:R-:W2:Y:S04]  /*124b0*/  LDL.LU R42, [R1+0x58] ;  /* 0x00005800012a7983 */ /* 0x000ea80000300800 */
[----:B------:R-:W3:Y:S04]  /*124c0*/  LDL.LU R18, [R1+0xb2c] ;  /* 0x000b2c0001127983 */ /* 0x000ee80000300800 */
[----:B------:R-:W-:Y:S04]  /*124d0*/  STL [R1+0xa80], R226 ;  /* 0x000a80e201007387 */ /* 0x000fe80000100800 */
[----:B------:R-:W-:Y:S04]  /*124e0*/  STL [R1+0xa7c], R225 ;  /* 0x000a7ce101007387 */ /* 0x000fe80000100800 */
[----:B------:R-:W-:Y:S04]  /*124f0*/  STL [R1+0xa78], R224 ;  /* 0x000a78e001007387 */ /* 0x000fe80000100800 */
[----:B------:R-:W-:Y:S01]  /*12500*/  STL [R1+0xa74], R231 ;  /* 0x000a74e701007387 */ /* 0x000fe20000100800 */
[----:B----4-:R-:W-:Y:S11]  /*12510*/  HMMA.1688.F32.TF32 R36, R232, R14, R36 ;  /* 0x0000000ee824723c */ /* 0x010ff60000081024 */
[----:B------:R-:W-:Y:S11]  /*12520*/  @!UPT UIADD3 URZ, URZ, URZ, URZ ;  /* 0x0000003f3f3ff290 */ /* 0x000ff6000fffe03f */
[----:B------:R-:W-:Y:S02]  /*12530*/  @!UPT UIADD3 URZ, URZ, URZ, URZ ;  /* 0x0000003f3f3ff290 */ /* 0x000fe4000fffe03f */
[----:B------:R-:W-:Y:S01]  /*12540*/  IMAD.MOV.U32 R21, RZ, RZ, R36 ;  /* 0x000000ffff157224 */ /* 0x000fe200078e0024 */
[----:B------:R-:W-:Y:S01]  /*12550*/  MOV R229, R38 ;  /* 0x0000002600e57202 */ /* 0x000fe20000000f00 */
[----:B------:R-:W-:Y:S02]  /*12560*/  IMAD.MOV.U32 R230, RZ, RZ, R39 ;  /* 0x000000ffffe67224 */ /* 0x000fe400078e0027 */
[----:B------:R-:W-:Y:S02]  /*12570*/  IMAD.MOV.U32 R36, RZ, RZ, R19 ;  /* 0x000000ffff247224 */ /* 0x000fe400078e0013 */
[----:B------:R-:W-:Y:S01]  /*12580*/  IMAD.MOV.U32 R228, RZ, RZ, R37 ;  /* 0x000000ffffe47224 */ /* 0x000fe200078e0025 */
[----:B------:R-:W3:Y:S04]  /*12590*/  LDL.LU R19, [R1+0xb28] ;  /* 0x000b280001137983 */ /* 0x000ee80000300800 */
[----:B------:R-:W4:Y:S04]  /*125a0*/  LDL.LU R37, [R1+0x44] ;  /* 0x0000440001257983 */ /* 0x000f280000300800 */
[----:B------:R-:W4:Y:S04]  /*125b0*/  LDL.LU R38, [R1+0x48] ;  /* 0x0000480001267983 */ /* 0x000f280000300800 */
[----:B------:R-:W4:Y:S04]  /*125c0*/  LDL.LU R39, [R1+0x4c] ;  /* 0x00004c0001277983 */ /* 0x000f280000300800 */
[----:B------:R-:W-:Y:S04]  /*125d0*/  STL [R1+0xa90], R230 ;  /* 0x000a90e601007387 */ /* 0x000fe80000100800 */
[----:B------:R5:W-:Y:S04]  /*125e0*/  STL [R1+0xa8c], R229 ;  /* 0x000a8ce501007387 */ /* 0x000be80000100800 */
[----:B------:R1:W-:Y:S04]  /*125f0*/  STL [R1+0xa88], R228 ;  /* 0x000a88e401007387 */ /* 0x0003e80000100800 */
[----:B------:R-:W-:Y:S01]  /*12600*/  STL [R1+0xa84], R21 ;  /* 0x000a841501007387 */ /* 0x000fe20000100800 */
[----:B-----5:R-:W-:-:S02]  /*12610*/  IMAD.MOV.U32 R229, RZ, RZ, R22 ;  /* 0x000000ffffe57224 */ /* 0x020fc400078e0016 */
[----:B-1----:R-:W-:Y:S02]  /*12620*/  IMAD.MOV.U32 R228, RZ, RZ, R30 ;  /* 0x000000ffffe47224 */ /* 0x002fe400078e001e */
[----:B------:R-:W5:Y:S04]  /*12630*/  LDL.LU R30, [R1+0xb24] ;  /* 0x000b2400011e7983 */ /* 0x000f680000300800 */
[----:B------:R-:W2:Y:S04]  /*12640*/  LDL.LU R22, [R1+0xb20] ;  /* 0x000b200001167983 */ /* 0x000ea80000300800 */
[----:B------:R-:W4:Y:S04]  /*12650*/  LDL.LU R230, [R1+0x18] ;  /* 0x0000180001e67983 */ /* 0x000f280000300800 */
[----:B------:R-:W4:Y:S01]  /*12660*/  LDL.LU R231, [R1+0x1c] ;  /* 0x00001c0001e77983 */ /* 0x000f220000300800 */
[----:B------:R-:W-:Y:S01]  /*12670*/  IMAD.MOV.U32 R224, RZ, RZ, R23 ;  /* 0x000000ffffe07224 */ /* 0x000fe200078e0017 */
[----:B------:R-:W-:Y:S01]  /*12680*/  MOV R225, R31 ;  /* 0x0000001f00e17202 */ /* 0x000fe20000000f00 */
[----:B------:R-:W-:-:S02]  /*12690*/  IMAD.MOV.U32 R226, RZ, RZ, R26 ;  /* 0x000000ffffe27224 */ /* 0x000fc400078e001a */
[----:B------:R-:W-:Y:S01]  /*126a0*/  IMAD.MOV.U32 R227, RZ, RZ, R27 ;  /* 0x000000ffffe37224 */ /* 0x000fe200078e001b */
[----:B---3--:R-:W-:Y:S01]  /*126b0*/  HMMA.1688.F32.TF32 R220, R232, R18, R248 ;  /* 0x00000012e8dc723c */ /* 0x008fe200000810f8 */
[----:B------:R-:W3:Y:S04]  /*126c0*/  LDL.LU R248, [R1+0x30] ;  /* 0x0000300001f87983 */ /* 0x000ee80000300800 */
[----:B------:R-:W3:Y:S02]  /*126d0*/  LDL.LU R249, [R1+0x34] ;  /* 0x0000340001f97983 */ /* 0x000ee40000300800 */
[----:B-----5:R-:W-:Y:S02]  /*126e0*/  IMAD.MOV.U32 R250, RZ, RZ, R30 ;  /* 0x000000fffffa7224 */ /* 0x020fe400078e001e */
[----:B------:R-:W3:Y:S01]  /*126f0*/  LDL.LU R30, [R1+0xb1c] ;  /* 0x000b1c00011e7983 */ /* 0x000ee20000300800 */
[----:B--2---:R-:W-:-:S03]  /*12700*/  IMAD.MOV.U32 R251, RZ, RZ, R22 ;  /* 0x000000fffffb7224 */ /* 0x004fc600078e0016 */
[----:B------:R-:W2:Y:S04]  /*12710*/  LDL.LU R22, [R1+0xb18] ;  /* 0x000b180001167983 */ /* 0x000ea80000300800 */
[----:B------:R-:W2:Y:S04]  /*12720*/  LDL.LU R23, [R1+0xb14] ;  /* 0x000b140001177983 */ /* 0x000ea80000300800 */
[----:B------:R-:W3:Y:S04]  /*12730*/  LDL.LU R31, [R1+0xb10] ;  /* 0x000b1000011f7983 */ /* 0x000ee80000300800 */
[----:B------:R-:W4:Y:S04]  /*12740*/  LDL.LU R26, [R1+0xb0c] ;  /* 0x000b0c00011a7983 */ /* 0x000f280000300800 */
[----:B------:R-:W4:Y:S01]  /*12750*/  LDL.LU R27, [R1+0xb08] ;  /* 0x000b0800011b7983 */ /* 0x000f220000300800 */
[----:B------:R-:W-:Y:S01]  /*12760*/  MOV R4, R223 ;  /* 0x000000df00047202 */ /* 0x000fe20000000f00 */
[----:B------:R-:W-:-:S02]  /*12770*/  IMAD.MOV.U32 R8, RZ, RZ, R222 ;  /* 0x000000ffff087224 */ /* 0x000fc400078e00de */
[----:B------:R-:W-:Y:S02]  /*12780*/  IMAD.MOV.U32 R9, RZ, RZ, R221 ;  /* 0x000000ffff097224 */ /* 0x000fe400078e00dd */
[----:B------:R-:W-:Y:S01]  /*12790*/  IMAD.MOV.U32 R12, RZ, RZ, R220 ;  /* 0x000000ffff0c7224 */ /* 0x000fe200078e00dc */
[----:B------:R-:W-:Y:S04]  /*127a0*/  STL [R1+0xaa0], R4 ;  /* 0x000aa00401007387 */ /* 0x000fe80000100800 */
[----:B------:R-:W-:Y:S04]  /*127b0*/  STL [R1+0xa9c], R8 ;  /* 0x000a9c0801007387 */ /* 0x000fe80000100800 */
[----:B------:R-:W-:Y:S04]  /*127c0*/  STL [R1+0xa98], R9 ;  /* 0x000a980901007387 */ /* 0x000fe80000100800 */
[----:B------:R-:W-:Y:S01]  /*127d0*/  STL [R1+0xa94], R12 ;  /* 0x000a940c01007387 */ /* 0x000fe20000100800 */
[C---:B--2---:R-:W-:Y:S08]  /*127e0*/  HMMA.1688.F32.TF32 R40, R232.reuse, R22, R40 ;  /* 0x00000016e828723c */ /* 0x044ff00000081028 */
[----:B----4-:R-:W-:Y:S11]  /*127f0*/  HMMA.1688.F32.TF32 R36, R232, R26, R36 ;  /* 0x0000001ae824723c */ /* 0x010ff60000081024 */
[----:B------:R-:W-:Y:S05]  /*12800*/  @!UPT UIADD3 URZ, URZ, URZ, URZ ;  /* 0x0000003f3f3ff290 */ /* 0x000fea000fffe03f */
[----:B------:R-:W-:Y:S01]  /*12810*/  MOV R222, R43 ;  /* 0x0000002b00de7202 */ /* 0x000fe20000000f00 */
[----:B------:R-:W-:Y:S02]  /*12820*/  IMAD.MOV.U32 R223, RZ, RZ, R42 ;  /* 0x000000ffffdf7224 */ /* 0x000fe400078e002a */
[----:B------:R-:W-:Y:S01]  /*12830*/  IMAD.MOV.U32 R25, RZ, RZ, R41 ;  /* 0x000000ffff197224 */ /* 0x000fe200078e0029 */
[----:B------:R-:W2:Y:S01]  /*12840*/  LDL.LU.64 R42, [R1+0xb00] ;  /* 0x000b0000012a7983 */ /* 0x000ea20000300a00 */
[----:B------:R-:W-:-:S03]  /*12850*/  IMAD.MOV.U32 R24, RZ, RZ, R40 ;  /* 0x000000ffff187224 */ /* 0x000fc600078e0028 */
[----:B------:R-:W2:Y:S04]  /*12860*/  LDL.LU.64 R40, [R1+0xaf8] ;  /* 0x000af80001287983 */ /* 0x000ea80000300a00 */
[----:B------:R-:W-:Y:S01]  /*12870*/  STL [R1+0xab0], R222 ;  /* 0x000ab0de01007387 */ /* 0x000fe20000100800 */
[----:B------:R-:W-:Y:S02]  /*12880*/  IMAD.MOV.U32 R220, RZ, RZ, R39 ;  /* 0x000000ffffdc7224 */ /* 0x000fe400078e0027 */
[----:B------:R-:W-:Y:S01]  /*12890*/  IMAD.MOV.U32 R221, RZ, RZ, R38 ;  /* 0x000000ffffdd7224 */ /* 0x000fe200078e0026 */
[----:B------:R-:W-:Y:S01]  /*128a0*/  STL [R1+0xaac], R223 ;  /* 0x000aacdf01007387 */ /* 0x000fe20000100800 */
[----:B------:R-:W-:-:S03]  /*128b0*/  IMAD.MOV.U32 R28, RZ, RZ, R36 ;  /* 0x000000ffff1c7224 */ /* 0x000fc600078e0024 */
[----:B------:R-:W-:Y:S01]  /*128c0*/  STL [R1+0xaa8], R25 ;  /* 0x000aa81901007387 */ /* 0x000fe20000100800 */
[----:B------:R-:W-:-:S03]  /*128d0*/  IMAD.MOV.U32 R29, RZ, RZ, R37 ;  /* 0x000000ffff1d7224 */ /* 0x000fc600078e0025 */
[----:B------:R-:W-:Y:S04]  /*128e0*/  STL [R1+0xaa4], R24 ;  /* 0x000aa41801007387 */ /* 0x000fe80000100800 */
[----:B------:R-:W4:Y:S04]  /*128f0*/  LDL.LU.64 R38, [R1+0xaf0] ;  /* 0x000af00001267983 */ /* 0x000f280000300a00 */
[----:B------:R-:W4:Y:S04]  /*12900*/  LDL.LU.64 R36, [R1+0xae8] ;  /* 0x000ae80001247983 */ /* 0x000f280000300a00 */
[----:B------:R1:W-:Y:S01]  /*12910*/  STL [R1+0xac0], R220 ;  /* 0x000ac0dc01007387 */ /* 0x0003e20000100800 */
[----:B---3--:R-:W-:Y:S03]  /*12920*/  HMMA.1688.F32.TF32 R248, R232, R30, R248 ;  /* 0x0000001ee8f8723c */ /* 0x008fe600000810f8 */
[----:B------:R3:W-:Y:S01]  /*12930*/  STL [R1+0xabc], R221 ;  /* 0x000abcdd01007387 */ /* 0x0007e20000100800 */
[----:B-1----:R-:W-:-:S03]  /*12940*/  IMAD.MOV.U32 R220, RZ, RZ, R34 ;  /* 0x000000ffffdc7224 */ /* 0x002fc600078e0022 */
[----:B------:R-:W5:Y:S01]  /*12950*/  LDL.LU R34, [R1+0xae4] ;  /* 0x000ae40001227983 */ /* 0x000f620000300800 */
[----:B---3--:R-:W-:-:S03]  /*12960*/  MOV R221, R35 ;  /* 0x0000002300dd7202 */ /* 0x008fc60000000f00 */
[----:B------:R-:W5:Y:S04]  /*12970*/  LDL.LU R35, [R1+0xae0] ;  /* 0x000ae00001237983 */ /* 0x000f680000300800 */
[----:B------:R-:W-:Y:S04]  /*12980*/  STL [R1+0xab8], R29 ;  /* 0x000ab81d01007387 */ /* 0x000fe80000100800 */
[----:B------:R-:W-:Y:S05]  /*12990*/  STL [R1+0xab4], R28 ;  /* 0x000ab41c01007387 */ /* 0x000fea0000100800 */
[----:B------:R-:W-:Y:S01]  /*129a0*/  IMAD.MOV.U32 R17, RZ, RZ, R250 ;  /* 0x000000ffff117224 */ /* 0x000fe200078e00fa */
[----:B------:R-:W-:Y:S01]  /*129b0*/  MOV R20, R251 ;  /* 0x000000fb00147202 */ /* 0x000fe20000000f00 */
[----:B------:R-:W-:Y:S01]  /*129c0*/  IMAD.MOV.U32 R13, RZ, RZ, R248 ;  /* 0x000000ffff0d7224 */ /* 0x000fe200078e00f8 */
[----:B------:R-:W3:Y:S01]  /*129d0*/  LDL.LU.64 R250, [R1+0xad8] ;  /* 0x000ad80001fa7983 */ /* 0x000ee20000300a00 */
[----:B------:R-:W-:-:S03]  /*129e0*/  IMAD.MOV.U32 R16, RZ, RZ, R249 ;  /* 0x000000ffff107224 */ /* 0x000fc600078e00f9 */
[----:B------:R-:W3:Y:S01]  /*129f0*/  LDL.LU.64 R248, [R1+0xad0] ;  /* 0x000ad00001f87983 */ /* 0x000ee20000300a00 */
[----:B------:R-:W-:Y:S02]  /*12a00*/  IMAD.MOV.U32 R222, RZ, RZ, R2 ;  /* 0x000000ffffde7224 */ /* 0x000fe400078e0002 */
[----:B------:R-:W-:Y:S01]  /*12a10*/  IMAD.MOV.U32 R223, RZ, RZ, R0 ;  /* 0x000000ffffdf7224 */ /* 0x000fe200078e0000 */
[C---:B------:R-:W-:Y:S08]  /*12a20*/  HMMA.1688.F32.TF32 R228, R236.reuse, R6, R228 ;  /* 0x00000006ece4723c */ /* 0x040ff000000810e4 */
[----:B------:R-:W-:Y:S11]  /*12a30*/  HMMA.1688.F32.TF32 R220, R236, R10, R220 ;  /* 0x0000000aecdc723c */ /* 0x000ff600000810dc */
[----:B------:R-:W-:Y:S11]  /*12a40*/  @!UPT UIADD3 URZ, URZ, URZ, URZ ;  /* 0x0000003f3f3ff290 */ /* 0x000ff6000fffe03f */
[----:B------:R-:W-:Y:S02]  /*12a50*/  @!UPT UIADD3 URZ, URZ, URZ, URZ ;  /* 0x0000003f3f3ff290 */ /* 0x000fe4000fffe03f */
[----:B------:R-:W-:Y:S01]  /*12a60*/  IMAD.MOV.U32 R21, RZ, RZ, R223 ;  /* 0x000000ffff157224 */ /* 0x000fe200078e00df */
[----:B------:R1:W-:Y:S04]  /*12a70*/  STL [R1+0xac8], R16 ;  /* 0x000ac81001007387 */ /* 0x0003e80000100800 */
[----:B------:R1:W-:Y:S01]  /*12a80*/  STL [R1+0xac4], R13 ;  /* 0x000ac40d01007387 */ /* 0x0003e20000100800 */
[----:B-----5:R-:W-:Y:S08]  /*12a90*/  HMMA.1688.F32.TF32 R224, R232, R34, R224 ;  /* 0x00000022e8e0723c */ /* 0x020ff000000810e0 */
[----:B----4-:R-:W-:Y:S11]  /*12aa0*/  HMMA.1688.F32.TF32 R36, R236, R18, R36 ;  /* 0x00000012ec24723c */ /* 0x010ff60000081024 */
[----:B------:R-:W-:Y:S05]  /*12ab0*/  @!UPT UIADD3 URZ, URZ, URZ, URZ ;  /* 0x0000003f3f3ff290 */ /* 0x000fea000fffe03f */
        /* <DEDUP_REMOVED lines=9> */
[C---:B---3--:R-:W-:Y:S01]  /*12b50*/  HMMA.1688.F32.TF32 R220, R236.reuse, R14, R248 ;  /* 0x0000000eecdc723c */ /* 0x048fe200000810f8 */
[----:B------:R-:W-:Y:S01]  /*12b60*/  IMAD.MOV.U32 R25, RZ, RZ, R38 ;  /* 0x000000ffff197224 */ /* 0x000fe200078e0026 */
[----:B------:R-:W-:Y:S11]  /*12b70*/  MOV R24, R39 ;  /* 0x0000002700187202 */ /* 0x000ff60000000f00 */
[----:B------:R-:W-:Y:S11]  /*12b80*/  @!UPT UIADD3 URZ, URZ, URZ, URZ ;  /* 0x0000003f3f3ff290 */ /* 0x000ff6000fffe03f */
[----:B------:R-:W-:Y:S02]  /*12b90*/  IMAD.MOV.U32 R9, RZ, RZ, R222 ;  /* 0x000000ffff097224 */ /* 0x000fe400078e00de */
[----:B------:R-:W-:Y:S02]  /*12ba0*/  IMAD.MOV.U32 R12, RZ, RZ, R223 ;  /* 0x000000ffff0c7224 */ /* 0x000fe400078e00df */
[----:B------:R-:W-:Y:S02]  /*12bb0*/  IMAD.MOV.U32 R222, RZ, RZ, R36 ;  /* 0x000000ffffde7224 */ /* 0x000fe400078e0024 */
[----:B------:R-:W-:Y:S02]  /*12bc0*/  IMAD.MOV.U32 R223, RZ, RZ, R37 ;  /* 0x000000ffffdf7224 */ /* 0x000fe400078e0025 */
[C---:B--2---:R-:W-:Y:S08]  /*12bd0*/  HMMA.1688.F32.TF32 R36, R236.reuse, R22, R40 ;  /* 0x00000016ec24723c */ /* 0x044ff00000081028 */
[----:B------:R-:W-:Y:S01]  /*12be0*/  HMMA.1688.F32.TF32 R40, R236, R26, R44 ;  /* 0x0000001aec28723c */ /* 0x000fe2000008102c */
[----:B------:R-:W-:Y:S01]  /*12bf0*/  IMAD.MOV.U32 R4, RZ, RZ, R220 ;  /* 0x000000ffff047224 */ /* 0x000fe200078e00dc */
[----:B------:R-:W-:Y:S11]  /*12c00*/  MOV R8, R221 ;  /* 0x000000dd00087202 */ /* 0x000ff60000000f00 */
[----:B------:R-:W-:Y:S03]  /*12c10*/  @!UPT UIADD3 URZ, URZ, URZ, URZ ;  /* 0x0000003f3f3ff290 */ /* 0x000fe6000fffe03f */
[----:B------:R-:W-:Y:S02]  /*12c20*/  IMAD.MOV.U32 R220, RZ, RZ, R36 ;  /* 0x000000ffffdc7224 */ /* 0x000fe400078e0024 */
[----:B------:R-:W-:-:S06]  /*12c30*/  IMAD.MOV.U32 R221, RZ, RZ, R37 ;  /* 0x000000ffffdd7224 */ /* 0x000fcc00078e0025 */
[----:B------:R-:W-:Y:S01]  /*12c40*/  IMAD.MOV.U32 R37, RZ, RZ, R40 ;  /* 0x000000ffff257224 */ /* 0x000fe200078e0028 */
[----:B------:R-:W-:Y:S01]  /*12c50*/  MOV R36, R41 ;  /* 0x0000002900247202 */ /* 0x000fe20000000f00 */
[----:B-1----:R-:W-:Y:S02]  /*12c60*/  IMAD.MOV.U32 R16, RZ, RZ, R42 ;  /* 0x000000ffff107224 */ /* 0x002fe400078e002a */
[----:B------:R-:W-:Y:S02]  /*12c70*/  IMAD.MOV.U32 R13, RZ, RZ, R43 ;  /* 0x000000ffff0d7224 */ /* 0x000fe400078e002b */
[C---:B------:R-:W-:Y:S08]  /*12c80*/  HMMA.1688.F32.TF32 R40, R236.reuse, R30, R48 ;  /* 0x0000001eec28723c */ /* 0x040ff00000081030 */
[----:B------:R-:W-:Y:S11]  /*12c90*/  HMMA.1688.F32.TF32 R48, R236, R34, R52 ;  /* 0x00000022ec30723c */ /* 0x000ff60000081034 */
[----:B------:R-:W-:Y:S05]  /*12ca0*/  @!UPT UIADD3 URZ, URZ, URZ, URZ ;  /* 0x0000003f3f3ff290 */ /* 0x000fea000fffe03f */
[----:B------:R-:W-:Y:S01]  /*12cb0*/  IMAD.MOV.U32 R47, RZ, RZ, R41 ;  /* 0x000000ffff2f7224 */ /* 0x000fe200078e0029 */
[----:B------:R-:W-:Y:S01]  /*12cc0*/  MOV R44, R40 ;  /* 0x00000028002c7202 */ /* 0x000fe20000000f00 */
[----:B------:R-:W-:Y:S02]  /*12cd0*/  IMAD.MOV.U32 R46, RZ, RZ, R42 ;  /* 0x000000ffff2e7224 */ /* 0x000fe400078e002a */
[----:B------:R-:W-:-:S04]  /*12ce0*/  IMAD.MOV.U32 R45, RZ, RZ, R43 ;  /* 0x000000ffff2d7224 */ /* 0x000fc800078e002b */
[----:B------:R-:W-:Y:S02]  /*12cf0*/  IMAD.MOV.U32 R43, RZ, RZ, R49 ;  /* 0x000000ffff2b7224 */ /* 0x000fe400078e0031 */
[----:B------:R-:W-:Y:S02]  /*12d00*/  IMAD.MOV.U32 R42, RZ, RZ, R50 ;  /* 0x000000ffff2a7224 */ /* 0x000fe400078e0032 */
[----:B------:R-:W-:Y:S02]  /*12d10*/  IMAD.MOV.U32 R41, RZ, RZ, R51 ;  /* 0x000000ffff297224 */ /* 0x000fe400078e0033 */
[----:B------:R-:W-:Y:S02]  /*12d20*/  IMAD.MOV.U32 R40, RZ, RZ, R48 ;  /* 0x000000ffff287224 */ /* 0x000fe400078e0030 */
[C---:B------:R-:W-:Y:S11]  /*12d30*/  HMMA.1688.F32.TF32 R48, R240.reuse, R6, R56 ;  /* 0x00000006f030723c */ /* 0x040ff60000081038 */
[----:B------:R-:W-:Y:S11]  /*12d40*/  @!UPT UIADD3 URZ, URZ, URZ, URZ ;  /* 0x0000003f3f3ff290 */ /* 0x000ff6000fffe03f */
[----:B------:R-:W-:Y:S02]  /*12d50*/  @!UPT UIADD3 URZ, URZ, URZ, URZ ;  /* 0x0000003f3f3ff290 */ /* 0x000fe4000fffe03f */
[----:B------:R-:W-:Y:S01]  /*12d60*/  IMAD.MOV.U32 R233, RZ, RZ, R48 ;  /* 0x000000ffffe97224 */ /* 0x000fe200078e0030 */
[----:B------:R-:W-:Y:S01]  /*12d70*/  MOV R232, R49 ;  /* 0x0000003100e87202 */ /* 0x000fe20000000f00 */
[----:B------:R-:W-:Y:S02]  /*12d80*/  IMAD.MOV.U32 R2, RZ, RZ, R50 ;  /* 0x000000ffff027224 */ /* 0x000fe400078e0032 */
[----:B------:R-:W-:Y:S02]  /*12d90*/  IMAD.MOV.U32 R0, RZ, RZ, R51 ;  /* 0x000000ffff007224 */ /* 0x000fe400078e0033 */
[C---:B------:R-:W-:Y:S01]  /*12da0*/  HMMA.1688.F32.TF32 R48, R240.reuse, R10, R60 ;  /* 0x0000000af030723c */ /* 0x040fe2000008103c */
[----:B------:R-:W-:Y:S02]  /*12db0*/  IMAD.MOV.U32 R29, RZ, RZ, R38 ;  /* 0x000000ffff1d7224 */ /* 0x000fe400078e0026 */
[----:B------:R-:W-:Y:S11]  /*12dc0*/  IMAD.MOV.U32 R28, RZ, RZ, R39 ;  /* 0x000000ffff1c7224 */ /* 0x000ff600078e0027 */
[----:B------:R-:W-:Y:S10]  /*12dd0*/  @!UPT UIADD3 URZ, URZ, URZ, URZ ;  /* 0x0000003f3f3ff290 */ /* 0x000ff4000fffe03f */
[----:B------:R-:W-:Y:S02]  /*12de0*/  IMAD.MOV.U32 R62, RZ, RZ, R50 ;  /* 0x000000ffff3e7224 */ /* 0x000fe400078e0032 */
        /* <DEDUP_REMOVED lines=10> */
[----:B------:R-:W-:Y:S01]  /*12e90*/  HMMA.1688.F32.TF32 R36, R240, R18, R68 ;  /* 0x00000012f024723c */ /* 0x000fe20000081044 */
[----:B------:R-:W-:-:S07]  /*12ea0*/  IMAD.MOV.U32 R60, RZ, RZ, R233 ;  /* 0x000000ffff3c7224 */ /* 0x000fce00078e00e9 */
[----:B------:R-:W-:Y:S01]  /*12eb0*/  HMMA.1688.F32.TF32 R248, R240, R26, R76 ;  /* 0x0000001af0f8723c */ /* 0x000fe2000008104c */
[----:B------:R-:W-:Y:S01]  /*12ec0*/  IMAD.MOV.U32 R61, RZ, RZ, R232 ;  /* 0x000000ffff3d7224 */ /* 0x000fe200078e00e8 */
[----:B------:R-:W-:Y:S01]  /*12ed0*/  MOV R58, R48 ;  /* 0x00000030003a7202 */ /* 0x000fe20000000f00 */
[----:B------:R-:W-:-:S05]  /*12ee0*/  IMAD.MOV.U32 R63, RZ, RZ, R49 ;  /* 0x000000ffff3f7224 */ /* 0x000fca00078e0031 */
[C---:B------:R-:W-:Y:S08]  /*12ef0*/  HMMA.1688.F32.TF32 R236, R240.reuse, R30, R80 ;  /* 0x0000001ef0ec723c */ /* 0x040ff00000081050 */
[----:B------:R-:W-:Y:S01]  /*12f00*/  HMMA.1688.F32.TF32 R232, R240, R34, R84 ;  /* 0x00000022f0e8723c */ /* 0x000fe20000081054 */
[----:B------:R-:W-:Y:S02]  /*12f10*/  IMAD.MOV.U32 R53, RZ, RZ, R37 ;  /* 0x000000ffff357224 */ /* 0x000fe400078e0025 */
[----:B------:R-:W-:Y:S01]  /*12f20*/  IMAD.MOV.U32 R52, RZ, RZ, R38 ;  /* 0x000000ffff347224 */ /* 0x000fe200078e0026 */
[----:B------:R-:W-:Y:S01]  /*12f30*/  MOV R38, R65 ;  /* 0x0000004100267202 */ /* 0x000fe20000000f00 */
[----:B------:R-:W-:-:S02]  /*12f40*/  IMAD.MOV.U32 R49, RZ, RZ, R39 ;  /* 0x000000ffff317224 */ /* 0x000fc400078e0027 */
[----:B------:R-:W-:Y:S02]  /*12f50*/  IMAD.MOV.U32 R48, RZ, RZ, R36 ;  /* 0x000000ffff307224 */ /* 0x000fe400078e0024 */
[----:B------:R-:W-:Y:S02]  /*12f60*/  IMAD.MOV.U32 R39, RZ, RZ, R64 ;  /* 0x000000ffff277224 */ /* 0x000fe400078e0040 */
[----:B------:R-:W-:Y:S02]  /*12f70*/  IMAD.MOV.U32 R37, RZ, RZ, R66 ;  /* 0x000000ffff257224 */ /* 0x000fe400078e0042 */
[----:B------:R-:W-:Y:S02]  /*12f80*/  IMAD.MOV.U32 R36, RZ, RZ, R67 ;  /* 0x000000ffff247224 */ /* 0x000fe400078e0043 */
[C---:B------:R-:W-:Y:S01]  /*12f90*/  HMMA.1688.F32.TF32 R64, R244.reuse, R6, R88 ;  /* 0x00000006f440723c */ /* 0x040fe20000081058 */
[----:B------:R-:W-:Y:S04]  /*12fa0*/  STL [R1+0x9e0], R248 ;  /* 0x0009e0f801007387 */ /* 0x000fe80000100800 */
[----:B------:R-:W-:Y:S03]  /*12fb0*/  STL [R1+0x9dc], R249 ;  /* 0x0009dcf901007387 */ /* 0x000fe60000100800 */
[C---:B------:R-:W-:Y:S01]  /*12fc0*/  HMMA.1688.F32.TF32 R68, R244.reuse, R14, R96 ;  /* 0x0000000ef444723c */ /* 0x040fe20000081060 */
        /* <DEDUP_REMOVED lines=10> */
[----:B------:R-:W-:Y:S04]  /*13070*/  STL.64 [R1+0x288], R64 ;  /* 0x0002884001007387 */ /* 0x000fe80000100a00 */
[----:B------:R1:W-:Y:S01]  /*13080*/  STL.64 [R1+0x290], R66 ;  /* 0x0002904201007387 */ /* 0x0003e20000100a00 */
[C---:B------:R-:W-:Y:S03]  /*13090*/  HMMA.1688.F32.TF32 R72, R244.reuse, R26, R108 ;  /* 0x0000001af448723c */ /* 0x040fe6000008106c */
[----:B------:R-:W-:Y:S05]  /*130a0*/  STL.64 [R1+0x278], R68 ;  /* 0x0002784401007387 */ /* 0x000fea0000100a00 */
[C---:B-1----:R-:W-:Y:S01]  /*130b0*/  HMMA.1688.F32.TF32 R64, R244.reuse, R10, R92 ;  /* 0x0000000af440723c */ /* 0x042fe2000008105c */
[----:B------:R1:W-:Y:S07]  /*130c0*/  STL.64 [R1+0x280], R70 ;  /* 0x0002804601007387 */ /* 0x0003ee0000100a00 */
[----:B-1----:R-:W-:Y:S07]  /*130d0*/  HMMA.1688.F32.TF32 R68, R244, R30, R112 ;  /* 0x0000001ef444723c */ /* 0x002fee0000081070 */
[----:B------:R1:W-:Y:S09]  /*130e0*/  STL.64 [R1+0x248], R72 ;  /* 0x0002484801007387 */ /* 0x0003f20000100a00 */
[----:B------:R-:W-:Y:S01]  /*130f0*/  IMAD.MOV.U32 R237, RZ, RZ, R64 ;  /* 0x000000ffffed7224 */ /* 0x000fe200078e0040 */
[----:B------:R-:W-:Y:S01]  /*13100*/  MOV R238, R65 ;  /* 0x0000004100ee7202 */ /* 0x000fe20000000f00 */
[----:B------:R-:W-:-:S02]  /*13110*/  IMAD.MOV.U32 R239, RZ, RZ, R66 ;  /* 0x000000ffffef7224 */ /* 0x000fc400078e0042 */
[----:B------:R-:W-:Y:S01]  /*13120*/  IMAD.MOV.U32 R248, RZ, RZ, R67 ;  /* 0x000000fffff87224 */ /* 0x000fe200078e0043 */
[----:B------:R-:W-:Y:S01]  /*13130*/  MOV R79, R36 ;  /* 0x00000024004f7202 */ /* 0x000fe20000000f00 */
[----:B------:R-:W-:Y:S01]  /*13140*/  HMMA.1688.F32.TF32 R64, R244, R18, R100 ;  /* 0x00000012f440723c */ /* 0x000fe20000081064 */
[----:B------:R2:W-:Y:S01]  /*13150*/  STL.64 [R1+0x250], R74 ;  /* 0x0002504a01007387 */ /* 0x0005e20000100a00 */
[----:B-1----:R-:W-:-:S03]  /*13160*/  IMAD.MOV.U32 R72, RZ, RZ, R48 ;  /* 0x000000ffff487224 */ /* 0x002fc600078e0030 */
[----:B------:R-:W-:Y:S04]  /*13170*/  LDS R48, [R252+0xa200] ;  /* 0x00a20000fc307984 */ /* 0x000fe80000000800 */
[----:B------:R1:W-:Y:S04]  /*13180*/  STL.64 [R1+0x238], R68 ;  /* 0x0002384401007387 */ /* 0x0003e80000100a00 */
[----:B------:R3:W-:Y:S01]  /*13190*/  STL.64 [R1+0x240], R70 ;  /* 0x0002404601007387 */ /* 0x0007e20000100a00 */
[----:B--2---:R-:W-:-:S03]  /*131a0*/  IMAD.MOV.U32 R75, RZ, RZ, R49 ;  /* 0x000000ffff4b7224 */ /* 0x004fc600078e0031 */
[----:B------:R-:W-:Y:S01]  /*131b0*/  LDS R49, [R3+0xa200] ;  /* 0x00a2000003317984 */ /* 0x000fe20000000800 */
[----:B-1----:R-:W-:Y:S01]  /*131c0*/  MOV R68, R54 ;  /* 0x0000003600447202 */ /* 0x002fe20000000f00 */
[----:B------:R-:W-:Y:S02]  /*131d0*/  IMAD.MOV.U32 R54, RZ, RZ, R50 ;  /* 0x000000ffff367224 */ /* 0x000fe400078e0032 */
[----:B------:R-:W-:Y:S01]  /*131e0*/  LDS R36, [R252+0xa380] ;  /* 0x00a38000fc247984 */ /* 0x000fe20000000800 */
[----:B---3--:R-:W-:Y:S01]  /*131f0*/  IMAD.MOV.U32 R71, RZ, RZ, R55 ;  /* 0x000000ffff477224 */ /* 0x008fe200078e0037 */
[----:B------:R-:W-:Y:S02]  /*13200*/  MOV R55, R51 ;  /* 0x0000003300377202 */ /* 0x000fe40000000f00 */
[----:B------:R-:W-:Y:S04]  /*13210*/  LDS R50, [R252+0xb200] ;  /* 0x00b20000fc327984 */ /* 0x000fe80000000800 */
[----:B------:R-:W1:Y:S01]  /*13220*/  LDS R51, [R3+0xb200] ;  /* 0x00b2000003337984 */ /* 0x000e620000000800 */
[----:B------:R-:W-:Y:S01]  /*13230*/  IMAD.MOV.U32 R249, RZ, RZ, R64 ;  /* 0x000000fffff97224 */ /* 0x000fe200078e0040 */
[----:B------:R-:W-:Y:S01]  /*13240*/  MOV R235, R67 ;  /* 0x0000004300eb7202 */ /* 0x000fe20000000f00 */
[----:B------:R-:W-:-:S02]  /*13250*/  IMAD.MOV.U32 R250, RZ, RZ, R65 ;  /* 0x000000fffffa7224 */ /* 0x000fc400078e0041 */
[----:B------:R-:W-:Y:S02]  /*13260*/  IMAD.MOV.U32 R76, RZ, RZ, R39 ;  /* 0x000000ffff4c7224 */ /* 0x000fe400078e0027 */
[----:B------:R-:W-:Y:S01]  /*13270*/  IMAD.MOV.U32 R77, RZ, RZ, R38 ;  /* 0x000000ffff4d7224 */ /* 0x000fe200078e0026 */
[----:B------:R-:W-:Y:S01]  /*13280*/  LDS R39, [R3+0xb380] ;  /* 0x00b3800003277984 */ /* 0x000fe20000000800 */
[----:B------:R-:W-:Y:S02]  /*13290*/  IMAD.MOV.U32 R251, RZ, RZ, R66 ;  /* 0x000000fffffb7224 */ /* 0x000fe400078e0042 */
[----:B------:R-:W-:Y:S01]  /*132a0*/  HMMA.1688.F32.TF32 R64, R244, R22, R104 ;  /* 0x00000016f440723c */ /* 0x000fe20000081068 */
[----:B------:R-:W-:Y:S01]  /*132b0*/  IMAD.MOV.U32 R73, RZ, RZ, R53 ;  /* 0x000000ffff497224 */ /* 0x000fe200078e0035 */
[----:B------:R-:W-:Y:S01]  /*132c0*/  LDS R38, [R252+0xb380] ;  /* 0x00b38000fc267984 */ /* 0x000fe20000000800 */
[----:B------:R-:W-:Y:S01]  /*132d0*/  IMAD.MOV.U32 R78, RZ, RZ, R37 ;  /* 0x000000ffff4e7224 */ /* 0x000fe200078e0025 */
[----:B------:R-:W-:Y:S01]  /*132e0*/  MOV R97, R223 ;  /* 0x000000df00617202 */ /* 0x000fe20000000f00 */
[----:B------:R-:W-:Y:S01]  /*132f0*/  IMAD.MOV.U32 R96, RZ, RZ, R222 ;  /* 0x000000ffff607224 */ /* 0x000fe200078e00de */
[----:B------:R-:W-:Y:S01]  /*13300*/  LDS R37, [R3+0xa380] ;  /* 0x00a3800003257984 */ /* 0x000fe20000000800 */
[----:B------:R-:W-:-:S02]  /*13310*/  IMAD.MOV.U32 R98, RZ, RZ, R25 ;  /* 0x000000ffff627224 */ /* 0x000fc400078e0019 */
[----:B------:R-:W-:Y:S02]  /*13320*/  IMAD.MOV.U32 R99, RZ, RZ, R24 ;  /* 0x000000ffff637224 */ /* 0x000fe400078e0018 */
[----:B------:R-:W-:Y:S02]  /*13330*/  IMAD.MOV.U32 R92, RZ, RZ, R4 ;  /* 0x000000ffff5c7224 */ /* 0x000fe400078e0004 */
[----:B------:R-:W-:Y:S01]  /*13340*/  IMAD.MOV.U32 R93, RZ, RZ, R8 ;  /* 0x000000ffff5d7224 */ /* 0x000fe200078e0008 */
[----:B------:R-:W-:Y:S01]  /*13350*/  MOV R95, R12 ;  /* 0x0000000c005f7202 */ /* 0x000fe20000000f00 */
[----:B------:R-:W-:Y:S01]  /*13360*/  IMAD.MOV.U32 R94, RZ, RZ, R9 ;  /* 0x000000ffff5e7224 */ /* 0x000fe200078e0009 */
[----:B------:R-:W-:Y:S04]  /*13370*/  LDS R112, [R252+0xc080] ;  /* 0x00c08000fc707984 */ /* 0x000fe80000000800 */
[----:B------:R-:W-:Y:S04]  /*13380*/  LDS R114, [R252+0xd080] ;  /* 0x00d08000fc727984 */ /* 0x000fe80000000800 */
[----:B------:R-:W-:Y:S01]  /*13390*/  IMAD.MOV.U32 R232, RZ, RZ, R64 ;  /* 0x000000ffffe87224 */ /* 0x000fe200078e0040 */
[----:B------:R-:W-:Y:S01]  /*133a0*/  LDS R113, [R3+0xc080] ;  /* 0x00c0800003717984 */ /* 0x000fe20000000800 */
[----:B------:R-:W-:-:S02]  /*133b0*/  IMAD.MOV.U32 R233, RZ, RZ, R65 ;  /* 0x000000ffffe97224 */ /* 0x000fc400078e0041 */
[----:B------:R-:W-:Y:S01]  /*133c0*/  IMAD.MOV.U32 R234, RZ, RZ, R66 ;  /* 0x000000ffffea7224 */ /* 0x000fe200078e0042 */
[----:B------:R-:W-:Y:S01]  /*133d0*/  LDS R115, [R3+0xd080] ;  /* 0x00d0800003737984 */ /* 0x000fe20000000800 */
[----:B------:R-:W-:Y:S02]  /*133e0*/  IMAD.MOV.U32 R236, RZ, RZ, R67 ;  /* 0x000000ffffec7224 */ /* 0x000fe400078e0043 */
[----:B------:R-:W-:Y:S08]  /*133f0*/  HMMA.1688.F32.TF32 R64, R244, R34, R116 ;  /* 0x00000022f440723c */ /* 0x000ff00000081074 */
[C---:B-1----:R-:W-:Y:S08]  /*13400*/  HMMA.1688.F32.TF32 R80, R48.reuse, R6, R120 ;  /* 0x000000063050723c */ /* 0x042ff00000081078 */
[C---:B------:R-:W-:Y:S07]  /*13410*/  HMMA.1688.F32.TF32 R88, R48.reuse, R10, R124 ;  /* 0x0000000a3058723c */ /* 0x040fee000008107c */
[----:B------:R1:W-:Y:S01]  /*13420*/  STL.64 [R1+0x1b0], R64 ;  /* 0x0001b04001007387 */ /* 0x0003e20000100a00 */
[----:B------:R-:W-:Y:S03]  /*13430*/  HMMA.1688.F32.TF32 R84, R48, R14, R128 ;  /* 0x0000000e3054723c */ /* 0x000fe60000081080 */
[----:B------:R-:W-:Y:S04]  /*13440*/  STL.64 [R1+0x1b8], R66 ;  /* 0x0001b84201007387 */ /* 0x000fe80000100a00 */
[----:B------:R-:W-:Y:S04]  /*13450*/  STL.64 [R1+0x1a0], R80 ;  /* 0x0001a05001007387 */ /* 0x000fe80000100a00 */
[----:B------:R2:W-:Y:S01]  /*13460*/  STL.64 [R1+0x1a8], R82 ;  /* 0x0001a85201007387 */ /* 0x0005e20000100a00 */
[----:B-1----:R-:W-:-:S02]  /*13470*/  IMAD.MOV.U32 R64, RZ, RZ, R58 ;  /* 0x000000ffff407224 */ /* 0x002fc400078e003a */
[----:B------:R-:W-:Y:S01]  /*13480*/  IMAD.MOV.U32 R74, RZ, RZ, R52 ;  /* 0x000000ffff4a7224 */ /* 0x000fe200078e0034 */
[C---:B--2---:R-:W-:Y:S01]  /*13490*/  HMMA.1688.F32.TF32 R80, R48.reuse, R18, R132 ;  /* 0x000000123050723c */ /* 0x044fe20000081084 */
[----:B------:R-:W-:Y:S02]  /*134a0*/  IMAD.MOV.U32 R67, RZ, RZ, R59 ;  /* 0x000000ffff437224 */ /* 0x000fe400078e003b */
[----:B------:R-:W-:Y:S02]  /*134b0*/  IMAD.MOV.U32 R59, RZ, RZ, R47 ;  /* 0x000000ffff3b7224 */ /* 0x000fe400078e002f */
[----:B------:R-:W-:Y:S01]  /*134c0*/  IMAD.MOV.U32 R52, RZ, RZ, R46 ;  /* 0x000000ffff347224 */ /* 0x000fe200078e002e */
[----:B------:R-:W-:Y:S01]  /*134d0*/  LDS R47, [R3+0xb280] ;  /* 0x00b28000032f7984 */ /* 0x000fe20000000800 */
[----:B------:R-:W-:Y:S02]  /*134e0*/  IMAD.MOV.U32 R53, RZ, RZ, R45 ;  /* 0x000000ffff357224 */ /* 0x000fe400078e002d */
[----:B------:R-:W-:Y:S01]  /*134f0*/  IMAD.MOV.U32 R58, RZ, RZ, R44 ;  /* 0x000000ffff3a7224 */ /* 0x000fe200078e002c */
[----:B------:R-:W-:Y:S04]  /*13500*/  LDS R46, [R252+0xb280] ;  /* 0x00b28000fc2e7984 */ /* 0x000fe80000000800 */
[----:B------:R-:W-:Y:S04]  /*13510*/  LDS R44, [R252+0xa280] ;  /* 0x00a28000fc2c7984 */ /* 0x000fe80000000800 */
[----:B------:R-:W1:Y:S04]  /*13520*/  LDS R45, [R3+0xa280] ;  /* 0x00a28000032d7984 */ /* 0x000e680000000800 */
[----:B------:R-:W-:Y:S04]  /*13530*/  STL.64 [R1+0x190], R88 ;  /* 0x0001905801007387 */ /* 0x000fe80000100a00 */
[----:B------:R2:W-:Y:S04]  /*13540*/  STL.64 [R1+0x198], R90 ;  /* 0x0001985a01007387 */ /* 0x0005e80000100a00 */
[----:B------:R-:W-:Y:S04]  /*13550*/  STL.64 [R1+0x180], R84 ;  /* 0x0001805401007387 */ /* 0x000fe80000100a00 */
[----:B------:R3:W-:Y:S01]  /*13560*/  STL.64 [R1+0x188], R86 ;  /* 0x0001885601007387 */ /* 0x0007e20000100a00 */
[C---:B--2---:R-:W-:Y:S03]  /*13570*/  HMMA.1688.F32.TF32 R88, R48.reuse, R22, R136 ;  /* 0x000000163058723c */ /* 0x044fe60000081088 */
[----:B------:R-:W-:Y:S04]  /*13580*/  STL.64 [R1+0x170], R80 ;  /* 0x0001705001007387 */ /* 0x000fe80000100a00 */
[----:B------:R2:W-:Y:S01]  /*13590*/  STL.64 [R1+0x178], R82 ;  /* 0x0001785201007387 */ /* 0x0005e20000100a00 */
[C---:B---3--:R-:W-:Y:S08]  /*135a0*/  HMMA.1688.F32.TF32 R84, R48.reuse, R26, R140 ;  /* 0x0000001a3054723c */ /* 0x048ff0000008108c */
[----:B--2---:R-:W-:Y:S07]  /*135b0*/  HMMA.1688.F32.TF32 R80, R48, R30, R144 ;  /* 0x0000001e3050723c */ /* 0x004fee0000081090 */
[----:B------:R-:W-:Y:S04]  /*135c0*/  STL.64 [R1+0x160], R88 ;  /* 0x0001605801007387 */ /* 0x000fe80000100a00 */
[----:B------:R-:W-:Y:S04]  /*135d0*/  STL.64 [R1+0x168], R90 ;  /* 0x0001685a01007387 */ /* 0x000fe80000100a00 */
[----:B------:R-:W-:Y:S04]  /*135e0*/  STL.64 [R1+0x140], R84 ;  /* 0x0001405401007387 */ /* 0x000fe80000100a00 */
[----:B------:R2:W-:Y:S01]  /*135f0*/  STL.64 [R1+0x148], R86 ;  /* 0x0001485601007387 */ /* 0x0005e20000100a00 */
[----:B------:R-:W-:Y:S01]  /*13600*/  IMAD.MOV.U32 R65, RZ, RZ, R63 ;  /* 0x000000ffff417224 */ /* 0x000fe200078e003f */
[----:B------:R-:W-:Y:S01]  /*13610*/  MOV R66, R62 ;  /* 0x0000003e00427202 */ /* 0x000fe20000000f00 */
[----:B------:R-:W-:-:S02]  /*13620*/  IMAD.MOV.U32 R69, RZ, RZ, R57 ;  /* 0x000000ffff457224 */ /* 0x000fc400078e0039 */
[----:B------:R-:W-:Y:S01]  /*13630*/  IMAD.MOV.U32 R70, RZ, RZ, R56 ;  /* 0x000000ffff467224 */ /* 0x000fe200078e0038 */
[----:B------:R-:W-:Y:S04]  /*13640*/  STL.64 [R1+0x130], R80 ;  /* 0x0001305001007387 */ /* 0x000fe80000100a00 */
[----:B------:R3:W-:Y:S01]  /*13650*/  STL.64 [R1+0x138], R82 ;  /* 0x0001385201007387 */ /* 0x0007e20000100a00 */
[----:B--2---:R-:W-:Y:S01]  /*13660*/  HMMA.1688.F32.TF32 R84, R48, R34, R148 ;  /* 0x000000223054723c */ /* 0x004fe20000081094 */
[----:B------:R-:W-:Y:S01]  /*13670*/  IMAD.MOV.U32 R106, RZ, RZ, R16 ;  /* 0x000000ffff6a7224 */ /* 0x000fe200078e0010 */
[----:B------:R-:W-:Y:S01]  /*13680*/  MOV R107, R13 ;  /* 0x0000000d006b7202 */ /* 0x000fe20000000f00 */
[----:B------:R-:W-:Y:S02]  /*13690*/  IMAD.MOV.U32 R100, RZ, RZ, R220 ;  /* 0x000000ffff647224 */ /* 0x000fe400078e00dc */
[----:B------:R-:W-:-:S02]  /*136a0*/  IMAD.MOV.U32 R101, RZ, RZ, R221 ;  /* 0x000000ffff657224 */ /* 0x000fc400078e00dd */
[----:B------:R-:W-:Y:S01]  /*136b0*/  IMAD.MOV.U32 R102, RZ, RZ, R29 ;  /* 0x000000ffff667224 */ /* 0x000fe200078e001d */
[C---:B-1----:R-:W-:Y:S01]  /*136c0*/  HMMA.1688.F32.TF32 R48, R44.reuse, R10, R156 ;  /* 0x0000000a2c30723c */ /* 0x042fe2000008109c */
[----:B------:R-:W-:Y:S02]  /*136d0*/  IMAD.MOV.U32 R103, RZ, RZ, R28 ;  /* 0x000000ffff677224 */ /* 0x000fe400078e001c */
[----:B------:R-:W-:Y:S02]  /*136e0*/  IMAD.MOV.U32 R140, RZ, RZ, R5 ;  /* 0x000000ffff8c7224 */ /* 0x000fe400078e0005 */
[----:B------:R-:W-:Y:S01]  /*136f0*/  IMAD.MOV.U32 R141, RZ, RZ, R32 ;  /* 0x000000ffff8d7224 */ /* 0x000fe200078e0020 */
[----:B------:R-:W-:Y:S01]  /*13700*/  MOV R143, R227 ;  /* 0x000000e3008f7202 */ /* 0x000fe20000000f00 */
[----:B------:R-:W-:Y:S01]  /*13710*/  IMAD.MOV.U32 R142, RZ, RZ, R33 ;  /* 0x000000ffff8e7224 */ /* 0x000fe200078e0021 */
[----:B---3--:R-:W-:Y:S01]  /*13720*/  HMMA.1688.F32.TF32 R80, R44, R6, R152 ;  /* 0x000000062c50723c */ /* 0x008fe20000081098 */
[----:B------:R-:W-:Y:S01]  /*13730*/  IMAD.MOV.U32 R63, RZ, RZ, R43 ;  /* 0x000000ffff3f7224 */ /* 0x000fe200078e002b */
[----:B------:R-:W-:Y:S01]  /*13740*/  MOV R56, R42 ;  /* 0x0000002a00387202 */ /* 0x000fe20000000f00 */
[----:B------:R-:W-:Y:S01]  /*13750*/  IMAD.MOV.U32 R57, RZ, RZ, R41 ;  /* 0x000000ffff397224 */ /* 0x000fe200078e0029 */
[----:B------:R-:W-:Y:S01]  /*13760*/  LDS R42, [R252+0xb300] ;  /* 0x00b30000fc2a7984 */ /* 0x000fe20000000800 */
[----:B------:R-:W-:-:S03]  /*13770*/  IMAD.MOV.U32 R62, RZ, RZ, R40 ;  /* 0x000000ffff3e7224 */ /* 0x000fc600078e0028 */
[----:B------:R-:W-:Y:S04]  /*13780*/  LDS R40, [R252+0xa300] ;  /* 0x00a30000fc287984 */ /* 0x000fe80000000800 */
[----:B------:R-:W-:Y:S04]  /*13790*/  LDS R41, [R3+0xa300] ;  /* 0x00a3000003297984 */ /* 0x000fe80000000800 */
[----:B------:R-:W1:Y:S04]  /*137a0*/  LDS R43, [R3+0xb300] ;  /* 0x00b30000032b7984 */ /* 0x000e680000000800 */
[----:B------:R-:W-:Y:S04]  /*137b0*/  STL.64 [R1+0x120], R84 ;  /* 0x0001205401007387 */ /* 0x000fe80000100a00 */
[----:B------:R-:W-:Y:S04]  /*137c0*/  STL.64 [R1+0x128], R86 ;  /* 0x0001285601007387 */ /* 0x000fe80000100a00 */
[----:B------:R-:W-:Y:S04]  /*137d0*/  STL.64 [R1+0x110], R80 ;  /* 0x0001105001007387 */ /* 0x000fe80000100a00 */
[----:B------:R-:W-:Y:S04]  /*137e0*/  STL.64 [R1+0x118], R82 ;  /* 0x0001185201007387 */ /* 0x000fe80000100a00 */
[----:B------:R-:W-:Y:S04]  /*137f0*/  STL.64 [R1+0x100], R48 ;  /* 0x0001003001007387 */ /* 0x000fe80000100a00 */
[----:B------:R2:W-:Y:S01]  /*13800*/  STL.64 [R1+0x108], R50 ;  /* 0x0001083201007387 */ /* 0x0005e20000100a00 */
[----:B------:R-:W-:Y:S01]  /*13810*/  IMAD.MOV.U32 R108, RZ, RZ, R58 ;  /* 0x000000ffff6c7224 */ /* 0x000fe200078e003a */
[----:B------:R-:W-:Y:S01]  /*13820*/  MOV R109, R59 ;  /* 0x0000003b006d7202 */ /* 0x000fe20000000f00 */
[----:B------:R-:W-:Y:S01]  /*13830*/  HMMA.1688.F32.TF32 R240, R44, R26, R172 ;  /* 0x0000001a2cf0723c */ /* 0x000fe200000810ac */
[----:B------:R-:W-:Y:S01]  /*13840*/  IMAD.MOV.U32 R110, RZ, RZ, R52 ;  /* 0x000000ffff6e7224 */ /* 0x000fe200078e0034 */
[----:B------:R-:W-:Y:S01]  /*13850*/  LDS R144, [R252+0xc100] ;  /* 0x00c10000fc907984 */ /* 0x000fe20000000800 */
[----:B------:R-:W-:-:S02]  /*13860*/  IMAD.MOV.U32 R111, RZ, RZ, R53 ;  /* 0x000000ffff6f7224 */ /* 0x000fc400078e0035 */
[----:B------:R-:W-:Y:S01]  /*13870*/  IMAD.MOV.U32 R104, RZ, RZ, R54 ;  /* 0x000000ffff687224 */ /* 0x000fe200078e0036 */
[----:B------:R-:W-:Y:S02]  /*13880*/  LDS R146, [R252+0xd100] ;  /* 0x00d10000fc927984 */ /* 0x000fe40000000800 */
[----:B--2---:R-:W-:Y:S01]  /*13890*/  HMMA.1688.F32.TF32 R48, R44, R14, R160 ;  /* 0x0000000e2c30723c */ /* 0x004fe200000810a0 */
[----:B------:R-:W-:Y:S01]  /*138a0*/  IMAD.MOV.U32 R82, RZ, RZ, R76 ;  /* 0x000000ffff527224 */ /* 0x000fe200078e004c */
[----:B------:R-:W-:Y:S01]  /*138b0*/  LDS R145, [R3+0xc100] ;  /* 0x00c1000003917984 */ /* 0x000fe20000000800 */
[----:B------:R-:W-:Y:S02]  /*138c0*/  IMAD.MOV.U32 R83, RZ, RZ, R77 ;  /* 0x000000ffff537224 */ /* 0x000fe400078e004d */
[----:B------:R-:W-:Y:S01]  /*138d0*/  IMAD.MOV.U32 R76, RZ, RZ, R78 ;  /* 0x000000ffff4c7224 */ /* 0x000fe200078e004e */
[----:B------:R-:W-:Y:S01]  /*138e0*/  LDS R147, [R3+0xd100] ;  /* 0x00d1000003937984 */ /* 0x000fe20000000800 */
[----:B------:R-:W-:Y:S01]  /*138f0*/  IMAD.MOV.U32 R77, RZ, RZ, R79 ;  /* 0x000000ffff4d7224 */ /* 0x000fe200078e004f */
[----:B------:R-:W-:Y:S01]  /*13900*/  MOV R79, R73 ;  /* 0x00000049004f7202 */ /* 0x000fe20000000f00 */
[----:B------:R-:W-:Y:S01]  /*13910*/  IMAD.MOV.U32 R78, RZ, RZ, R72 ;  /* 0x000000ffff4e7224 */ /* 0x000fe200078e0048 */
[----:B-1----:R-:W-:Y:S01]  /*13920*/  HMMA.1688.F32.TF32 R184, R40, R6, R184 ;  /* 0x0000000628b8723c */ /* 0x002fe200000810b8 */
[----:B------:R-:W-:-:S07]  /*13930*/  IMAD.MOV.U32 R72, RZ, RZ, R74 ;  /* 0x000000ffff487224 */ /* 0x000fce00078e004a */
[----:B------:R-:W-:Y:S01]  /*13940*/  HMMA.1688.F32.TF32 R188, R40, R10, R188 ;  /* 0x0000000a28bc723c */ /* 0x000fe200000810bc */
[----:B------:R-:W-:-:S07]  /*13950*/  IMAD.MOV.U32 R73, RZ, RZ, R75 ;  /* 0x000000ffff497224 */ /* 0x000fce00078e004b */
[----:B------:R-:W-:Y:S01]  /*13960*/  HMMA.1688.F32.TF32 R192, R40, R14, R192 ;  /* 0x0000000e28c0723c */ /* 0x000fe200000810c0 */
[----:B------:R-:W-:-:S07]  /*13970*/  IMAD.MOV.U32 R74, RZ, RZ, R68 ;  /* 0x000000ffff4a7224 */ /* 0x000fce00078e0044 */
[----:B------:R-:W-:Y:S01]  /*13980*/  HMMA.1688.F32.TF32 R196, R40, R18, R196 ;  /* 0x0000001228c4723c */ /* 0x000fe200000810c4 */
[----:B------:R-:W-:Y:S01]  /*13990*/  IMAD.MOV.U32 R75, RZ, RZ, R69 ;  /* 0x000000ffff4b7224 */ /* 0x000fe200078e0045 */
[----:B------:R-:W-:Y:S01]  /*139a0*/  MOV R69, R71 ;  /* 0x0000004700457202 */ /* 0x000fe20000000f00 */
[----:B------:R-:W-:-:S05]  /*139b0*/  IMAD.MOV.U32 R68, RZ, RZ, R70 ;  /* 0x000000ffff447224 */ /* 0x000fca00078e0046 */
[----:B------:R-:W-:Y:S01]  /*139c0*/  HMMA.1688.F32.TF32 R200, R40, R22, R200 ;  /* 0x0000001628c8723c */ /* 0x000fe200000810c8 */
        /* <DEDUP_REMOVED lines=8> */
[----:B------:R-:W-:Y:S01]  /*13a50*/  IMAD.MOV.U32 R66, RZ, RZ, R60 ;  /* 0x000000ffff427224 */ /* 0x000fe200078e003c */
[----:B------:R1:W-:Y:S01]  /*13a60*/  STL.64 [R1+0xf0], R48 ;  /* 0x0000f03001007387 */ /* 0x0003e20000100a00 */
[----:B------:R-:W-:Y:S02]  /*13a70*/  IMAD.MOV.U32 R60, RZ, RZ, R2 ;  /* 0x000000ffff3c7224 */ /* 0x000fe400078e0002 */
[----:B------:R-:W-:Y:S02]  /*13a80*/  IMAD.MOV.U32 R61, RZ, RZ, R0 ;  /* 0x000000ffff3d7224 */ /* 0x000fe400078e0000 */
[----:B------:R-:W-:Y:S02]  /*13a90*/  IMAD.MOV.U32 R88, RZ, RZ, R230 ;  /* 0x000000ffff587224 */ /* 0x000fe400078e00e6 */
[----:B------:R-:W-:-:S02]  /*13aa0*/  IMAD.MOV.U32 R89, RZ, RZ, R229 ;  /* 0x000000ffff597224 */ /* 0x000fc400078e00e5 */
[----:B------:R-:W-:Y:S02]  /*13ab0*/  IMAD.MOV.U32 R90, RZ, RZ, R228 ;  /* 0x000000ffff5a7224 */ /* 0x000fe400078e00e4 */
[----:B------:R-:W-:Y:S01]  /*13ac0*/  IMAD.MOV.U32 R91, RZ, RZ, R21 ;  /* 0x000000ffff5b7224 */ /* 0x000fe200078e0015 */
[----:B------:R-:W-:Y:S01]  /*13ad0*/  MOV R85, R225 ;  /* 0x000000e100557202 */ /* 0x000fe20000000f00 */
[----:B------:R-:W-:Y:S01]  /*13ae0*/  IMAD.MOV.U32 R2, RZ, RZ, R50 ;  /* 0x000000ffff027224 */ /* 0x000fe200078e0032 */
[C---:B------:R-:W-:Y:S01]  /*13af0*/  HMMA.1688.F32.TF32 R244, R44.reuse, R22, R168 ;  /* 0x000000162cf4723c */ /* 0x040fe200000810a8 */
[----:B------:R-:W-:Y:S01]  /*13b00*/  IMAD.MOV.U32 R0, RZ, RZ, R51 ;  /* 0x000000ffff007224 */ /* 0x000fe200078e0033 */
[----:B------:R-:W-:Y:S01]  /*13b10*/  LDS R80, [R252+0xc000] ;  /* 0x00c00000fc507984 */ /* 0x000fe20000000800 */
[----:B------:R-:W-:Y:S02]  /*13b20*/  IMAD.MOV.U32 R84, RZ, RZ, R226 ;  /* 0x000000ffff547224 */ /* 0x000fe400078e00e2 */
[----:B------:R-:W-:Y:S01]  /*13b30*/  IMAD.MOV.U32 R86, RZ, RZ, R224 ;  /* 0x000000ffff567224 */ /* 0x000fe200078e00e0 */
[----:B------:R-:W-:Y:S02]  /*13b40*/  LDS R81, [R3+0xc000] ;  /* 0x00c0000003517984 */ /* 0x000fe40000000800 */
[----:B-1----:R-:W-:Y:S08]  /*13b50*/  HMMA.1688.F32.TF32 R48, R44, R18, R164 ;  /* 0x000000122c30723c */ /* 0x002ff000000810a4 */
[----:B------:R-:W-:Y:S11]  /*13b60*/  HMMA.1688.F32.TF32 R40, R36, R6, R216 ;  /* 0x000000062428723c */ /* 0x000ff600000810d8 */
[----:B------:R-:W-:Y:S04]  /*13b70*/  @!UPT UIADD3 URZ, URZ, URZ, URZ ;  /* 0x0000003f3f3ff290 */ /* 0x000fe8000fffe03f */
[----:B------:R-:W-:Y:S04]  /*13b80*/  STL.64 [R1+0xe0], R48 ;  /* 0x0000e03001007387 */ /* 0x000fe80000100a00 */
[----:B------:R-:W-:Y:S04]  /*13b90*/  STL.64 [R1+0xe8], R50 ;  /* 0x0000e83201007387 */ /* 0x000fe80000100a00 */
[----:B------:R-:W-:Y:S04]  /*13ba0*/  STL.64 [R1+0x150], R40 ;  /* 0x0001502801007387 */ /* 0x000fe80000100a00 */
[----:B------:R-:W-:Y:S04]  /*13bb0*/  STL.64 [R1+0x158], R42 ;  /* 0x0001582a01007387 */ /* 0x000fe80000100a00 */
[----:B------:R-:W2:Y:S04]  /*13bc0*/  LDL.LU R16, [R1+0xac8] ;  /* 0x000ac80001107983 */ /* 0x000ea80000300800 */
[----:B------:R-:W3:Y:S04]  /*13bd0*/  LDL.LU R13, [R1+0xac4] ;  /* 0x000ac400010d7983 */ /* 0x000ee80000300800 */
[----:B------:R-:W4:Y:S04]  /*13be0*/  LDL.LU R220, [R1+0xac0] ;  /* 0x000ac00001dc7983 */ /* 0x000f280000300800 */
[----:B------:R-:W5:Y:S04]  /*13bf0*/  LDL.LU R221, [R1+0xabc] ;  /* 0x000abc0001dd7983 */ /* 0x000f680000300800 */
        /* <DEDUP_REMOVED lines=13> */
[----:B------:R-:W-:-:S03]  /*13cd0*/  IMAD.MOV.U32 R87, RZ, RZ, R231 ;  /* 0x000000ffff577224 */ /* 0x000fc600078e00e7 */
[----:B------:R-:W4:Y:S04]  /*13ce0*/  LDL.LU R21, [R1+0xa84] ;  /* 0x000a840001157983 */ /* 0x000f280000300800 */
[----:B------:R-:W4:Y:S04]  /*13cf0*/  LDL.LU R226, [R1+0xa80] ;  /* 0x000a800001e27983 */ /* 0x000f280000300800 */
[----:B------:R-:W4:Y:S04]  /*13d00*/  LDL.LU R225, [R1+0xa7c] ;  /* 0x000a7c0001e17983 */ /* 0x000f280000300800 */
[----:B------:R-:W4:Y:S01]  /*13d10*/  LDL.LU R224, [R1+0xa78] ;  /* 0x000a780001e07983 */ /* 0x000f220000300800 */
[----:B------:R-:W-:-:S03]  /*13d20*/  IMAD.MOV.U32 R134, RZ, RZ, R76 ;  /* 0x000000ffff867224 */ /* 0x000fc600078e004c */
        /* <DEDUP_REMOVED lines=9> */
[----:B------:R-:W-:Y:S01]  /*13dc0*/  IMAD.MOV.U32 R130, RZ, RZ, R72 ;  /* 0x000000ffff827224 */ /* 0x000fe200078e0048 */
[----:B------:R-:W-:Y:S01]  /*13dd0*/  MOV R131, R73 ;  /* 0x0000004900837202 */ /* 0x000fe20000000f00 */
[----:B------:R-:W-:Y:S02]  /*13de0*/  IMAD.MOV.U32 R79, RZ, RZ, R20 ;  /* 0x000000ffff4f7224 */ /* 0x000fe400078e0014 */
[----:B------:R-:W-:Y:S02]  /*13df0*/  IMAD.MOV.U32 R124, RZ, RZ, R74 ;  /* 0x000000ffff7c7224 */ /* 0x000fe400078e004a */
[----:B------:R-:W-:Y:S02]  /*13e00*/  IMAD.MOV.U32 R125, RZ, RZ, R75 ;  /* 0x000000ffff7d7224 */ /* 0x000fe400078e004b */
[----:B------:R-:W-:Y:S02]  /*13e10*/  IMAD.MOV.U32 R126, RZ, RZ, R68 ;  /* 0x000000ffff7e7224 */ /* 0x000fe400078e0044 */
[----:B------:R-:W-:Y:S01]  /*13e20*/  IMAD.MOV.U32 R127, RZ, RZ, R69 ;  /* 0x000000ffff7f7224 */ /* 0x000fe200078e0045 */
[----:B------:R-:W-:Y:S01]  /*13e30*/  MOV R121, R71 ;  /* 0x0000004700797202 */ /* 0x000fe20000000f00 */
[----:B------:R-:W-:-:S02]  /*13e40*/  IMAD.MOV.U32 R120, RZ, RZ, R70 ;  /* 0x000000ffff787224 */ /* 0x000fc400078e0046 */
[----:B--2---:R-:W-:Y:S02]  /*13e50*/  IMAD.MOV.U32 R77, RZ, RZ, R16 ;  /* 0x000000ffff4d7224 */ /* 0x004fe400078e0010 */
[----:B---3--:R-:W-:Y:S02]  /*13e60*/  IMAD.MOV.U32 R76, RZ, RZ, R13 ;  /* 0x000000ffff4c7224 */ /* 0x008fe400078e000d */
[----:B------:R-:W2:Y:S04]  /*13e70*/  LDL.LU R13, [R1+0xa60] ;  /* 0x000a6000010d7983 */ /* 0x000ea80000300800 */
[----:B------:R-:W3:Y:S04]  /*13e80*/  LDL.LU R16, [R1+0xa5c] ;  /* 0x000a5c0001107983 */ /* 0x000ee80000300800 */
[----:B------:R-:W2:Y:S01]  /*13e90*/  LDL.LU R17, [R1+0xa58] ;  /* 0x000a580001117983 */ /* 0x000ea20000300800 */
[----:B-----5:R-:W-:Y:S01]  /*13ea0*/  IMAD.MOV.U32 R74, RZ, RZ, R221 ;  /* 0x000000ffff4a7224 */ /* 0x020fe200078e00dd */
[----:B----4-:R-:W-:-:S02]  /*13eb0*/  MOV R73, R29 ;  /* 0x0000001d00497202 */ /* 0x010fc40000000f00 */
[----:B------:R-:W4:Y:S01]  /*13ec0*/  LDL.LU R20, [R1+0xa54] ;  /* 0x000a540001147983 */ /* 0x000f220000300800 */
[----:B------:R-:W-:-:S03]  /*13ed0*/  IMAD.MOV.U32 R72, RZ, RZ, R28 ;  /* 0x000000ffff487224 */ /* 0x000fc600078e001c */
[----:B------:R-:W5:Y:S01]  /*13ee0*/  LDL.LU R28, [R1+0xa50] ;  /* 0x000a5000011c7983 */ /* 0x000f620000300800 */
[----:B------:R-:W-:-:S03]  /*13ef0*/  IMAD.MOV.U32 R75, RZ, RZ, R220 ;  /* 0x000000ffff4b7224 */ /* 0x000fc600078e00dc */
[----:B------:R-:W2:Y:S04]  /*13f00*/  LDL.LU R29, [R1+0xa4c] ;  /* 0x000a4c00011d7983 */ /* 0x000ea80000300800 */
[----:B------:R-:W2:Y:S01]  /*13f10*/  LDL.LU R221, [R1+0xa48] ;  /* 0x000a480001dd7983 */ /* 0x000ea20000300800 */
[----:B------:R-:W-:Y:S02]  /*13f20*/  IMAD.MOV.U32 R70, RZ, RZ, R223 ;  /* 0x000000ffff467224 */ /* 0x000fe400078e00df */
[----:B------:R-:W-:Y:S01]  /*13f30*/  IMAD.MOV.U32 R69, RZ, RZ, R25 ;  /* 0x000000ffff457224 */ /* 0x000fe200078e0019 */
[----:B------:R-:W3:Y:S01]  /*13f40*/  LDL.LU R220, [R1+0xa44] ;  /* 0x000a440001dc7983 */ /* 0x000ee20000300800 */
[----:B------:R-:W-:-:S03]  /*13f50*/  IMAD.MOV.U32 R68, RZ, RZ, R24 ;  /* 0x000000ffff447224 */ /* 0x000fc600078e0018 */
[----:B------:R-:W4:Y:S01]  /*13f60*/  LDL.LU R24, [R1+0xa40] ;  /* 0x000a400001187983 */ /* 0x000f220000300800 */
[----:B------:R-:W-:-:S03]  /*13f70*/  MOV R71, R222 ;  /* 0x000000de00477202 */ /* 0x000fc60000000f00 */
[----:B------:R-:W4:Y:S04]  /*13f80*/  LDL.LU R25, [R1+0xa3c] ;  /* 0x000a3c0001197983 */ /* 0x000f280000300800 */
[----:B------:R-:W4:Y:S04]  /*13f90*/  LDL.LU R223, [R1+0xa38] ;  /* 0x000a380001df7983 */ /* 0x000f280000300800 */
[----:B------:R-:W5:Y:S01]  /*13fa0*/  LDL.LU R222, [R1+0xa34] ;  /* 0x000a340001de7983 */ /* 0x000f620000300800 */
[----:B------:R-:W-:Y:S01]  /*13fb0*/  IMAD.MOV.U32 R118, RZ, RZ, R60 ;  /* 0x000000ffff767224 */ /* 0x000fe200078e003c */
[----:B------:R-:W-:Y:S01]  /*13fc0*/  MOV R119, R61 ;  /* 0x0000003d00777202 */ /* 0x000fe20000000f00 */
[----:B------:R-:W-:-:S02]  /*13fd0*/  IMAD.MOV.U32 R136, RZ, RZ, R62 ;  /* 0x000000ffff887224 */ /* 0x000fc400078e003e */
[----:B------:R-:W-:Y:S02]  /*13fe0*/  IMAD.MOV.U32 R137, RZ, RZ, R63 ;  /* 0x000000ffff897224 */ /* 0x000fe400078e003f */
[----:B------:R-:W-:Y:S02]  /*13ff0*/  IMAD.MOV.U32 R138, RZ, RZ, R56 ;  /* 0x000000ffff8a7224 */ /* 0x000fe400078e0038 */
[----:B------:R-:W-:Y:S02]  /*14000*/  IMAD.MOV.U32 R63, RZ, RZ, R230 ;  /* 0x000000ffff3f7224 */ /* 0x000fe400078e00e6 */
[----:B------:R-:W-:Y:S02]  /*14010*/  IMAD.MOV.U32 R62, RZ, RZ, R229 ;  /* 0x000000ffff3e7224 */ /* 0x000fe400078e00e5 */
[----:B------:R-:W-:Y:S02]  /*14020*/  IMAD.MOV.U32 R61, RZ, RZ, R228 ;  /* 0x000000ffff3d7224 */ /* 0x000fe400078e00e4 */
[----:B------:R-:W-:-:S02]  /*14030*/  IMAD.MOV.U32 R60, RZ, RZ, R21 ;  /* 0x000000ffff3c7224 */ /* 0x000fc400078e0015 */
[----:B------:R-:W5:Y:S01]  /*14040*/  LDL.LU R21, [R1+0xa30] ;  /* 0x000a300001157983 */ /* 0x000f620000300800 */
[----:B------:R-:W-:-:S03]  /*14050*/  IMAD.MOV.U32 R139, RZ, RZ, R57 ;  /* 0x000000ffff8b7224 */ /* 0x000fc600078e0039 */
[----:B------:R-:W5:Y:S04]  /*14060*/  LDL.LU R228, [R1+0xa2c] ;  /* 0x000a2c0001e47983 */ /* 0x000f680000300800 */
[----:B------:R-:W5:Y:S01]  /*14070*/  LDL.LU R229, [R1+0xa28] ;  /* 0x000a280001e57983 */ /* 0x000f620000300800 */
[----:B------:R-:W-:Y:S01]  /*14080*/  IMAD.MOV.U32 R58, RZ, RZ, R225 ;  /* 0x000000ffff3a7224 */ /* 0x000fe200078e00e1 */
[----:B------:R-:W-:Y:S02]  /*14090*/  MOV R57, R224 ;  /* 0x000000e000397202 */ /* 0x000fe40000000f00 */
[----:B------:R-:W5:Y:S01]  /*140a0*/  LDL.LU R230, [R1+0xa24] ;  /* 0x000a240001e67983 */ /* 0x000f620000300800 */
[----:B------:R-:W-:-:S03]  /*140b0*/  IMAD.MOV.U32 R56, RZ, RZ, R231 ;  /* 0x000000ffff387224 */ /* 0x000fc600078e00e7 */
[----:B------:R-:W5:Y:S01]  /*140c0*/  LDL.LU R231, [R1+0xa20] ;  /* 0x000a200001e77983 */ /* 0x000f620000300800 */
[----:B------:R-:W-:-:S03]  /*140d0*/  IMAD.MOV.U32 R59, RZ, RZ, R226 ;  /* 0x000000ffff3b7224 */ /* 0x000fc600078e00e2 */
[----:B------:R-:W5:Y:S01]  /*140e0*/  LDL.LU R224, [R1+0xa1c] ;  /* 0x000a1c0001e07983 */ /* 0x000f620000300800 */
[----:B------:R-:W-:-:S03]  /*140f0*/  MOV R151, R5 ;  /* 0x0000000500977202 */ /* 0x000fc60000000f00 */
[----:B------:R-:W5:Y:S04]  /*14100*/  LDL.LU R225, [R1+0xa18] ;  /* 0x000a180001e17983 */ /* 0x000f680000300800 */
[----:B------:R-:W5:Y:S01]  /*14110*/  LDL.LU R226, [R1+0xa14] ;  /* 0x000a140001e27983 */ /* 0x000f620000300800 */
[----:B------:R-:W-:-:S03]  /*14120*/  IMAD.MOV.U32 R148, RZ, RZ, R227 ;  /* 0x000000ffff947224 */ /* 0x000fc600078e00e3 */
[----:B------:R-:W5:Y:S04]  /*14130*/  LDL.LU R227, [R1+0xa10] ;  /* 0x000a100001e37983 */ /* 0x000f680000300800 */
[----:B------:R-:W5:Y:S01]  /*14140*/  LDL.LU R5, [R1+0x2a4] ;  /* 0x0002a40001057983 */ /* 0x000f620000300800 */
[----:B--2---:R-:W-:Y:S02]  /*14150*/  IMAD.MOV.U32 R157, RZ, RZ, R221 ;  /* 0x000000ffff9d7224 */ /* 0x004fe400078e00dd */
[----:B---3--:R-:W-:Y:S02]  /*14160*/  IMAD.MOV.U32 R156, RZ, RZ, R220 ;  /* 0x000000ffff9c7224 */ /* 0x008fe400078e00dc */
[----:B------:R-:W2:Y:S04]  /*14170*/  LDL.LU R220, [R1+0xa0c] ;  /* 0x000a0c0001dc7983 */ /* 0x000ea80000300800 */
[----:B------:R-:W2:Y:S01]  /*14180*/  LDL.LU R221, [R1+0xa08] ;  /* 0x000a080001dd7983 */ /* 0x000ea20000300800 */
[----:B----4-:R-:W-:Y:S01]  /*14190*/  MOV R161, R223 ;  /* 0x000000df00a17202 */ /* 0x010fe20000000f00 */
[----:B-----5:R-:W-:-:S02]  /*141a0*/  IMAD.MOV.U32 R160, RZ, RZ, R222 ;  /* 0x000000ffffa07224 */ /* 0x020fc400078e00de */
[----:B------:R-:W2:Y:S04]  /*141b0*/  LDL.LU R222, [R1+0xa04] ;  /* 0x000a040001de7983 */ /* 0x000ea80000300800 */
[----:B------:R-:W2:Y:S04]  /*141c0*/  LDL.LU R223, [R1+0xa00] ;  /* 0x000a000001df7983 */ /* 0x000ea80000300800 */
[----:B------:R-:W3:Y:S04]  /*141d0*/  LDL.LU R164, [R1+0x298] ;  /* 0x0002980001a47983 */ /* 0x000ee80000300800 */
[----:B------:R-:W3:Y:S04]  /*141e0*/  LDL.LU R165, [R1+0x29c] ;  /* 0x00029c0001a57983 */ /* 0x000ee80000300800 */
[----:B------:R-:W3:Y:S01]  /*141f0*/  LDL.LU R166, [R1+0x2a0] ;  /* 0x0002a00001a67983 */ /* 0x000ee20000300800 */
[----:B------:R-:W-:-:S02]  /*14200*/  IMAD.MOV.U32 R162, RZ, RZ, R25 ;  /* 0x000000ffffa27224 */ /* 0x000fc400078e0019 */
[----:B------:R-:W-:Y:S01]  /*14210*/  IMAD.MOV.U32 R163, RZ, RZ, R24 ;  /* 0x000000ffffa37224 */ /* 0x000fe200078e0018 */
[----:B------:R-:W-:Y:S01]  /*14220*/  MOV R216, R232 ;  /* 0x000000e800d87202 */ /* 0x000fe20000000f00 */
[----:B------:R-:W-:Y:S01]  /*14230*/  IMAD.MOV.U32 R167, RZ, RZ, R21 ;  /* 0x000000ffffa77224 */ /* 0x000fe200078e0015 */
[----:B------:R-:W4:Y:S01]  /*14240*/  LDL.LU R232, [R1+0x9fc] ;  /* 0x0009fc0001e87983 */ /* 0x000f220000300800 */
[----:B------:R-:W-:Y:S02]  /*14250*/  IMAD.MOV.U32 R217, RZ, RZ, R233 ;  /* 0x000000ffffd97224 */ /* 0x000fe400078e00e9 */
[----:B------:R-:W-:Y:S01]  /*14260*/  IMAD.MOV.U32 R218, RZ, RZ, R234 ;  /* 0x000000ffffda7224 */ /* 0x000fe200078e00ea */
[----:B------:R-:W4:Y:S01]  /*14270*/  LDL.LU R233, [R1+0x9f8] ;  /* 0x0009f80001e97983 */ /* 0x000f220000300800 */
[----:B------:R-:W-:Y:S01]  /*14280*/  IMAD.MOV.U32 R219, RZ, RZ, R236 ;  /* 0x000000ffffdb7224 */ /* 0x000fe200078e00ec */
[----:B------:R-:W-:Y:S02]  /*14290*/  HMMA.1688.F32.TF32 R24, R36, R26, R160 ;  /* 0x0000001a2418723c */ /* 0x000fe400000810a0 */
[----:B------:R-:W4:Y:S01]  /*142a0*/  LDL.LU R234, [R1+0x9f4] ;  /* 0x0009f40001ea7983 */ /* 0x000f220000300800 */
[----:B------:R-:W-:-:S03]  /*142b0*/  IMAD.MOV.U32 R152, RZ, RZ, R20 ;  /* 0x000000ffff987224 */ /* 0x000fc600078e0014 */
[----:B------:R-:W5:Y:S04]  /*142c0*/  LDL.LU R236, [R1+0x9f0] ;  /* 0x0009f00001ec7983 */ /* 0x000f680000300800 */
[----:B------:R-:W2:Y:S04]  /*142d0*/  LDL.LU R160, [R1+0x288] ;  /* 0x0002880001a07983 */ /* 0x000ea80000300800 */
[----:B------:R-:W2:Y:S04]  /*142e0*/  LDL.LU R161, [R1+0x28c] ;  /* 0x00028c0001a17983 */ /* 0x000ea80000300800 */
[----:B------:R-:W2:Y:S04]  /*142f0*/  LDL.LU R162, [R1+0x290] ;  /* 0x0002900001a27983 */ /* 0x000ea80000300800 */
[----:B------:R-:W2:Y:S01]  /*14300*/  LDL.LU R163, [R1+0x294] ;  /* 0x0002940001a37983 */ /* 0x000ea20000300800 */
[----:B------:R-:W-:-:S02]  /*14310*/  IMAD.MOV.U32 R172, RZ, RZ, R249 ;  /* 0x000000ffffac7224 */ /* 0x000fc400078e00f9 */
[----:B------:R-:W-:Y:S02]  /*14320*/  IMAD.MOV.U32 R173, RZ, RZ, R250 ;  /* 0x000000ffffad7224 */ /* 0x000fe400078e00fa */
[----:B------:R-:W-:Y:S02]  /*14330*/  IMAD.MOV.U32 R174, RZ, RZ, R251 ;  /* 0x000000ffffae7224 */ /* 0x000fe400078e00fb */
[----:B------:R-:W-:Y:S01]  /*14340*/  IMAD.MOV.U32 R175, RZ, RZ, R235 ;  /* 0x000000ffffaf7224 */ /* 0x000fe200078e00eb */
[C---:B------:R-:W-:Y:S01]  /*14350*/  HMMA.1688.F32.TF32 R176, R44.reuse, R30, R176 ;  /* 0x0000001e2cb0723c */ /* 0x040fe200000810b0 */
[----:B------:R-:W-:Y:S01]  /*14360*/  IMAD.MOV.U32 R122, RZ, RZ, R64 ;  /* 0x000000ffff7a7224 */ /* 0x000fe200078e0040 */
[----:B------:R-:W-:Y:S01]  /*14370*/  MOV R133, R83 ;  /* 0x0000005300857202 */ /* 0x000fe20000000f00 */
[----:B------:R-:W-:Y:S01]  /*14380*/  IMAD.MOV.U32 R123, RZ, RZ, R65 ;  /* 0x000000ffff7b7224 */ /* 0x000fe200078e0041 */
[----:B------:R-:W-:Y:S01]  /*14390*/  MOV R154, R16 ;  /* 0x00000010009a7202 */ /* 0x000fe20000000f00 */
[----:B------:R-:W-:Y:S01]  /*143a0*/  IMAD.MOV.U32 R116, RZ, RZ, R66 ;  /* 0x000000ffff747224 */ /* 0x000fe200078e0042 */
[----:B------:R-:W-:Y:S01]  /*143b0*/  LDS R83, [R3+0xd000] ;  /* 0x00d0000003537984 */ /* 0x000fe20000000800 */
[----:B------:R-:W-:Y:S01]  /*143c0*/  IMAD.MOV.U32 R132, RZ, RZ, R82 ;  /* 0x000000ffff847224 */ /* 0x000fe200078e0052 */
[----:B------:R-:W-:Y:S01]  /*143d0*/  HMMA.1688.F32.TF32 R180, R44, R34, R180 ;  /* 0x000000222cb4723c */ /* 0x000fe200000810b4 */
[----:B------:R-:W-:Y:S01]  /*143e0*/  IMAD.MOV.U32 R117, RZ, RZ, R67 ;  /* 0x000000ffff757224 */ /* 0x000fe200078e0043 */
[----:B------:R-:W-:Y:S01]  /*143f0*/  LDS R82, [R252+0xd000] ;  /* 0x00d00000fc527984 */ /* 0x000fe20000000800 */
[----:B------:R-:W-:-:S02]  /*14400*/  IMAD.MOV.U32 R105, RZ, RZ, R55 ;  /* 0x000000ffff697224 */ /* 0x000fc400078e0037 */
[----:B------:R-:W-:Y:S01]  /*14410*/  IMAD.MOV.U32 R153, RZ, RZ, R17 ;  /* 0x000000ffff997224 */ /* 0x000fe200078e0011 */
[----:B------:R-:W-:Y:S01]  /*14420*/  LDSM.16.M88.4 R44, [R5+0x22080] ;  /* 0x02208000052c783b */ /* 0x000fe20000000200 */
[----:B------:R-:W-:Y:S01]  /*14430*/  IMAD.MOV.U32 R155, RZ, RZ, R13 ;  /* 0x000000ffff9b7224 */ /* 0x000fe200078e000d */
[C---:B------:R-:W-:Y:S02]  /*14440*/  HMMA.1688.F32.TF32 R224, R36.reuse, R14, R224 ;  /* 0x0000000e24e0723c */ /* 0x040fe400000810e0 */
[----:B------:R-:W-:Y:S04]  /*14450*/  LDSM.16.M88.4 R40, [R5+0x23080] ;  /* 0x023080000528783b */ /* 0x000fe80000000200 */
[----:B------:R-:W-:Y:S02]  /*14460*/  LDSM.16.M88.4 R48, [R5+0x25080] ;  /* 0x025080000530783b */ /* 0x000fe40000000200 */
[----:B---3--:R-:W-:Y:S01]  /*14470*/  HMMA.1688.F32.TF32 R20, R36, R22, R164 ;  /* 0x000000162414723c */ /* 0x008fe200000810a4 */
[----:B------:R-:W-:Y:S01]  /*14480*/  IMAD.MOV.U32 R64, RZ, RZ, R12 ;  /* 0x000000ffff407224 */ /* 0x000fe200078e000c */
[----:B------:R-:W-:Y:S01]  /*14490*/  LDSM.16.M88.4 R52, [R5+0x24080] ;  /* 0x024080000534783b */ /* 0x000fe20000000200 */
[----:B------:R-:W-:-:S02]  /*144a0*/  IMAD.MOV.U32 R65, RZ, RZ, R9 ;  /* 0x000000ffff417224 */ /* 0x000fc400078e0009 */
[----:B------:R-:W-:Y:S01]  /*144b0*/  IMAD.MOV.U32 R66, RZ, RZ, R8 ;  /* 0x000000ffff427224 */ /* 0x000fe200078e0008 */
[----:B------:R-:W1:Y:S01]  /*144c0*/  LDSM.16.M88.4 R12, [R5+0x21080] ;  /* 0x02108000050c783b */ /* 0x000e620000000200 */
[----:B------:R-:W-:Y:S01]  /*144d0*/  IMAD.MOV.U32 R164, RZ, RZ, R237 ;  /* 0x000000ffffa47224 */ /* 0x000fe200078e00ed */
[----:B------:R-:W-:Y:S01]  /*144e0*/  MOV R166, R239 ;  /* 0x000000ef00a67202 */ /* 0x000fe20000000f00 */
[----:B------:R-:W-:Y:S01]  /*144f0*/  IMAD.MOV.U32 R165, RZ, RZ, R238 ;  /* 0x000000ffffa57224 */ /* 0x000fe200078e00ee */
[----:B------:R-:W5:Y:S01]  /*14500*/  LDL.LU R237, [R1+0x9ec] ;  /* 0x0009ec0001ed7983 */ /* 0x000f620000300800 */
[----:B------:R-:W-:-:S03]  /*14510*/  IMAD.MOV.U32 R167, RZ, RZ, R248 ;  /* 0x000000ffffa77224 */ /* 0x000fc600078e00f8 */
[----:B------:R-:W5:Y:S04]  /*14520*/  LDL.LU R238, [R1+0x9e8] ;  /* 0x0009e80001ee7983 */ /* 0x000f680000300800 */
[----:B------:R-:W5:Y:S04]  /*14530*/  LDL.LU R239, [R1+0x9e4] ;  /* 0x0009e40001ef7983 */ /* 0x000f680000300800 */
[----:B------:R-:W3:Y:S04]  /*14540*/  LDL.LU R248, [R1+0x9e0] ;  /* 0x0009e00001f87983 */ /* 0x000ee80000300800 */
[----:B------:R-:W3:Y:S04]  /*14550*/  LDL.LU R249, [R1+0x9dc] ;  /* 0x0009dc0001f97983 */ /* 0x000ee80000300800 */
[----:B------:R-:W3:Y:S04]  /*14560*/  LDL.LU R250, [R1+0x9d8] ;  /* 0x0009d80001fa7983 */ /* 0x000ee80000300800 */
[----:B------:R-:W3:Y:S04]  /*14570*/  LDL.LU R251, [R1+0x9d4] ;  /* 0x0009d40001fb7983 */ /* 0x000ee80000300800 */
[----:B------:R-:W4:Y:S01]  /*14580*/  LDL.LU R235, [R1+0x9d0] ;  /* 0x0009d00001eb7983 */ /* 0x000f220000300800 */
[----:B--2---:R-:W-:Y:S01]  /*14590*/  HMMA.1688.F32.TF32 R220, R36, R10, R220 ;  /* 0x0000000a24dc723c */ /* 0x004fe200000810dc */
[----:B------:R-:W-:-:S02]  /*145a0*/  IMAD.MOV.U32 R67, RZ, RZ, R4 ;  /* 0x000000ffff437224 */ /* 0x000fc400078e0004 */
[----:B------:R-:W-:Y:S01]  /*145b0*/  LDSM.16.M88.4 R8, [R5+0x26080] ;  /* 0x026080000508783b */ /* 0x000fe20000000200 */
[----:B------:R-:W-:Y:S02]  /*145c0*/  IMAD.MOV.U32 R158, RZ, RZ, R29 ;  /* 0x000000ffff9e7224 */ /* 0x000fe400078e001d */
[----:B------:R-:W-:Y:S01]  /*145d0*/  IMAD.MOV.U32 R159, RZ, RZ, R28 ;  /* 0x000000ffff9f7224 */ /* 0x000fe200078e001c */
[----:B------:R-:W2:Y:S01]  /*145e0*/  LDL.LU R168, [R1+0x278] ;  /* 0x0002780001a87983 */ /* 0x000ea20000300800 */
[----:B------:R-:W-:Y:S03]  /*145f0*/  HMMA.1688.F32.TF32 R228, R36, R18, R228 ;  /* 0x0000001224e4723c */ /* 0x000fe600000810e4 */
[----:B------:R-:W1:Y:S04]  /*14600*/  LDSM.16.M88.4 R16, [R5+0x20080] ;  /* 0x020080000510783b */ /* 0x000e680000000200 */
[----:B------:R-:W1:Y:S01]  /*14610*/  LDSM.16.M88.4 R4, [R5+0x27080] ;  /* 0x027080000504783b */ /* 0x000e620000000200 */
[----:B------:R-:W-:-:S02]  /*14620*/  IMAD.MOV.U32 R149, RZ, RZ, R33 ;  /* 0x000000ffff957224 */ /* 0x000fc400078e0021 */
[----:B------:R-:W-:Y:S01]  /*14630*/  IMAD.MOV.U32 R150, RZ, RZ, R32 ;  /* 0x000000ffff967224 */ /* 0x000fe200078e0020 */
[----:B------:R-:W2:Y:S04]  /*14640*/  LDL.LU R169, [R1+0x27c] ;  /* 0x00027c0001a97983 */ /* 0x000ea80000300800 */
[----:B------:R-:W2:Y:S04]  /*14650*/  LDL.LU R170, [R1+0x280] ;  /* 0x0002800001aa7983 */ /* 0x000ea80000300800 */
[----:B------:R-:W2:Y:S01]  /*14660*/  LDL.LU R171, [R1+0x284] ;  /* 0x0002840001ab7983 */ /* 0x000ea20000300800 */
[C---:B------:R-:W-:Y:S03]  /*14670*/  HMMA.1688.F32.TF32 R28, R36.reuse, R30, R156 ;  /* 0x0000001e241c723c */ /* 0x040fe6000008109c */
[----:B------:R-:W-:Y:S04]  /*14680*/  LDS R156, [R252+0xc300] ;  /* 0x00c30000fc9c7984 */ /* 0x000fe80000000800 */
[----:B------:R-:W-:Y:S01]  /*14690*/  LDS R158, [R252+0xd300] ;  /* 0x00d30000fc9e7984 */ /* 0x000fe20000000800 */
[----:B------:R-:W-:Y:S03]  /*146a0*/  HMMA.1688.F32.TF32 R36, R36, R34, R152 ;  /* 0x000000222424723c */ /* 0x000fe60000081098 */
[----:B------:R-:W-:Y:S04]  /*146b0*/  LDS R157, [R3+0xc300] ;  /* 0x00c30000039d7984 */ /* 0x000fe80000000800 */
[----:B------:R-:W-:Y:S01]  /*146c0*/  LDS R159, [R3+0xd300] ;  /* 0x00d30000039f7984 */ /* 0x000fe20000000800 */
[C---:B-1----:R-:W-:Y:S03]  /*146d0*/  HMMA.1688.F32.TF32 R56, R80.reuse, R12, R56 ;  /* 0x0000000c5038723c */ /* 0x042fe60000081038 */
[----:B------:R-:W-:Y:S04]  /*146e0*/  LDS R152, [R252+0xc280] ;  /* 0x00c28000fc987984 */ /* 0x000fe80000000800 */
[----:B------:R-:W-:Y:S01]  /*146f0*/  LDS R154, [R252+0xd280] ;  /* 0x00d28000fc9a7984 */ /* 0x000fe20000000800 */
[C---:B------:R-:W-:Y:S03]  /*14700*/  HMMA.1688.F32.TF32 R32, R80.reuse, R16, R148 ;  /* 0x000000105020723c */ /* 0x040fe60000081094 */
        /* <DEDUP_REMOVED lines=8> */
[C---:B------:R-:W-:Y:S08]  /*14790*/  HMMA.1688.F32.TF32 R68, R80.reuse, R52, R68 ;  /* 0x000000345044723c */ /* 0x040ff00000081044 */
        /* <DEDUP_REMOVED lines=8> */
[----:B------:R-:W-:Y:S08]  /*14820*/  HMMA.1688.F32.TF32 R108, R112, R8, R108 ;  /* 0x00000008706c723c */ /* 0x000ff0000008106c */
[-C--:B------:R-:W-:Y:S08]  /*14830*/  HMMA.1688.F32.TF32 R80, R80, R4.reuse, R140 ;  /* 0x000000045050723c */ /* 0x080ff0000008108c */
[----:B------:R-:W-:Y:S08]  /*14840*/  HMMA.1688.F32.TF32 R112, R112, R4, R136 ;  /* 0x000000047070723c */ /* 0x000ff00000081088 */
[C---:B------:R-:W-:Y:S08]  /*14850*/  HMMA.1688.F32.TF32 R116, R144.reuse, R16, R116 ;  /* 0x000000109074723c */ /* 0x040ff00000081074 */
[C---:B------:R-:W-:Y:S08]  /*14860*/  HMMA.1688.F32.TF32 R120, R144.reuse, R12, R120 ;  /* 0x0000000c9078723c */ /* 0x040ff00000081078 */
[C---:B------:R-:W-:Y:S08]  /*14870*/  HMMA.1688.F32.TF32 R124, R144.reuse, R44, R124 ;  /* 0x0000002c907c723c */ /* 0x040ff0000008107c */
[C---:B------:R-:W-:Y:S08]  /*14880*/  HMMA.1688.F32.TF32 R128, R144.reuse, R40, R128 ;  /* 0x000000289080723c */ /* 0x040ff00000081080 */
[C---:B------:R-:W-:Y:S08]  /*14890*/  HMMA.1688.F32.TF32 R132, R144.reuse, R52, R132 ;  /* 0x000000349084723c */ /* 0x040ff00000081084 */
[C---:B-----5:R-:W-:Y:S08]  /*148a0*/  HMMA.1688.F32.TF32 R140, R144.reuse, R8, R236 ;  /* 0x00000008908c723c */ /* 0x060ff000000810ec */
[C---:B---3--:R-:W-:Y:S08]  /*148b0*/  HMMA.1688.F32.TF32 R136, R144.reuse, R48, R248 ;  /* 0x000000309088723c */ /* 0x048ff000000810f8 */
[----:B----4-:R-:W-:Y:S01]  /*148c0*/  HMMA.1688.F32.TF32 R144, R144, R4, R232 ;  /* 0x000000049090723c */ /* 0x010fe200000810e8 */
[----:B------:R-:W-:Y:S04]  /*148d0*/  LDS R232, [R252+0xc180] ;  /* 0x00c18000fce87984 */ /* 0x000fe80000000800 */
[----:B------:R-:W-:Y:S04]  /*148e0*/  LDS R234, [R252+0xd180] ;  /* 0x00d18000fcea7984 */ /* 0x000fe80000000800 */
[----:B------:R-:W-:Y:S04]  /*148f0*/  LDS R233, [R3+0xc180] ;  /* 0x00c1800003e97984 */ /* 0x000fe80000000800 */
[----:B------:R-:W1:Y:S02]  /*14900*/  LDS R235, [R3+0xd180] ;  /* 0x00d1800003eb7984 */ /* 0x000e640000000800 */
[C---:B-1----:R-:W-:Y:S11]  /*14910*/  HMMA.1688.F32.TF32 R160, R232.reuse, R16, R160 ;  /* 0x00000010e8a0723c */ /* 0x042ff600000810a0 */
[----:B------:R-:W-:Y:S11]  /*14920*/  @!UPT UIADD3 URZ, URZ, URZ, URZ ;  /* 0x0000003f3f3ff290 */ /* 0x000ff6000fffe03f */
[----:B------:R-:W-:Y:S01]  /*14930*/  @!UPT UIADD3 URZ, URZ, URZ, URZ ;  /* 0x0000003f3f3ff290 */ /* 0x000fe2000fffe03f */
        /* <DEDUP_REMOVED lines=8> */
[C---:B------:R-:W-:Y:S08]  /*149c0*/  HMMA.1688.F32.TF32 R164, R232.reuse, R12, R164 ;  /* 0x0000000ce8a4723c */ /* 0x040ff000000810a4 */
[C---:B--2---:R-:W-:Y:S08]  /*149d0*/  HMMA.1688.F32.TF32 R168, R232.reuse, R44, R168 ;  /* 0x0000002ce8a8723c */ /* 0x044ff000000810a8 */
[C---:B------:R-:W-:Y:S08]  /*149e0*/  HMMA.1688.F32.TF32 R172, R232.reuse, R40, R172 ;  /* 0x00000028e8ac723c */ /* 0x040ff000000810ac */
[C---:B------:R-:W-:Y:S01]  /*149f0*/  HMMA.1688.F32.TF32 R216, R232.reuse, R52, R216 ;  /* 0x00000034e8d8723c */ /* 0x040fe200000810d8 */
[----:B------:R1:W-:Y:S04]  /*14a00*/  STL [R1+0x924], R164 ;  /* 0x000924a401007387 */ /* 0x0003e80000100800 */
[----:B------:R2:W-:Y:S04]  /*14a10*/  STL [R1+0x920], R165 ;  /* 0x000920a501007387 */ /* 0x0005e80000100800 */
[----:B------:R4:W-:Y:S04]  /*14a20*/  STL [R1+0x91c], R166 ;  /* 0x00091ca601007387 */ /* 0x0009e80000100800 */
[----:B------:R5:W-:Y:S04]  /*14a30*/  STL [R1+0x918], R167 ;  /* 0x000918a701007387 */ /* 0x000be80000100800 */
[----:B-1----:R-:W3:Y:S04]  /*14a40*/  LDL.LU R164, [R1+0x238] ;  /* 0x0002380001a47983 */ /* 0x002ee80000300800 */
[----:B--2---:R-:W2:Y:S04]  /*14a50*/  LDL.LU R165, [R1+0x23c] ;  /* 0x00023c0001a57983 */ /* 0x004ea80000300800 */
[----:B----4-:R-:W2:Y:S04]  /*14a60*/  LDL.LU R166, [R1+0x240] ;  /* 0x0002400001a67983 */ /* 0x010ea80000300800 */
[----:B-----5:R-:W2:Y:S04]  /*14a70*/  LDL.LU R167, [R1+0x244] ;  /* 0x0002440001a77983 */ /* 0x020ea80000300800 */
        /* <DEDUP_REMOVED lines=8> */
[----:B------:R-:W4:Y:S04]  /*14b00*/  LDL.LU R236, [R1+0x1a0] ;  /* 0x0001a00001ec7983 */ /* 0x000f280000300800 */
[----:B------:R-:W4:Y:S04]  /*14b10*/  LDL.LU R237, [R1+0x1a4] ;  /* 0x0001a40001ed7983 */ /* 0x000f280000300800 */
[----:B------:R-:W4:Y:S04]  /*14b20*/  LDL.LU R238, [R1+0x1a8] ;  /* 0x0001a80001ee7983 */ /* 0x000f280000300800 */
[----:B------:R-:W4:Y:S04]  /*14b30*/  LDL.LU R239, [R1+0x1ac] ;  /* 0x0001ac0001ef7983 */ /* 0x000f280000300800 */
[----:B------:R1:W-:Y:S04]  /*14b40*/  STL [R1+0x954], R216 ;  /* 0x000954d801007387 */ /* 0x0003e80000100800 */
[----:B------:R5:W-:Y:S04]  /*14b50*/  STL [R1+0x950], R217 ;  /* 0x000950d901007387 */ /* 0x000be80000100800 */
[----:B------:R5:W-:Y:S04]  /*14b60*/  STL [R1+0x94c], R218 ;  /* 0x00094cda01007387 */ /* 0x000be80000100800 */
[----:B------:R5:W-:Y:S04]  /*14b70*/  STL [R1+0x948], R219 ;  /* 0x000948db01007387 */ /* 0x000be80000100800 */
[----:B-1----:R-:W4:Y:S04]  /*14b80*/  LDL.LU R216, [R1+0x1b0] ;  /* 0x0001b00001d87983 */ /* 0x002f280000300800 */
[----:B-----5:R-:W4:Y:S04]  /*14b90*/  LDL.LU R217, [R1+0x1b4] ;  /* 0x0001b40001d97983 */ /* 0x020f280000300800 */
[----:B------:R-:W4:Y:S04]  /*14ba0*/  LDL.LU R218, [R1+0x1b8] ;  /* 0x0001b80001da7983 */ /* 0x000f280000300800 */
[----:B------:R-:W4:Y:S01]  /*14bb0*/  LDL.LU R219, [R1+0x1bc] ;  /* 0x0001bc0001db7983 */ /* 0x000f220000300800 */
[C---:B---3--:R-:W-:Y:S03]  /*14bc0*/  HMMA.1688.F32.TF32 R160, R232.reuse, R48, R248 ;  /* 0x00000030e8a0723c */ /* 0x048fe600000810f8 */
[----:B------:R-:W3:Y:S11]  /*14bd0*/  LDL.LU R248, [R1+0x190] ;  /* 0x0001900001f87983 */ /* 0x000ef60000300800 */
[----:B------:R-:W-:Y:S09]  /*14be0*/  @!UPT UIADD3 URZ, URZ, URZ, URZ ;  /* 0x0000003f3f3ff290 */ /* 0x000ff2000fffe03f */
[----:B------:R1:W-:Y:S04]  /*14bf0*/  STL.64 [R1+0x10], R160 ;  /* 0x000010a001007387 */ /* 0x0003e80000100a00 */
[----:B------:R5:W-:Y:S04]  /*14c00*/  STL.64 [R1+0x18], R162 ;  /* 0x000018a201007387 */ /* 0x000be80000100a00 */
[----:B------:R-:W3:Y:S04]  /*14c10*/  LDL.LU R249, [R1+0x194] ;  /* 0x0001940001f97983 */ /* 0x000ee80000300800 */
[----:B------:R-:W3:Y:S04]  /*14c20*/  LDL.LU R250, [R1+0x198] ;  /* 0x0001980001fa7983 */ /* 0x000ee80000300800 */
[----:B------:R-:W3:Y:S04]  /*14c30*/  LDL.LU R251, [R1+0x19c] ;  /* 0x00019c0001fb7983 */ /* 0x000ee80000300800 */
[----:B-1----:R-:W3:Y:S04]  /*14c40*/  LDL.LU R160, [R1+0x180] ;  /* 0x0001800001a07983 */ /* 0x002ee80000300800 */
[----:B------:R-:W3:Y:S04]  /*14c50*/  LDL.LU R161, [R1+0x184] ;  /* 0x0001840001a17983 */ /* 0x000ee80000300800 */
[----:B-----5:R-:W5:Y:S04]  /*14c60*/  LDL.LU R162, [R1+0x188] ;  /* 0x0001880001a27983 */ /* 0x020f680000300800 */
[----:B------:R-:W5:Y:S01]  /*14c70*/  LDL.LU R163, [R1+0x18c] ;  /* 0x00018c0001a37983 */ /* 0x000f620000300800 */
[C---:B--2---:R-:W-:Y:S11]  /*14c80*/  HMMA.1688.F32.TF32 R172, R232.reuse, R8, R164 ;  /* 0x00000008e8ac723c */ /* 0x044ff600000810a4 */
[----:B------:R-:W-:Y:S11]  /*14c90*/  @!UPT UIADD3 URZ, URZ, URZ, URZ ;  /* 0x0000003f3f3ff290 */ /* 0x000ff6000fffe03f */
[----:B------:R-:W-:Y:S02]  /*14ca0*/  @!UPT UIADD3 URZ, URZ, URZ, URZ ;  /* 0x0000003f3f3ff290 */ /* 0x000fe4000fffe03f */
[----:B------:R-:W-:Y:S01]  /*14cb0*/  MOV R170, R172 ;  /* 0x000000ac00aa7202 */ /* 0x000fe20000000f00 */
[----:B------:R-:W-:Y:S01]  /*14cc0*/  IMAD.MOV.U32 R165, RZ, RZ, R175 ;  /* 0x000000ffffa57224 */ /* 0x000fe200078e00af */
[----:B------:R-:W2:Y:S01]  /*14cd0*/  LDL.LU R172, [R1+0x170] ;  /* 0x0001700001ac7983 */ /* 0x000ea20000300800 */
[----:B------:R-:W-:Y:S02]  /*14ce0*/  IMAD.MOV.U32 R171, RZ, RZ, R173 ;  /* 0x000000ffffab7224 */ /* 0x000fe400078e00ad */
[----:B------:R-:W-:Y:S01]  /*14cf0*/  IMAD.MOV.U32 R164, RZ, RZ, R174 ;  /* 0x000000ffffa47224 */ /* 0x000fe200078e00ae */
[----:B------:R-:W2:Y:S04]  /*14d00*/  LDL.LU R173, [R1+0x174] ;  /* 0x0001740001ad7983 */ /* 0x000ea80000300800 */
[----:B------:R-:W2:Y:S04]  /*14d10*/  LDL.LU R174, [R1+0x178] ;  /* 0x0001780001ae7983 */ /* 0x000ea80000300800 */
[----:B------:R-:W2:Y:S04]  /*14d20*/  LDL.LU R175, [R1+0x17c] ;  /* 0x00017c0001af7983 */ /* 0x000ea80000300800 */
[----:B------:R-:W-:Y:S04]  /*14d30*/  STL [R1+0x964], R165 ;  /* 0x000964a501007387 */ /* 0x000fe80000100800 */
[----:B------:R-:W-:Y:S04]  /*14d40*/  STL [R1+0x960], R164 ;  /* 0x000960a401007387 */ /* 0x000fe80000100800 */
[----:B------:R-:W-:Y:S04]  /*14d50*/  STL [R1+0x95c], R171 ;  /* 0x00095cab01007387 */ /* 0x000fe80000100800 */
[----:B------:R5:W-:Y:S01]  /*14d60*/  STL [R1+0x958], R170 ;  /* 0x000958aa01007387 */ /* 0x000be20000100800 */
[----:B----4-:R-:W-:Y:S11]  /*14d70*/  HMMA.1688.F32.TF32 R232, R232, R4, R216 ;  /* 0x00000004e8e8723c */ /* 0x010ff600000810d8 */
[----:B------:R-:W-:Y:S11]  /*14d80*/  @!UPT UIADD3 URZ, URZ, URZ, URZ ;  /* 0x0000003f3f3ff290 */ /* 0x000ff6000fffe03f */
[----:B------:R-:W-:Y:S01]  /*14d90*/  @!UPT UIADD3 URZ, URZ, URZ, URZ ;  /* 0x0000003f3f3ff290 */ /* 0x000fe2000fffe03f */
[----:B------:R-:W-:Y:S04]  /*14da0*/  STL [R1+0x974], R232 ;  /* 0x000974e801007387 */ /* 0x000fe80000100800 */
[----:B------:R-:W-:Y:S04]  /*14db0*/  STL [R1+0x970], R233 ;  /* 0x000970e901007387 */ /* 0x000fe80000100800 */
[----:B------:R-:W-:Y:S04]  /*14dc0*/  STL [R1+0x96c], R234 ;  /* 0x00096cea01007387 */ /* 0x000fe80000100800 */
[----:B------:R-:W-:Y:S04]  /*14dd0*/  STL [R1+0x968], R235 ;  /* 0x000968eb01007387 */ /* 0x000fe80000100800 */
[----:B------:R-:W4:Y:S04]  /*14de0*/  LDL.LU R216, [R1+0x160] ;  /* 0x0001600001d87983 */ /* 0x000f280000300800 */
[----:B------:R-:W4:Y:S04]  /*14df0*/  LDL.LU R217, [R1+0x164] ;  /* 0x0001640001d97983 */ /* 0x000f280000300800 */
[----:B------:R-:W4:Y:S04]  /*14e00*/  LDL.LU R218, [R1+0x168] ;  /* 0x0001680001da7983 */ /* 0x000f280000300800 */
[----:B------:R-:W4:Y:S01]  /*14e10*/  LDL.LU R219, [R1+0x16c] ;  /* 0x00016c0001db7983 */ /* 0x000f220000300800 */
[C---:B------:R-:W-:Y:S11]  /*14e20*/  HMMA.1688.F32.TF32 R236, R148.reuse, R16, R236 ;  /* 0x0000001094ec723c */ /* 0x040ff600000810ec */
[----:B------:R-:W-:Y:S11]  /*14e30*/  @!UPT UIADD3 URZ, URZ, URZ, URZ ;  /* 0x0000003f3f3ff290 */ /* 0x000ff6000fffe03f */
[----:B------:R-:W-:Y:S01]  /*14e40*/  @!UPT UIADD3 URZ, URZ, URZ, URZ ;  /* 0x0000003f3f3ff290 */ /* 0x000fe2000fffe03f */
[----:B------:R-:W-:Y:S04]  /*14e50*/  STL [R1+0x984], R236 ;  /* 0x000984ec01007387 */ /* 0x000fe80000100800 */
[----:B------:R-:W-:Y:S04]  /*14e60*/  STL [R1+0x980], R237 ;  /* 0x000980ed01007387 */ /* 0x000fe80000100800 */
[----:B------:R-:W-:Y:S04]  /*14e70*/  STL [R1+0x97c], R238 ;  /* 0x00097cee01007387 */ /* 0x000fe80000100800 */
[----:B------:R-:W-:Y:S01]  /*14e80*/  STL [R1+0x978], R239 ;  /* 0x000978ef01007387 */ /* 0x000fe20000100800 */
[C---:B---3--:R-:W-:Y:S08]  /*14e90*/  HMMA.1688.F32.TF32 R248, R148.reuse, R12, R248 ;  /* 0x0000000c94f8723c */ /* 0x048ff000000810f8 */
[----:B-----5:R-:W-:Y:S11]  /*14ea0*/  HMMA.1688.F32.TF32 R168, R148, R44, R160 ;  /* 0x0000002c94a8723c */ /* 0x020ff600000810a0 */
[----:B------:R-:W-:Y:S04]  /*14eb0*/  @!UPT UIADD3 URZ, URZ, URZ, URZ ;  /* 0x0000003f3f3ff290 */ /* 0x000fe8000fffe03f */
[----:B------:R-:W-:Y:S04]  /*14ec0*/  STL [R1+0x994], R248 ;  /* 0x000994f801007387 */ /* 0x000fe80000100800 */
[----:B------:R-:W-:Y:S04]  /*14ed0*/  STL [R1+0x990], R249 ;  /* 0x000990f901007387 */ /* 0x000fe80000100800 */
[----:B------:R-:W-:Y:S04]  /*14ee0*/  STL [R1+0x98c], R250 ;  /* 0x00098cfa01007387 */ /* 0x000fe80000100800 */
[----:B------:R-:W-:Y:S01]  /*14ef0*/  STL [R1+0x988], R251 ;  /* 0x000988fb01007387 */ /* 0x000fe20000100800 */
[----:B------:R-:W-:Y:S01]  /*14f00*/  IMAD.MOV.U32 R161, RZ, RZ, R171 ;  /* 0x000000ffffa17224 */ /* 0x000fe200078e00ab */
[----:B------:R-:W-:Y:S01]  /*14f10*/  MOV R160, R170 ;  /* 0x000000aa00a07202 */ /* 0x000fe20000000f00 */
[----:B------:R-:W-:-:S02]  /*14f20*/  IMAD.MOV.U32 R167, RZ, RZ, R169 ;  /* 0x000000ffffa77224 */ /* 0x000fc400078e00a9 */
[----:B------:R-:W-:Y:S01]  /*14f30*/  IMAD.MOV.U32 R166, RZ, RZ, R168 ;  /* 0x000000ffffa67224 */ /* 0x000fe200078e00a8 */
[----:B------:R-:W-:Y:S04]  /*14f40*/  STL [R1+0x9a4], R161 ;  /* 0x0009a4a101007387 */ /* 0x000fe80000100800 */
[----:B------:R-:W-:Y:S04]  /*14f50*/  STL [R1+0x9a0], R160 ;  /* 0x0009a0a001007387 */ /* 0x000fe80000100800 */
[----:B------:R-:W-:Y:S04]  /*14f60*/  STL [R1+0x99c], R167 ;  /* 0x00099ca701007387 */ /* 0x000fe80000100800 */
[----:B------:R1:W-:Y:S04]  /*14f70*/  STL [R1+0x998], R166 ;  /* 0x000998a601007387 */ /* 0x0003e80000100800 */
[----:B------:R-:W3:Y:S04]  /*14f80*/  LDL.LU R164, [R1+0x140] ;  /* 0x0001400001a47983 */ /* 0x000ee80000300800 */
[----:B------:R-:W3:Y:S04]  /*14f90*/  LDL.LU R165, [R1+0x144] ;  /* 0x0001440001a57983 */ /* 0x000ee80000300800 */
[----:B-1----:R-:W3:Y:S04]  /*14fa0*/  LDL.LU R166, [R1+0x148] ;  /* 0x0001480001a67983 */ /* 0x002ee80000300800 */
[----:B------:R-:W3:Y:S01]  /*14fb0*/  LDL.LU R167, [R1+0x14c] ;  /* 0x00014c0001a77983 */ /* 0x000ee20000300800 */
[C---:B--2---:R-:W-:Y:S11]  /*14fc0*/  HMMA.1688.F32.TF32 R232, R148.reuse, R40, R172 ;  /* 0x0000002894e8723c */ /* 0x044ff600000810ac */
[----:B------:R-:W-:Y:S11]  /*14fd0*/  @!UPT UIADD3 URZ, URZ, URZ, URZ ;  /* 0x0000003f3f3ff290 */ /* 0x000ff6000fffe03f */
[----:B------:R-:W-:Y:S02]  /*14fe0*/  @!UPT UIADD3 URZ, URZ, URZ, URZ ;  /* 0x0000003f3f3ff290 */ /* 0x000fe4000fffe03f */
[----:B------:R-:W-:Y:S02]  /*14ff0*/  IMAD.MOV.U32 R169, RZ, RZ, R235 ;  /* 0x000000ffffa97224 */ /* 0x000fe400078e00eb */
[----:B------:R-:W-:Y:S02]  /*15000*/  IMAD.MOV.U32 R168, RZ, RZ, R234 ;  /* 0x000000ffffa87224 */ /* 0x000fe400078e00ea */
[----:B------:R-:W-:Y:S02]  /*15010*/  IMAD.MOV.U32 R175, RZ, RZ, R233 ;  /* 0x000000ffffaf7224 */ /* 0x000fe400078e00e9 */
[----:B------:R-:W-:Y:S01]  /*15020*/  IMAD.MOV.U32 R174, RZ, RZ, R232 ;  /* 0x000000ffffae7224 */ /* 0x000fe200078e00e8 */
[----:B------:R-:W-:Y:S04]  /*15030*/  STL [R1+0x9b4], R169 ;  /* 0x0009b4a901007387 */ /* 0x000fe80000100800 */
[----:B------:R-:W-:Y:S04]  /*15040*/  STL [R1+0x9b0], R168 ;  /* 0x0009b0a801007387 */ /* 0x000fe80000100800 */
[----:B------:R-:W-:Y:S04]  /*15050*/  STL [R1+0x9ac], R175 ;  /* 0x0009acaf01007387 */ /* 0x000fe80000100800 */
[----:B------:R-:W-:Y:S01]  /*15060*/  STL [R1+0x9a8], R174 ;  /* 0x0009a8ae01007387 */ /* 0x000fe20000100800 */
[C---:B----4-:R-:W-:Y:S11]  /*15070*/  HMMA.1688.F32.TF32 R160, R148.reuse, R52, R216 ;  /* 0x0000003494a0723c */ /* 0x050ff600000810d8 */
        /* <DEDUP_REMOVED lines=22> */
[----:B------:R-:W-:Y:S04]  /*151e0*/  STL [R1+0x9c4], R173 ;  /* 0x0009c4ad01007387 */ /* 0x000fe80000100800 */
[----:B------:R1:W-:Y:S04]  /*151f0*/  STL [R1+0x9c0], R172 ;  /* 0x0009c0ac01007387 */ /* 0x0003e80000100800 */
[----:B-1----:R-:W3:Y:S04]  /*15200*/  LDL.LU R172, [R1+0xe0] ;  /* 0x0000e00001ac7983 */ /* 0x002ee80000300800 */
[----:B------:R-:W3:Y:S04]  /*15210*/  LDL.LU R173, [R1+0xe4] ;  /* 0x0000e40001ad7983 */ /* 0x000ee80000300800 */
[----:B------:R-:W3:Y:S04]  /*15220*/  LDL.LU R174, [R1+0xe8] ;  /* 0x0000e80001ae7983 */ /* 0x000ee80000300800 */
[----:B------:R-:W3:Y:S04]  /*15230*/  LDL.LU R175, [R1+0xec] ;  /* 0x0000ec0001af7983 */ /* 0x000ee80000300800 */
[----:B------:R-:W-:Y:S04]  /*15240*/  STL [R1+0x9bc], R219 ;  /* 0x0009bcdb01007387 */ /* 0x000fe80000100800 */
[----:B------:R-:W-:Y:S01]  /*15250*/  STL [R1+0x9b8], R218 ;  /* 0x0009b8da01007387 */ /* 0x000fe20000100800 */
[----:B---3--:R-:W-:Y:S11]  /*15260*/  HMMA.1688.F32.TF32 R164, R148, R48, R164 ;  /* 0x0000003094a4723c */ /* 0x008ff600000810a4 */
[----:B------:R-:W-:Y:S11]  /*15270*/  @!UPT UIADD3 URZ, URZ, URZ, URZ ;  /* 0x0000003f3f3ff290 */ /* 0x000ff6000fffe03f */
[----:B------:R-:W-:Y:S02]  /*15280*/  @!UPT UIADD3 URZ, URZ, URZ, URZ ;  /* 0x0000003f3f3ff290 */ /* 0x000fe4000fffe03f */
[----:B------:R-:W-:Y:S02]  /*15290*/  IMAD.MOV.U32 R170, RZ, RZ, R165 ;  /* 0x000000ffffaa7224 */ /* 0x000fe400078e00a5 */
[----:B------:R-:W-:-:S03]  /*152a0*/  IMAD.MOV.U32 R171, RZ, RZ, R164 ;  /* 0x000000ffffab7224 */ /* 0x000fc600078e00a4 */
[----:B------:R1:W-:Y:S04]  /*152b0*/  STL [R1+0x9cc], R170 ;  /* 0x0009ccaa01007387 */ /* 0x0003e80000100800 */
[----:B------:R3:W-:Y:S04]  /*152c0*/  STL [R1+0x9c8], R171 ;  /* 0x0009c8ab01007387 */ /* 0x0007e80000100800 */
[----:B------:R-:W5:Y:S04]  /*152d0*/  LDL.LU R168, [R1+0xf0] ;  /* 0x0000f00001a87983 */ /* 0x000f680000300800 */
[----:B------:R-:W5:Y:S01]  /*152e0*/  LDL.LU R169, [R1+0xf4] ;  /* 0x0000f40001a97983 */ /* 0x000f620000300800 */
[C---:B------:R-:W-:Y:S08]  /*152f0*/  HMMA.1688.F32.TF32 R184, R156.reuse, R16, R184 ;  /* 0x000000109cb8723c */ /* 0x040ff000000810b8 */
[C---:B------:R-:W-:Y:S08]  /*15300*/  HMMA.1688.F32.TF32 R188, R156.reuse, R12, R188 ;  /* 0x0000000c9cbc723c */ /* 0x040ff000000810bc */
[C---:B------:R-:W-:Y:S08]  /*15310*/  HMMA.1688.F32.TF32 R192, R156.reuse, R44, R192 ;  /* 0x0000002c9cc0723c */ /* 0x040ff000000810c0 */
[C---:B------:R-:W-:Y:S08]  /*15320*/  HMMA.1688.F32.TF32 R196, R156.reuse, R40, R196 ;  /* 0x000000289cc4723c */ /* 0x040ff000000810c4 */
[C---:B------:R-:W-:Y:S08]  /*15330*/  HMMA.1688.F32.TF32 R200, R156.reuse, R52, R200 ;  /* 0x000000349cc8723c */ /* 0x040ff000000810c8 */
[C---:B------:R-:W-:Y:S08]  /*15340*/  HMMA.1688.F32.TF32 R204, R156.reuse, R48, R204 ;  /* 0x000000309ccc723c */ /* 0x040ff000000810cc */
[C---:B------:R-:W-:Y:S08]  /*15350*/  HMMA.1688.F32.TF32 R208, R156.reuse, R8, R208 ;  /* 0x000000089cd0723c */ /* 0x040ff000000810d0 */
[----:B------:R-:W-:Y:S01]  /*15360*/  HMMA.1688.F32.TF32 R212, R156, R4, R212 ;  /* 0x000000049cd4723c */ /* 0x000fe200000810d4 */
[----:B------:R-:W5:Y:S04]  /*15370*/  LDL.LU R156, [R1+0x150] ;  /* 0x00015000019c7983 */ /* 0x000f680000300800 */
[----:B------:R-:W5:Y:S04]  /*15380*/  LDL.LU R157, [R1+0x154] ;  /* 0x00015400019d7983 */ /* 0x000f680000300800 */
[----:B------:R-:W5:Y:S04]  /*15390*/  LDL.LU R158, [R1+0x158] ;  /* 0x00015800019e7983 */ /* 0x000f680000300800 */
[----:B------:R-:W5:Y:S01]  /*153a0*/  LDL.LU R159, [R1+0x15c] ;  /* 0x00015c00019f7983 */ /* 0x000f620000300800 */
[----:B------:R-:W-:Y:S01]  /*153b0*/  MOV R216, R166 ;  /* 0x000000a600d87202 */ /* 0x000fe20000000f00 */
[----:B------:R-:W-:-:S02]  /*153c0*/  IMAD.MOV.U32 R217, RZ, RZ, R167 ;  /* 0x000000ffffd97224 */ /* 0x000fc400078e00a7 */
[C---:B--2---:R-:W-:Y:S08]  /*153d0*/  HMMA.1688.F32.TF32 R164, R148.reuse, R8, R160 ;  /* 0x0000000894a4723c */ /* 0x044ff000000810a0 */
[----:B----4-:R-:W-:Y:S11]  /*153e0*/  HMMA.1688.F32.TF32 R148, R148, R4, R232 ;  /* 0x000000049494723c */ /* 0x010ff600000810e8 */
[----:B------:R-:W-:Y:S05]  /*153f0*/  @!UPT UIADD3 URZ, URZ, URZ, URZ ;  /* 0x0000003f3f3ff290 */ /* 0x000fea000fffe03f */
[----:B------:R-:W-:Y:S02]  /*15400*/  IMAD.MOV.U32 R162, RZ, RZ, R164 ;  /* 0x000000ffffa27224 */ /* 0x000fe400078e00a4 */
[----:B------:R-:W-:-:S06]  /*15410*/  IMAD.MOV.U32 R163, RZ, RZ, R165 ;  /* 0x000000ffffa37224 */ /* 0x000fcc00078e00a5 */
[----:B------:R-:W-:Y:S02]  /*15420*/  IMAD.MOV.U32 R234, RZ, RZ, R148 ;  /* 0x000000ffffea7224 */ /* 0x000fe400078e0094 */
[----:B------:R-:W-:Y:S02]  /*15430*/  IMAD.MOV.U32 R235, RZ, RZ, R149 ;  /* 0x000000ffffeb7224 */ /* 0x000fe400078e0095 */
[----:B------:R-:W-:Y:S02]  /*15440*/  IMAD.MOV.U32 R165, RZ, RZ, R150 ;  /* 0x000000ffffa57224 */ /* 0x000fe400078e0096 */
[----:B------:R-:W-:Y:S02]  /*15450*/  IMAD.MOV.U32 R164, RZ, RZ, R151 ;  /* 0x000000ffffa47224 */ /* 0x000fe400078e0097 */
[C---:B---3--:R-:W-:Y:S01]  /*15460*/  HMMA.1688.F32.TF32 R148, R152.reuse, R16, R236 ;  /* 0x000000109894723c */ /* 0x048fe200000810ec */
[----:B-1----:R-:W-:Y:S02]  /*15470*/  IMAD.MOV.U32 R170, RZ, RZ, R2 ;  /* 0x000000ffffaa7224 */ /* 0x002fe400078e0002 */
[----:B------:R-:W-:Y:S11]  /*15480*/  IMAD.MOV.U32 R171, RZ, RZ, R0 ;  /* 0x000000ffffab7224 */ /* 0x000ff600078e0000 */
[----:B------:R-:W-:Y:S10]  /*15490*/  @!UPT UIADD3 URZ, URZ, URZ, URZ ;  /* 0x0000003f3f3ff290 */ /* 0x000ff4000fffe03f */
[----:B------:R-:W-:Y:S01]  /*154a0*/  MOV R238, R148 ;  /* 0x0000009400ee7202 */ /* 0x000fe20000000f00 */
        /* <DEDUP_REMOVED lines=9> */
[----:B------:R-:W-:Y:S01]  /*15540*/  IMAD.MOV.U32 R237, RZ, RZ, R151 ;  /* 0x000000ffffed7224 */ /* 0x000fe200078e0097 */
[----:B------:R-:W-:Y:S01]  /*15550*/  MOV R0, R166 ;  /* 0x000000a600007202 */ /* 0x000fe20000000f00 */
[----:B------:R-:W-:Y:S01]  /*15560*/  IMAD.MOV.U32 R2, RZ, RZ, R167 ;  /* 0x000000ffff027224 */ /* 0x000fe200078e00a7 */
[C---:B-----5:R-:W-:Y:S11]  /*15570*/  HMMA.1688.F32.TF32 R148, R152.reuse, R44, R168 ;  /* 0x0000002c9894723c */ /* 0x060ff600000810a8 */
[----:B------:R-:W-:Y:S11]  /*15580*/  @!UPT UIADD3 URZ, URZ, URZ, URZ ;  /* 0x0000003f3f3ff290 */ /* 0x000ff6000fffe03f */
[----:B------:R-:W-:Y:S02]  /*15590*/  @!UPT UIADD3 URZ, URZ, URZ, URZ ;  /* 0x0000003f3f3ff290 */ /* 0x000fe4000fffe03f */
[----:B------:R-:W-:Y:S02]  /*155a0*/  IMAD.MOV.U32 R167, RZ, RZ, R148 ;  /* 0x000000ffffa77224 */ /* 0x000fe400078e0094 */
[----:B------:R-:W-:Y:S02]  /*155b0*/  IMAD.MOV.U32 R166, RZ, RZ, R149 ;  /* 0x000000ffffa67224 */ /* 0x000fe400078e0095 */
[----:B------:R-:W-:Y:S02]  /*155c0*/  IMAD.MOV.U32 R248, RZ, RZ, R150 ;  /* 0x000000fffff87224 */ /* 0x000fe400078e0096 */
[----:B------:R-:W-:Y:S02]  /*155d0*/  IMAD.MOV.U32 R249, RZ, RZ, R151 ;  /* 0x000000fffff97224 */ /* 0x000fe400078e0097 */
[C---:B------:R-:W-:Y:S11]  /*155e0*/  HMMA.1688.F32.TF32 R148, R152.reuse, R40, R172 ;  /* 0x000000289894723c */ /* 0x040ff600000810ac */
[----:B------:R-:W-:Y:S11]  /*155f0*/  @!UPT UIADD3 URZ, URZ, URZ, URZ ;  /* 0x0000003f3f3ff290 */ /* 0x000ff6000fffe03f */
[----:B------:R-:W-:Y:S02]  /*15600*/  @!UPT UIADD3 URZ, URZ, URZ, URZ ;  /* 0x0000003f3f3ff290 */ /* 0x000fe4000fffe03f */
[----:B------:R-:W-:Y:S01]  /*15610*/  MOV R175, R148 ;  /* 0x0000009400af7202 */ /* 0x000fe20000000f00 */
[----:B------:R-:W-:Y:S02]  /*15620*/  IMAD.MOV.U32 R174, RZ, RZ, R149 ;  /* 0x000000ffffae7224 */ /* 0x000fe400078e0095 */
[----:B------:R-:W-:Y:S02]  /*15630*/  IMAD.MOV.U32 R161, RZ, RZ, R150 ;  /* 0x000000ffffa17224 */ /* 0x000fe400078e0096 */
[----:B------:R-:W-:Y:S02]  /*15640*/  IMAD.MOV.U32 R160, RZ, RZ, R151 ;  /* 0x000000ffffa07224 */ /* 0x000fe400078e0097 */
[C---:B------:R-:W-:Y:S08]  /*15650*/  HMMA.1688.F32.TF32 R148, R152.reuse, R52, R244 ;  /* 0x000000349894723c */ /* 0x040ff000000810f4 */
[----:B------:R-:W-:Y:S01]  /*15660*/  HMMA.1688.F32.TF32 R244, R152, R8, R176 ;  /* 0x0000000898f4723c */ /* 0x000fe200000810b0 */
[----:B------:R-:W-:Y:S04]  /*15670*/  LDS R176, [R252+0xe000] ;  /* 0x00e00000fcb07984 */ /* 0x000fe80000000800 */
[----:B------:R-:W-:Y:S04]  /*15680*/  LDS R178, [R252+0xf000] ;  /* 0x00f00000fcb27984 */ /* 0x000fe80000000800 */
[----:B------:R-:W-:Y:S04]  /*15690*/  LDS R177, [R3+0xe000] ;  /* 0x00e0000003b17984 */ /* 0x000fe80000000800 */
[----:B------:R-:W-:Y:S03]  /*156a0*/  LDS R179, [R3+0xf000] ;  /* 0x00f0000003b37984 */ /* 0x000fe60000000800 */
[----:B------:R-:W-:Y:S01]  /*156b0*/  IMAD.MOV.U32 R219, RZ, RZ, R148 ;  /* 0x000000ffffdb7224 */ /* 0x000fe200078e0094 */
[----:B------:R-:W-:Y:S01]  /*156c0*/  MOV R169, R150 ;  /* 0x0000009600a97202 */ /* 0x000fe20000000f00 */
[----:B------:R-:W-:-:S02]  /*156d0*/  IMAD.MOV.U32 R218, RZ, RZ, R149 ;  /* 0x000000ffffda7224 */ /* 0x000fc400078e0095 */
[----:B------:R-:W-:Y:S02]  /*156e0*/  IMAD.MOV.U32 R168, RZ, RZ, R151 ;  /* 0x000000ffffa87224 */ /* 0x000fe400078e0097 */
[C---:B------:R-:W-:Y:S08]  /*156f0*/  HMMA.1688.F32.TF32 R148, R152.reuse, R48, R240 ;  /* 0x000000309894723c */ /* 0x040ff000000810f0 */
[----:B------:R-:W-:Y:S01]  /*15700*/  HMMA.1688.F32.TF32 R240, R152, R4, R180 ;  /* 0x0000000498f0723c */ /* 0x000fe200000810b4 */
[----:B------:R-:W-:Y:S04]  /*15710*/  LDS R180, [R252+0xc380] ;  /* 0x00c38000fcb47984 */ /* 0x000fe80000000800 */
[----:B------:R-:W-:Y:S04]  /*15720*/  LDS R182, [R252+0xd380] ;  /* 0x00d38000fcb67984 */ /* 0x000fe80000000800 */
[----:B------:R-:W-:Y:S04]  /*15730*/  LDS R181, [R3+0xc380] ;  /* 0x00c3800003b57984 */ /* 0x000fe80000000800 */
[----:B------:R-:W1:Y:S03]  /*15740*/  LDS R183, [R3+0xd380] ;  /* 0x00d3800003b77984 */ /* 0x000e660000000800 */
[----:B------:R-:W-:Y:S01]  /*15750*/  IMAD.MOV.U32 R170, RZ, RZ, R148 ;  /* 0x000000ffffaa7224 */ /* 0x000fe200078e0094 */
[----:B------:R-:W-:Y:S01]  /*15760*/  LDS R152, [R252+0xe100] ;  /* 0x00e10000fc987984 */ /* 0x000fe20000000800 */
[----:B------:R-:W-:-:S02]  /*15770*/  IMAD.MOV.U32 R171, RZ, RZ, R149 ;  /* 0x000000ffffab7224 */ /* 0x000fc400078e0095 */
[----:B------:R-:W-:Y:S01]  /*15780*/  IMAD.MOV.U32 R173, RZ, RZ, R150 ;  /* 0x000000ffffad7224 */ /* 0x000fe200078e0096 */
[----:B------:R-:W-:Y:S01]  /*15790*/  LDS R148, [R252+0xe080] ;  /* 0x00e08000fc947984 */ /* 0x000fe20000000800 */
[----:B------:R-:W-:-:S03]  /*157a0*/  IMAD.MOV.U32 R172, RZ, RZ, R151 ;  /* 0x000000ffffac7224 */ /* 0x000fc600078e0097 */
[----:B------:R-:W-:Y:S04]  /*157b0*/  LDS R150, [R252+0xf080] ;  /* 0x00f08000fc967984 */ /* 0x000fe80000000800 */
[----:B------:R-:W-:Y:S04]  /*157c0*/  LDS R149, [R3+0xe080] ;  /* 0x00e0800003957984 */ /* 0x000fe80000000800 */
[----:B------:R-:W2:Y:S04]  /*157d0*/  LDS R151, [R3+0xf080] ;  /* 0x00f0800003977984 */ /* 0x000ea80000000800 */
[----:B------:R-:W-:Y:S04]  /*157e0*/  LDS R154, [R252+0xf100] ;  /* 0x00f10000fc9a7984 */ /* 0x000fe80000000800 */
[----:B------:R-:W-:Y:S04]  /*157f0*/  LDS R153, [R3+0xe100] ;  /* 0x00e1000003997984 */ /* 0x000fe80000000800 */
[----:B------:R-:W3:Y:S01]  /*15800*/  LDS R155, [R3+0xf100] ;  /* 0x00f10000039b7984 */ /* 0x000ee20000000800 */
[C---:B-1----:R-:W-:Y:S08]  /*15810*/  HMMA.1688.F32.TF32 R156, R180.reuse, R16, R156 ;  /* 0x00000010b49c723c */ /* 0x042ff0000008109c */
[C---:B------:R-:W-:Y:S08]  /*15820*/  HMMA.1688.F32.TF32 R220, R180.reuse, R12, R220 ;  /* 0x0000000cb4dc723c */ /* 0x040ff000000810dc */
[C---:B------:R-:W-:Y:S08]  /*15830*/  HMMA.1688.F32.TF32 R224, R180.reuse, R44, R224 ;  /* 0x0000002cb4e0723c */ /* 0x040ff000000810e0 */
[C---:B------:R-:W-:Y:S08]  /*15840*/  HMMA.1688.F32.TF32 R228, R180.reuse, R40, R228 ;  /* 0x00000028b4e4723c */ /* 0x040ff000000810e4 */
[C---:B------:R-:W-:Y:S08]  /*15850*/  HMMA.1688.F32.TF32 R20, R180.reuse, R52, R20 ;  /* 0x00000034b414723c */ /* 0x040ff00000081014 */
[C---:B------:R-:W-:Y:S08]  /*15860*/  HMMA.1688.F32.TF32 R24, R180.reuse, R48, R24 ;  /* 0x00000030b418723c */ /* 0x040ff00000081018 */
[C---:B------:R-:W-:Y:S08]  /*15870*/  HMMA.1688.F32.TF32 R28, R180.reuse, R8, R28 ;  /* 0x00000008b41c723c */ /* 0x040ff0000008101c */
[----:B------:R-:W-:Y:S08]  /*15880*/  HMMA.1688.F32.TF32 R36, R180, R4, R36 ;  /* 0x00000004b424723c */ /* 0x000ff00000081024 */
[C---:B------:R-:W-:Y:S08]  /*15890*/  HMMA.1688.F32.TF32 R180, R176.reuse, R14, R56 ;  /* 0x0000000eb0b4723c */ /* 0x040ff00000081038 */
[C---:B------:R-:W-:Y:S08]  /*158a0*/  HMMA.1688.F32.TF32 R56, R176.reuse, R46, R60 ;  /* 0x0000002eb038723c */ /* 0x040ff0000008103c */
[C---:B------:R-:W-:Y:S11]  /*158b0*/  HMMA.1688.F32.TF32 R60, R176.reuse, R42, R64 ;  /* 0x0000002ab03c723c */ /* 0x040ff60000081040 */
[----:B------:R-:W-:Y:S04]  /*158c0*/  @!UPT UIADD3 URZ, URZ, URZ, URZ ;  /* 0x0000003f3f3ff290 */ /* 0x000fe8000fffe03f */
[----:B------:R-:W-:Y:S04]  /*158d0*/  STL.64 [R1+0xf0], R56 ;  /* 0x0000f03801007387 */ /* 0x000fe80000100a00 */
[----:B------:R1:W-:Y:S02]  /*158e0*/  STL.64 [R1+0xf8], R58 ;  /* 0x0000f83a01007387 */ /* 0x0003e40000100a00 */
[C---:B-1----:R-:W-:Y:S02]  /*158f0*/  HMMA.1688.F32.TF32 R56, R176.reuse, R54, R68 ;  /* 0x00000036b038723c */ /* 0x042fe40000081044 */
[----:B------:R-:W-:Y:S04]  /*15900*/  STL.64 [R1+0x140], R60 ;  /* 0x0001403c01007387 */ /* 0x000fe80000100a00 */
[----:B------:R1:W-:Y:S02]  /*15910*/  STL.64 [R1+0x148], R62 ;  /* 0x0001483e01007387 */ /* 0x0003e40000100a00 */
[C---:B------:R-:W-:Y:S02]  /*15920*/  HMMA.1688.F32.TF32 R64, R176.reuse, R50, R72 ;  /* 0x00000032b040723c */ /* 0x040fe40000081048 */
[----:B------:R-:W-:Y:S04]  /*15930*/  LDS R72, [R252+0xe200] ;  /* 0x00e20000fc487984 */ /* 0x000fe80000000800 */
[----:B------:R-:W-:Y:S02]  /*15940*/  LDS R74, [R252+0xf200] ;  /* 0x00f20000fc4a7984 */ /* 0x000fe40000000800 */
[C---:B-1----:R-:W-:Y:S02]  /*15950*/  HMMA.1688.F32.TF32 R60, R176.reuse, R10, R76 ;  /* 0x0000000ab03c723c */ /* 0x042fe4000008104c */
[----:B------:R-:W-:Y:S04]  /*15960*/  LDS R73, [R3+0xe200] ;  /* 0x00e2000003497984 */ /* 0x000fe80000000800 */
[----:B------:R-:W-:Y:S04]  /*15970*/  LDS R75, [R3+0xf200] ;  /* 0x00f20000034b7984 */ /* 0x000fe80000000800 */
[----:B------:R-:W-:Y:S04]  /*15980*/  STL.64 [R1+0x1f0], R56 ;  /* 0x0001f03801007387 */ /* 0x000fe80000100a00 */
[----:B------:R1:W-:Y:S02]  /*15990*/  STL.64 [R1+0x1f8], R58 ;  /* 0x0001f83a01007387 */ /* 0x0003e40000100a00 */
[----:B-1----:R-:W-:Y:S02]  /*159a0*/  HMMA.1688.F32.TF32 R56, R176, R6, R80 ;  /* 0x00000006b038723c */ /* 0x002fe40000081050 */
[----:B------:R-:W-:Y:S04]  /*159b0*/  STL.64 [R1+0x268], R64 ;  /* 0x0002684001007387 */ /* 0x000fe80000100a00 */
[----:B------:R-:W-:Y:S04]  /*159c0*/  STL.64 [R1+0x270], R66 ;  /* 0x0002704201007387 */ /* 0x000fe80000100a00 */
[----:B------:R-:W-:Y:S04]  /*159d0*/  STL.64 [R1+0x258], R60 ;  /* 0x0002583c01007387 */ /* 0x000fe80000100a00 */
[----:B------:R2:W-:Y:S09]  /*159e0*/  STL.64 [R1+0x260], R62 ;  /* 0x0002603e01007387 */ /* 0x0005f20000100a00 */
[----:B------:R-:W-:Y:S01]  /*159f0*/  STL.64 [R1+0x248], R56 ;  /* 0x0002483801007387 */ /* 0x000fe20000100a00 */
[C---:B--2---:R-:W-:Y:S03]  /*15a00*/  HMMA.1688.F32.TF32 R60, R148.reuse, R42, R96 ;  /* 0x0000002a943c723c */ /* 0x044fe60000081060 */
[----:B------:R1:W-:Y:S05]  /*15a10*/  STL.64 [R1+0x250], R58 ;  /* 0x0002503a01007387 */ /* 0x0003ea0000100a00 */
[C---:B-1----:R-:W-:Y:S08]  /*15a20*/  HMMA.1688.F32.TF32 R56, R148.reuse, R54, R100 ;  /* 0x000000369438723c */ /* 0x042ff00000081064 */
[C---:B------:R-:W-:Y:S07]  /*15a30*/  HMMA.1688.F32.TF32 R64, R148.reuse, R50, R104 ;  /* 0x000000329440723c */ /* 0x040fee0000081068 */
[----:B------:R-:W-:Y:S04]  /*15a40*/  STL.64 [R1+0xe0], R60 ;  /* 0x0000e03c01007387 */ /* 0x000fe80000100a00 */
[----:B------:R1:W-:Y:S01]  /*15a50*/  STL.64 [R1+0xe8], R62 ;  /* 0x0000e83e01007387 */ /* 0x0003e20000100a00 */
[----:B------:R-:W-:Y:S01]  /*15a60*/  IMAD.MOV.U32 R96, RZ, RZ, R219 ;  /* 0x000000ffff607224 */ /* 0x000fe200078e00db */
[----:B------:R-:W-:Y:S01]  /*15a70*/  MOV R98, R169 ;  /* 0x000000a900627202 */ /* 0x000fe20000000f00 */
[----:B------:R-:W-:Y:S01]  /*15a80*/  IMAD.MOV.U32 R97, RZ, RZ, R218 ;  /* 0x000000ffff617224 */ /* 0x000fe200078e00da */
[----:B------:R-:W-:Y:S01]  /*15a90*/  MOV R76, R167 ;  /* 0x000000a7004c7202 */ /* 0x000fe20000000f00 */
[----:B------:R-:W-:Y:S01]  /*15aa0*/  IMAD.MOV.U32 R99, RZ, RZ, R168 ;  /* 0x000000ffff637224 */ /* 0x000fe200078e00a8 */
[C---:B------:R-:W-:Y:S01]  /*15ab0*/  HMMA.1688.F32.TF32 R84, R148.reuse, R18, R84 ;  /* 0x000000129454723c */ /* 0x040fe20000081054 */
[----:B------:R-:W-:Y:S01]  /*15ac0*/  IMAD.MOV.U32 R80, RZ, RZ, R175 ;  /* 0x000000ffff507224 */ /* 0x000fe200078e00af */
[----:B------:R-:W-:Y:S04]  /*15ad0*/  LDS R100, [R252+0xe280] ;  /* 0x00e28000fc647984 */ /* 0x000fe80000000800 */
[----:B------:R-:W-:Y:S02]  /*15ae0*/  STL.64 [R1+0x130], R56 ;  /* 0x0001303801007387 */ /* 0x000fe40000100a00 */
[----:B-1----:R-:W-:Y:S02]  /*15af0*/  HMMA.1688.F32.TF32 R60, R148, R10, R108 ;  /* 0x0000000a943c723c */ /* 0x002fe4000008106c */
[----:B------:R1:W-:Y:S01]  /*15b00*/  STL.64 [R1+0x138], R58 ;  /* 0x0001383a01007387 */ /* 0x0003e20000100a00 */
[----:B------:R-:W-:-:S02]  /*15b10*/  IMAD.MOV.U32 R81, RZ, RZ, R174 ;  /* 0x000000ffff517224 */ /* 0x000fc400078e00ae */
[----:B------:R-:W-:Y:S01]  /*15b20*/  IMAD.MOV.U32 R82, RZ, RZ, R161 ;  /* 0x000000ffff527224 */ /* 0x000fe200078e00a1 */
[----:B------:R-:W-:Y:S01]  /*15b30*/  LDS R102, [R252+0xf280] ;  /* 0x00f28000fc667984 */ /* 0x000fe20000000800 */
[----:B------:R-:W-:Y:S02]  /*15b40*/  IMAD.MOV.U32 R83, RZ, RZ, R160 ;  /* 0x000000ffff537224 */ /* 0x000fe400078e00a0 */
[----:B------:R-:W-:Y:S01]  /*15b50*/  IMAD.MOV.U32 R77, RZ, RZ, R166 ;  /* 0x000000ffff4d7224 */ /* 0x000fe200078e00a6 */
[----:B------:R-:W-:Y:S01]  /*15b60*/  HMMA.1688.F32.TF32 R88, R148, R14, R88 ;  /* 0x0000000e9458723c */ /* 0x000fe20000081058 */
[----:B------:R-:W-:Y:S01]  /*15b70*/  IMAD.MOV.U32 R78, RZ, RZ, R248 ;  /* 0x000000ffff4e7224 */ /* 0x000fe200078e00f8 */
[----:B------:R-:W-:Y:S01]  /*15b80*/  LDS R101, [R3+0xe280] ;  /* 0x00e2800003657984 */ /* 0x000fe20000000800 */
[----:B------:R-:W-:-:S03]  /*15b90*/  IMAD.MOV.U32 R79, RZ, RZ, R249 ;  /* 0x000000ffff4f7224 */ /* 0x000fc600078e00f9 */
[----:B------:R-:W2:Y:S02]  /*15ba0*/  LDS R103, [R3+0xf280] ;  /* 0x00f2800003677984 */ /* 0x000ea40000000800 */
[----:B-1----:R-:W-:Y:S02]  /*15bb0*/  HMMA.1688.F32.TF32 R56, R148, R6, R112 ;  /* 0x000000069438723c */ /* 0x002fe40000081070 */
[----:B------:R-:W-:Y:S04]  /*15bc0*/  STL.64 [R1+0x238], R64 ;  /* 0x0002384001007387 */ /* 0x000fe80000100a00 */
[----:B------:R3:W-:Y:S04]  /*15bd0*/  STL.64 [R1+0x240], R66 ;  /* 0x0002404201007387 */ /* 0x0007e80000100a00 */
[----:B------:R-:W-:Y:S04]  /*15be0*/  STL.64 [R1+0x220], R60 ;  /* 0x0002203c01007387 */ /* 0x000fe80000100a00 */
[----:B------:R1:W-:Y:S01]  /*15bf0*/  STL.64 [R1+0x228], R62 ;  /* 0x0002283e01007387 */ /* 0x0003e20000100a00 */
[C---:B---3--:R-:W-:Y:S08]  /*15c00*/  HMMA.1688.F32.TF32 R64, R152.reuse, R50, R136 ;  /* 0x000000329840723c */ /* 0x048ff00000081088 */
[----:B------:R-:W-:Y:S01]  /*15c10*/  STL.64 [R1+0x210], R56 ;  /* 0x0002103801007387 */ /* 0x000fe20000100a00 */
[----:B-1----:R-:W-:Y:S03]  /*15c20*/  HMMA.1688.F32.TF32 R60, R152, R10, R140 ;  /* 0x0000000a983c723c */ /* 0x002fe6000008108c */
[----:B------:R1:W-:Y:S01]  /*15c30*/  STL.64 [R1+0x218], R58 ;  /* 0x0002183a01007387 */ /* 0x0003e20000100a00 */
[----:B------:R-:W-:Y:S01]  /*15c40*/  MOV R104, R170 ;  /* 0x000000aa00687202 */ /* 0x000fe20000000f00 */
[----:B------:R-:W-:-:S02]  /*15c50*/  IMAD.MOV.U32 R105, RZ, RZ, R171 ;  /* 0x000000ffff697224 */ /* 0x000fc400078e00ab */
[----:B------:R-:W-:Y:S02]  /*15c60*/  IMAD.MOV.U32 R106, RZ, RZ, R173 ;  /* 0x000000ffff6a7224 */ /* 0x000fe400078e00ad */
[----:B------:R-:W-:Y:S02]  /*15c70*/  IMAD.MOV.U32 R107, RZ, RZ, R172 ;  /* 0x000000ffff6b7224 */ /* 0x000fe400078e00ac */
[----:B------:R-:W-:Y:S01]  /*15c80*/  IMAD.MOV.U32 R108, RZ, RZ, R250 ;  /* 0x000000ffff6c7224 */ /* 0x000fe200078e00fa */
[----:B------:R-:W-:Y:S01]  /*15c90*/  MOV R110, R236 ;  /* 0x000000ec006e7202 */ /* 0x000fe20000000f00 */
[----:B------:R-:W-:Y:S02]  /*15ca0*/  IMAD.MOV.U32 R109, RZ, RZ, R251 ;  /* 0x000000ffff6d7224 */ /* 0x000fe400078e00fb */
[----:B------:R-:W-:Y:S01]  /*15cb0*/  IMAD.MOV.U32 R111, RZ, RZ, R237 ;  /* 0x000000ffff6f7224 */ /* 0x000fe200078e00ed */
[----:B-1----:R-:W-:Y:S01]  /*15cc0*/  HMMA.1688.F32.TF32 R56, R152, R6, R144 ;  /* 0x000000069838723c */ /* 0x002fe20000081090 */
[----:B------:R-:W-:Y:S04]  /*15cd0*/  STL.64 [R1+0x170], R64 ;  /* 0x0001704001007387 */ /* 0x000fe80000100a00 */
[----:B------:R1:W-:Y:S04]  /*15ce0*/  STL.64 [R1+0x178], R66 ;  /* 0x0001784201007387 */ /* 0x0003e80000100a00 */
[----:B------:R3:W-:Y:S04]  /*15cf0*/  STL.64 [R1+0x160], R60 ;  /* 0x0001603c01007387 */ /* 0x0007e80000100a00 */
[----:B------:R4:W-:Y:S04]  /*15d00*/  STL.64 [R1+0x168], R62 ;  /* 0x0001683e01007387 */ /* 0x0009e80000100a00 */
[----:B------:R-:W5:Y:S01]  /*15d10*/  LDL.LU R170, [R1+0x9cc] ;  /* 0x0009cc0001aa7983 */ /* 0x000f620000300800 */
[----:B------:R-:W-:-:S02]  /*15d20*/  IMAD.MOV.U32 R112, RZ, RZ, R238 ;  /* 0x000000ffff707224 */ /* 0x000fc400078e00ee */
[----:B------:R-:W-:Y:S01]  /*15d30*/  IMAD.MOV.U32 R113, RZ, RZ, R239 ;  /* 0x000000ffff717224 */ /* 0x000fe200078e00ef */
[----:B------:R-:W-:Y:S01]  /*15d40*/  HMMA.1688.F32.TF32 R92, R148, R46, R92 ;  /* 0x0000002e945c723c */ /* 0x000fe2000008105c */
[----:B------:R-:W-:Y:S01]  /*15d50*/  IMAD.MOV.U32 R114, RZ, RZ, R232 ;  /* 0x000000ffff727224 */ /* 0x000fe200078e00e8 */
[----:B------:R-:W-:Y:S04]  /*15d60*/  STL.64 [R1+0x150], R56 ;  /* 0x0001503801007387 */ /* 0x000fe80000100a00 */
[----:B------:R-:W-:Y:S04]  /*15d70*/  STL.64 [R1+0x158], R58 ;  /* 0x0001583a01007387 */ /* 0x000fe80000100a00 */
[----:B------:R-:W3:Y:S04]  /*15d80*/  LDL.LU R171, [R1+0x9c8] ;  /* 0x0009c80001ab7983 */ /* 0x000ee80000300800 */
[----:B------:R-:W4:Y:S04]  /*15d90*/  LDL.LU R173, [R1+0x9c4] ;  /* 0x0009c40001ad7983 */ /* 0x000f280000300800 */
[----:B------:R-:W4:Y:S04]  /*15da0*/  LDL.LU R172, [R1+0x9c0] ;  /* 0x0009c00001ac7983 */ /* 0x000f280000300800 */
[----:B------:R-:W4:Y:S04]  /*15db0*/  LDL.LU R219, [R1+0x9bc] ;  /* 0x0009bc0001db7983 */ /* 0x000f280000300800 */
[----:B------:R-:W4:Y:S04]  /*15dc0*/  LDL.LU R218, [R1+0x9b8] ;  /* 0x0009b80001da7983 */ /* 0x000f280000300800 */
[----:B------:R-:W4:Y:S04]  /*15dd0*/  LDL.LU R169, [R1+0x9b4] ;  /* 0x0009b40001a97983 */ /* 0x000f280000300800 */
[----:B------:R-:W1:Y:S04]  /*15de0*/  LDL.LU R168, [R1+0x9b0] ;  /* 0x0009b00001a87983 */ /* 0x000e680000300800 */
        /* <DEDUP_REMOVED lines=12> */
[----:B------:R-:W4:Y:S01]  /*15eb0*/  LDL.LU R237, [R1+0x980] ;  /* 0x0009800001ed7983 */ /* 0x000f220000300800 */
[----:B------:R-:W-:-:S03]  /*15ec0*/  MOV R148, R234 ;  /* 0x000000ea00947202 */ /* 0x000fc60000000f00 */
[----:B------:R-:W4:Y:S01]  /*15ed0*/  LDL.LU R238, [R1+0x97c] ;  /* 0x00097c0001ee7983 */ /* 0x000f220000300800 */
[----:B------:R-:W-:-:S03]  /*15ee0*/  IMAD.MOV.U32 R149, RZ, RZ, R235 ;  /* 0x000000ffff957224 */ /* 0x000fc600078e00eb */
[----:B------:R-:W4:Y:S01]  /*15ef0*/  LDL.LU R239, [R1+0x978] ;  /* 0x0009780001ef7983 */ /* 0x000f220000300800 */
[----:B------:R-:W-:-:S03]  /*15f00*/  IMAD.MOV.U32 R150, RZ, RZ, R165 ;  /* 0x000000ffff967224 */ /* 0x000fc600078e00a5 */
[----:B------:R-:W4:Y:S01]  /*15f10*/  LDL.LU R232, [R1+0x974] ;  /* 0x0009740001e87983 */ /* 0x000f220000300800 */
[----:B------:R-:W-:-:S03]  /*15f20*/  IMAD.MOV.U32 R151, RZ, RZ, R164 ;  /* 0x000000ffff977224 */ /* 0x000fc600078e00a4 */
[----:B------:R-:W4:Y:S04]  /*15f30*/  LDL.LU R233, [R1+0x970] ;  /* 0x0009700001e97983 */ /* 0x000f280000300800 */
[----:B------:R-:W4:Y:S04]  /*15f40*/  LDL.LU R234, [R1+0x96c] ;  /* 0x00096c0001ea7983 */ /* 0x000f280000300800 */
[----:B------:R-:W4:Y:S04]  /*15f50*/  LDL.LU R235, [R1+0x968] ;  /* 0x0009680001eb7983 */ /* 0x000f280000300800 */
[----:B------:R-:W4:Y:S04]  /*15f60*/  LDL.LU R165, [R1+0x964] ;  /* 0x0009640001a57983 */ /* 0x000f280000300800 */
[----:B------:R-:W4:Y:S01]  /*15f70*/  LDL.LU R164, [R1+0x960] ;  /* 0x0009600001a47983 */ /* 0x000f220000300800 */
[----:B------:R-:W-:Y:S01]  /*15f80*/  MOV R138, R216 ;  /* 0x000000d8008a7202 */ /* 0x000fe20000000f00 */
[----:B------:R-:W-:Y:S01]  /*15f90*/  IMAD.MOV.U32 R139, RZ, RZ, R217 ;  /* 0x000000ffff8b7224 */ /* 0x000fe200078e00d9 */
[-C--:B------:R-:W-:Y:S01]  /*15fa0*/  HMMA.1688.F32.TF32 R32, R176, R18.reuse, R32 ;  /* 0x00000012b020723c */ /* 0x080fe20000081020 */
[----:B------:R-:W-:Y:S04]  /*15fb0*/  LDS R56, [R252+0xe180] ;  /* 0x00e18000fc387984 */ /* 0x000fe80000000800 */
[----:B------:R-:W-:Y:S03]  /*15fc0*/  LDS R58, [R252+0xf180] ;  /* 0x00f18000fc3a7984 */ /* 0x000fe60000000800 */
[C---:B------:R-:W-:Y:S01]  /*15fd0*/  HMMA.1688.F32.TF32 R116, R152.reuse, R18, R116 ;  /* 0x000000129874723c */ /* 0x040fe20000081074 */
[----:B------:R-:W-:Y:S04]  /*15fe0*/  LDS R57, [R3+0xe180] ;  /* 0x00e1800003397984 */ /* 0x000fe80000000800 */
[----:B------:R-:W1:Y:S03]  /*15ff0*/  LDS R59, [R3+0xf180] ;  /* 0x00f18000033b7984 */ /* 0x000e660000000800 */
[C---:B------:R-:W-:Y:S08]  /*16000*/  HMMA.1688.F32.TF32 R120, R152.reuse, R14, R120 ;  /* 0x0000000e9878723c */ /* 0x040ff00000081078 */
[C---:B------:R-:W-:Y:S08]  /*16010*/  HMMA.1688.F32.TF32 R124, R152.reuse, R46, R124 ;  /* 0x0000002e987c723c */ /* 0x040ff0000008107c */
[----:B------:R-:W-:Y:S01]  /*16020*/  HMMA.1688.F32.TF32 R128, R152, R42, R128 ;  /* 0x0000002a9880723c */ /* 0x000fe20000081080 */
[----:B------:R-:W-:Y:S01]  /*16030*/  IMAD.MOV.U32 R16, RZ, RZ, 0x3f ;  /* 0x0000003fff107424 */ /* 0x000fe200078e00ff */
[----:B------:R-:W-:Y:S04]  /*16040*/  LDS R140, [R252+0xe300] ;  /* 0x00e30000fc8c7984 */ /* 0x000fe80000000800 */
[----:B------:R-:W-:Y:S02]  /*16050*/  LDS R142, [R252+0xf300] ;  /* 0x00f30000fc8e7984 */ /* 0x000fe40000000800 */
[----:B--2---:R-:W-:Y:S02]  /*16060*/  HMMA.1688.F32.TF32 R76, R100, R46, R76 ;  /* 0x0000002e644c723c */ /* 0x004fe4000008104c */
[----:B------:R-:W-:Y:S04]  /*16070*/  LDS R141, [R3+0xe300] ;  /* 0x00e30000038d7984 */ /* 0x000fe80000000800 */
[----:B------:R-:W2:Y:S01]  /*16080*/  LDS R143, [R3+0xf300] ;  /* 0x00f30000038f7984 */ /* 0x000ea20000000800 */
[----:B-----5:R-:W-:-:S02]  /*16090*/  IMAD.MOV.U32 R137, RZ, RZ, R170 ;  /* 0x000000ffff897224 */ /* 0x020fc400078e00aa */
[----:B---3--:R-:W-:Y:S02]  /*160a0*/  IMAD.MOV.U32 R136, RZ, RZ, R171 ;  /* 0x000000ffff887224 */ /* 0x008fe400078e00ab */
[----:B------:R-:W3:Y:S04]  /*160b0*/  LDL.LU R171, [R1+0x95c] ;  /* 0x00095c0001ab7983 */ /* 0x000ee80000300800 */
[----:B------:R-:W5:Y:S04]  /*160c0*/  LDL.LU R170, [R1+0x958] ;  /* 0x0009580001aa7983 */ /* 0x000f680000300800 */
[----:B------:R-:W2:Y:S01]  /*160d0*/  LDL.LU R216, [R1+0x954] ;  /* 0x0009540001d87983 */ /* 0x000ea20000300800 */
[----:B----4-:R-:W-:-:S02]  /*160e0*/  IMAD.MOV.U32 R70, RZ, RZ, R172 ;  /* 0x000000ffff467224 */ /* 0x010fc400078e00ac */
[----:B------:R-:W-:Y:S01]  /*160f0*/  IMAD.MOV.U32 R69, RZ, RZ, R219 ;  /* 0x000000ffff457224 */ /* 0x000fe200078e00db */
[----:B------:R-:W2:Y:S01]  /*16100*/  LDL.LU R217, [R1+0x950] ;  /* 0x0009500001d97983 */ /* 0x000ea20000300800 */
[----:B------:R-:W-:-:S03]  /*16110*/  IMAD.MOV.U32 R68, RZ, RZ, R218 ;  /* 0x000000ffff447224 */ /* 0x000fc600078e00da */
[----:B------:R-:W2:Y:S01]  /*16120*/  LDL.LU R218, [R1+0x94c] ;  /* 0x00094c0001da7983 */ /* 0x000ea20000300800 */
[----:B------:R-:W-:-:S03]  /*16130*/  IMAD.MOV.U32 R71, RZ, RZ, R173 ;  /* 0x000000ffff477224 */ /* 0x000fc600078e00ad */
[----:B------:R-:W2:Y:S04]  /*16140*/  LDL.LU R219, [R1+0x948] ;  /* 0x0009480001db7983 */ /* 0x000ea80000300800 */
[----:B------:R-:W4:Y:S01]  /*16150*/  LDL.LU R172, [R1+0x944] ;  /* 0x0009440001ac7983 */ /* 0x000f220000300800 */
[----:B-1----:R-:W-:Y:S02]  /*16160*/  IMAD.MOV.U32 R66, RZ, RZ, R168 ;  /* 0x000000ffff427224 */ /* 0x002fe400078e00a8 */
[----:B------:R-:W-:Y:S01]  /*16170*/  IMAD.MOV.U32 R65, RZ, RZ, R175 ;  /* 0x000000ffff417224 */ /* 0x000fe200078e00af */
[----:B------:R-:W4:Y:S01]  /*16180*/  LDL.LU R173, [R1+0x940] ;  /* 0x0009400001ad7983 */ /* 0x000f220000300800 */
[----:B------:R-:W-:-:S03]  /*16190*/  MOV R64, R174 ;  /* 0x000000ae00407202 */ /* 0x000fc60000000f00 */
[----:B------:R-:W4:Y:S01]  /*161a0*/  LDL.LU R174, [R1+0x93c] ;  /* 0x00093c0001ae7983 */ /* 0x000f220000300800 */
[----:B------:R-:W-:Y:S01]  /*161b0*/  IMAD.MOV.U32 R67, RZ, RZ, R169 ;  /* 0x000000ffff437224 */ /* 0x000fe200078e00a9 */
[----:B------:R-:W-:Y:S02]  /*161c0*/  HMMA.1688.F32.TF32 R176, R152, R54, R132 ;  /* 0x0000003698b0723c */ /* 0x000fe40000081084 */
[----:B------:R-:W4:Y:S04]  /*161d0*/  LDL.LU R175, [R1+0x938] ;  /* 0x0009380001af7983 */ /* 0x000f280000300800 */
[----:B------:R-:W2:Y:S04]  /*161e0*/  LDL.LU R168, [R1+0x934] ;  /* 0x0009340001a87983 */ /* 0x000ea80000300800 */
[----:B------:R-:W2:Y:S04]  /*161f0*/  LDL.LU R169, [R1+0x930] ;  /* 0x0009300001a97983 */ /* 0x000ea80000300800 */
[----:B------:R-:W2:Y:S04]  /*16200*/  LDL.LU R152, [R1+0x10] ;  /* 0x0000100001987983 */ /* 0x000ea80000300800 */
[----:B------:R-:W2:Y:S04]  /*16210*/  LDL.LU R153, [R1+0x14] ;  /* 0x0000140001997983 */ /* 0x000ea80000300800 */
[----:B------:R-:W2:Y:S04]  /*16220*/  LDL.LU R154, [R1+0x18] ;  /* 0x00001800019a7983 */ /* 0x000ea80000300800 */
[----:B------:R-:W2:Y:S01]  /*16230*/  LDL.LU R155, [R1+0x1c] ;  /* 0x00001c00019b7983 */ /* 0x000ea20000300800 */
[----:B------:R-:W-:-:S02]  /*16240*/  IMAD.MOV.U32 R60, RZ, RZ, R166 ;  /* 0x000000ffff3c7224 */ /* 0x000fc400078e00a6 */
[----:B------:R-:W-:Y:S02]  /*16250*/  IMAD.MOV.U32 R61, RZ, RZ, R167 ;  /* 0x000000ffff3d7224 */ /* 0x000fe400078e00a7 */
[----:B------:R-:W-:Y:S01]  /*16260*/  IMAD.MOV.U32 R62, RZ, RZ, R160 ;  /* 0x000000ffff3e7224 */ /* 0x000fe200078e00a0 */
[----:B------:R-:W-:Y:S01]  /*16270*/  MOV R132, R162 ;  /* 0x000000a200847202 */ /* 0x000fe20000000f00 */
[----:B------:R-:W-:Y:S02]  /*16280*/  IMAD.MOV.U32 R63, RZ, RZ, R161 ;  /* 0x000000ffff3f7224 */ /* 0x000fe400078e00a1 */
[----:B------:R-:W-:Y:S02]  /*16290*/  IMAD.MOV.U32 R133, RZ, RZ, R163 ;  /* 0x000000ffff857224 */ /* 0x000fe400078e00a3 */
[----:B------:R-:W-:Y:S01]  /*162a0*/  IMAD.MOV.U32 R147, RZ, RZ, R165 ;  /* 0x000000ffff937224 */ /* 0x000fe200078e00a5 */
[----:B------:R-:W-:Y:S01]  /*162b0*/  MOV R146, R164 ;  /* 0x000000a400927202 */ /* 0x000fe20000000f00 */
[----:B---3--:R-:W-:-:S02]  /*162c0*/  IMAD.MOV.U32 R145, RZ, RZ, R171 ;  /* 0x000000ffff917224 */ /* 0x008fc400078e00ab */
[----:B-----5:R-:W-:Y:S02]  /*162d0*/  IMAD.MOV.U32 R144, RZ, RZ, R170 ;  /* 0x000000ffff907224 */ /* 0x020fe400078e00aa */
[----:B------:R-:W3:Y:S04]  /*162e0*/  LDL.LU R170, [R1+0x92c] ;  /* 0x00092c0001aa7983 */ /* 0x000ee80000300800 */
[----:B------:R-:W3:Y:S04]  /*162f0*/  LDL.LU R171, [R1+0x928] ;  /* 0x0009280001ab7983 */ /* 0x000ee80000300800 */
        /* <DEDUP_REMOVED lines=8> */
[----:B--2---:R-:W-:Y:S01]  /*16380*/  HMMA.1688.F32.TF32 R152, R56, R50, R152 ;  /* 0x000000323898723c */ /* 0x004fe20000081098 */
[----:B------:R-:W-:-:S02]  /*16390*/  IMAD.MOV.U32 R134, RZ, RZ, R0 ;  /* 0x000000ffff867224 */ /* 0x000fc400078e0000 */
[----:B------:R-:W2:Y:S01]  /*163a0*/  LDL.LU R0, [R1+0x904] ;  /* 0x0009040001007983 */ /* 0x000ea20000300800 */
[----:B------:R-:W-:-:S03]  /*163b0*/  IMAD.MOV.U32 R135, RZ, RZ, R2 ;  /* 0x000000ffff877224 */ /* 0x000fc600078e0002 */
[----:B------:R-:W2:Y:S01]  /*163c0*/  LDL.LU R2, [R1+0x900] ;  /* 0x0009000001027983 */ /* 0x000ea20000300800 */
[C---:B------:R-:W-:Y:S11]  /*163d0*/  HMMA.1688.F32.TF32 R136, R72.reuse, R50, R136 ;  /* 0x000000324888723c */ /* 0x040ff60000081088 */
[----:B------:R-:W-:Y:S04]  /*163e0*/  @!UPT UIADD3 URZ, URZ, URZ, URZ ;  /* 0x0000003f3f3ff290 */ /* 0x000fe8000fffe03f */
[----:B------:R-:W-:Y:S04]  /*163f0*/  STL.64 [R1+0x120], R152 ;  /* 0x0001209801007387 */ /* 0x000fe80000100a00 */
[----:B------:R1:W-:Y:S01]  /*16400*/  STL.64 [R1+0x128], R154 ;  /* 0x0001289a01007387 */ /* 0x0003e20000100a00 */
[-C--:B------:R-:W-:Y:S08]  /*16410*/  HMMA.1688.F32.TF32 R132, R72, R10.reuse, R132 ;  /* 0x0000000a4884723c */ /* 0x080ff00000081084 */
[C---:B-1----:R-:W-:Y:S08]  /*16420*/  HMMA.1688.F32.TF32 R152, R56.reuse, R10, R144 ;  /* 0x0000000a3898723c */ /* 0x042ff00000081090 */
[C---:B------:R-:W-:Y:S08]  /*16430*/  HMMA.1688.F32.TF32 R144, R56.reuse, R6, R232 ;  /* 0x000000063890723c */ /* 0x040ff000000810e8 */
[C---:B----4-:R-:W-:Y:S08]  /*16440*/  HMMA.1688.F32.TF32 R172, R56.reuse, R42, R172 ;  /* 0x0000002a38ac723c */ /* 0x050ff000000810ac */
[----:B------:R-:W-:Y:S08]  /*16450*/  HMMA.1688.F32.TF32 R216, R56, R54, R216 ;  /* 0x0000003638d8723c */ /* 0x000ff000000810d8 */
[C---:B------:R-:W-:Y:S08]  /*16460*/  HMMA.1688.F32.TF32 R236, R72.reuse, R18, R236 ;  /* 0x0000001248ec723c */ /* 0x040ff000000810ec */
[C---:B------:R-:W-:Y:S08]  /*16470*/  HMMA.1688.F32.TF32 R60, R72.reuse, R46, R60 ;  /* 0x0000002e483c723c */ /* 0x040ff0000008103c */
[C---:B------:R-:W-:Y:S08]  /*16480*/  HMMA.1688.F32.TF32 R64, R72.reuse, R42, R64 ;  /* 0x0000002a4840723c */ /* 0x040ff00000081040 */
[----:B------:R-:W-:Y:S01]  /*16490*/  HMMA.1688.F32.TF32 R68, R72, R54, R68 ;  /* 0x000000364844723c */ /* 0x000fe20000081044 */
[----:B------:R-:W-:Y:S04]  /*164a0*/  STL.64 [R1+0x110], R152 ;  /* 0x0001109801007387 */ /* 0x000fe80000100a00 */
[----:B------:R-:W-:Y:S04]  /*164b0*/  STL.64 [R1+0x118], R154 ;  /* 0x0001189a01007387 */ /* 0x000fe80000100a00 */
[----:B------:R-:W-:Y:S04]  /*164c0*/  STL.64 [R1+0x100], R144 ;  /* 0x0001009001007387 */ /* 0x000fe80000100a00 */
[----:B------:R-:W-:Y:S04]  /*164d0*/  STL.64 [R1+0x108], R146 ;  /* 0x0001089201007387 */ /* 0x000fe80000100a00 */
[----:B------:R-:W-:Y:S04]  /*164e0*/  STL.64 [R1+0x90], R136 ;  /* 0x0000908801007387 */ /* 0x000fe80000100a00 */
[----:B------:R1:W-:Y:S04]  /*164f0*/  STL.64 [R1+0x98], R138 ;  /* 0x0000988a01007387 */ /* 0x0003e80000100a00 */
[----:B------:R-:W-:Y:S04]  /*16500*/  STL.64 [R1+0x80], R132 ;  /* 0x0000808401007387 */ /* 0x000fe80000100a00 */
[----:B------:R-:W-:Y:S04]  /*16510*/  STL.64 [R1+0x88], R134 ;  /* 0x0000888601007387 */ /* 0x000fe80000100a00 */
[----:B------:R-:W4:Y:S01]  /*16520*/  LDL.LU R12, [R1+0x2bc] ;  /* 0x0002bc00010c7983 */ /* 0x000f220000300800 */
[C---:B-1----:R-:W-:Y:S08]  /*16530*/  HMMA.1688.F32.TF32 R136, R100.reuse, R18, R112 ;  /* 0x000000126488723c */ /* 0x042ff00000081070 */
[C---:B------:R-:W-:Y:S08]  /*16540*/  HMMA.1688.F32.TF32 R80, R100.reuse, R42, R80 ;  /* 0x0000002a6450723c */ /* 0x040ff00000081050 */
[----:B------:R-:W-:Y:S01]  /*16550*/  HMMA.1688.F32.TF32 R96, R100, R54, R96 ;  /* 0x000000366460723c */ /* 0x000fe20000081060 */
[----:B------:R-:W-:-:S04]  /*16560*/  IADD3 R16, R16, c[0x0][0x180], RZ ;  /* 0x0000600010107a10 */ /* 0x000fc80007ffe0ff */
[----:B------:R-:W-:-:S04]  /*16570*/  SHF.R.S32.HI R8, RZ, 0x1f, R16 ;  /* 0x0000001fff087819 */ /* 0x000fc80000011410 */
[----:B------:R-:W-:Y:S01]  /*16580*/  LEA.HI R8, R8, R16, RZ, 0x6 ;  /* 0x0000001008087211 */ /* 0x000fe200078f30ff */
[C---:B---3--:R-:W-:Y:S08]  /*16590*/  HMMA.1688.F32.TF32 R168, R56.reuse, R46, R168 ;  /* 0x0000002e38a8723c */ /* 0x048ff000000810a8 */
[C---:B-----5:R-:W-:Y:S08]  /*165a0*/  HMMA.1688.F32.TF32 R164, R56.reuse, R14, R164 ;  /* 0x0000000e38a4723c */ /* 0x060ff000000810a4 */
[----:B------:R-:W-:Y:S08]  /*165b0*/  HMMA.1688.F32.TF32 R160, R56, R18, R160 ;  /* 0x0000001238a0723c */ /* 0x000ff000000810a0 */
[C---:B------:R-:W-:Y:S08]  /*165c0*/  HMMA.1688.F32.TF32 R56, R72.reuse, R14, R248 ;  /* 0x0000000e4838723c */ /* 0x040ff000000810f8 */
[----:B------:R-:W-:Y:S11]  /*165d0*/  HMMA.1688.F32.TF32 R72, R72, R6, R148 ;  /* 0x000000064848723c */ /* 0x000ff60000081094 */
[----:B------:R-:W-:Y:S11]  /*165e0*/  @!UPT UIADD3 URZ, URZ, URZ, URZ ;  /* 0x0000003f3f3ff290 */ /* 0x000ff6000fffe03f */
[----:B------:R-:W-:Y:S01]  /*165f0*/  @!UPT UIADD3 URZ, URZ, URZ, URZ ;  /* 0x0000003f3f3ff290 */ /* 0x000fe2000fffe03f */
[----:B------:R-:W-:Y:S04]  /*16600*/  STL.64 [R1+0x60], R72 ;  /* 0x0000604801007387 */ /* 0x000fe80000100a00 */
[----:B------:R1:W-:Y:S04]  /*16610*/  STL.64 [R1+0x68], R74 ;  /* 0x0000684a01007387 */ /* 0x0003e80000100a00 */
[----:B------:R-:W3:Y:S01]  /*16620*/  LDL.LU R5, [R1+0x2a8] ;  /* 0x0002a80001057983 */ /* 0x000ee20000300800 */
[C---:B-1----:R-:W-:Y:S08]  /*16630*/  HMMA.1688.F32.TF32 R72, R100.reuse, R14, R108 ;  /* 0x0000000e6448723c */ /* 0x042ff0000008106c */
[C---:B------:R-:W-:Y:S08]  /*16640*/  HMMA.1688.F32.TF32 R108, R100.reuse, R50, R104 ;  /* 0x00000032646c723c */ /* 0x040ff00000081068 */
[C---:B------:R-:W-:Y:S08]  /*16650*/  HMMA.1688.F32.TF32 R104, R100.reuse, R10, R244 ;  /* 0x0000000a6468723c */ /* 0x040ff000000810f4 */
[----:B------:R-:W-:Y:S07]  /*16660*/  HMMA.1688.F32.TF32 R100, R100, R6, R240 ;  /* 0x000000066464723c */ /* 0x000fee00000810f0 */
[----:B------:R-:W-:Y:S04]  /*16670*/  STL.64 [R1+0x40], R108 ;  /* 0x0000406c01007387 */ /* 0x000fe80000100a00 */
[----:B------:R-:W-:Y:S04]  /*16680*/  STL.64 [R1+0x48], R110 ;  /* 0x0000486e01007387 */ /* 0x000fe80000100a00 */
[----:B------:R-:W2:Y:S04]  /*16690*/  LDL.LU R40, [R1+0x2c4] ;  /* 0x0002c40001287983 */ /* 0x000ea80000300800 */
[----:B------:R-:W-:Y:S04]  /*166a0*/  STL.64 [R1+0x50], R104 ;  /* 0x0000506801007387 */ /* 0x000fe80000100a00 */
[----:B------:R-:W-:Y:S04]  /*166b0*/  STL.64 [R1+0x58], R106 ;  /* 0x0000586a01007387 */ /* 0x000fe80000100a00 */
[----:B------:R-:W5:Y:S04]  /*166c0*/  LDL.LU R9, [R1+0x2c8] ;  /* 0x0002c80001097983 */ /* 0x000f680000300800 */
[----:B------:R-:W-:Y:S04]  /*166d0*/  STL.64 [R1+0x30], R100 ;  /* 0x0000306401007387 */ /* 0x000fe80000100a00 */
        /* <DEDUP_REMOVED lines=9> */
[----:B------:R-:W-:-:S05]  /*16770*/  IMAD.MOV.U32 R17, RZ, RZ, c[0x0][0x180] ;  /* 0x00006000ff117624 */ /* 0x000fca00078e00ff */
[----:B------:R-:W-:Y:S02]  /*16780*/  IADD3 R4, R17, -0x80, RZ ;  /* 0xffffff8011047810 */ /* 0x000fe40007ffe0ff */
[----:B------:R-:W1:Y:S01]  /*16790*/  S2R R17, SR_TID.X ;  /* 0x0000000000117919 */ /* 0x000e620000002100 */
[----:B------:R-:W-:Y:S02]  /*167a0*/  SHF.R.S32.HI R8, RZ, 0x6, R8 ;  /* 0x00000006ff087819 */ /* 0x000fe40000011408 */
[----:B----4-:R-:W-:Y:S01]  /*167b0*/  IMAD R4, R12, -0x40, R4 ;  /* 0xffffffc00c047824 */ /* 0x010fe200078e0204 */
[----:B------:R-:W-:Y:S01]  /*167c0*/  MOV R48, c[0x0][0x188] ;  /* 0x0000620000307a02 */ /* 0x000fe20000000f00 */
[----:B------:R-:W-:Y:S01]  /*167d0*/  HMMA.1688.F32.TF32 R112, R140, R14, R188 ;  /* 0x0000000e8c70723c */ /* 0x000fe200000810bc */
[----:B------:R-:W-:Y:S02]  /*167e0*/  IADD3 R8, R8, -0x2, RZ ;  /* 0xfffffffe08087810 */ /* 0x000fe40007ffe0ff */
[----:B------:R-:W-:Y:S01]  /*167f0*/  ISETP.GT.AND P0, PT, R4, RZ, PT ;  /* 0x000000ff0400720c */ /* 0x000fe20003f04270 */
[----:B------:R-:W-:-:S04]  /*16800*/  IMAD.SHL.U32 R48, R48, 0x40, RZ ;  /* 0x0000004030307824 */ /* 0x000fc800078e00ff */
[----:B-1----:R-:W-:Y:S01]  /*16810*/  HMMA.1688.F32.TF32 R100, R140, R46, R192 ;  /* 0x0000002e8c64723c */ /* 0x002fe200000810c0 */
[----:B------:R-:W-:Y:S01]  /*16820*/  ISETP.GE.AND P5, PT, R12, R8, PT ;  /* 0x000000080c00720c */ /* 0x000fe20003fa6270 */
[----:B------:R-:W-:-:S06]  /*16830*/  IMAD.SHL.U32 R48, R48, 0x4, RZ ;  /* 0x0000000430307824 */ /* 0x000fcc00078e00ff */
[----:B------:R-:W-:Y:S01]  /*16840*/  HMMA.1688.F32.TF32 R108, R140, R42, R196 ;  /* 0x0000002a8c6c723c */ /* 0x000fe200000810c4 */
[----:B------:R-:W-:-:S07]  /*16850*/  SEL R8, RZ, 0x4, !P0 ;  /* 0x00000004ff087807 */ /* 0x000fce0004000000 */
[C---:B------:R-:W-:Y:S08]  /*16860*/  HMMA.1688.F32.TF32 R132, R140.reuse, R18, R184 ;  /* 0x000000128c84723c */ /* 0x040ff000000810b8 */
[C---:B------:R-:W-:Y:S08]  /*16870*/  HMMA.1688.F32.TF32 R104, R140.reuse, R54, R200 ;  /* 0x000000368c68723c */ /* 0x040ff000000810c8 */
[C---:B------:R-:W-:Y:S08]  /*16880*/  HMMA.1688.F32.TF32 R188, R140.reuse, R50, R204 ;  /* 0x000000328cbc723c */ /* 0x040ff000000810cc */
[C---:B------:R-:W-:Y:S08]  /*16890*/  HMMA.1688.F32.TF32 R192, R140.reuse, R10, R208 ;  /* 0x0000000a8cc0723c */ /* 0x040ff000000810d0 */
[----:B------:R-:W-:Y:S01]  /*168a0*/  HMMA.1688.F32.TF32 R196, R140, R6, R212 ;  /* 0x000000068cc4723c */ /* 0x000fe200000810d4 */
[----:B------:R-:W-:Y:S04]  /*168b0*/  LDS R142, [R252+0xf380] ;  /* 0x00f38000fc8e7984 */ /* 0x000fe80000000800 */
[----:B------:R-:W-:Y:S04]  /*168c0*/  LDS R140, [R252+0xe380] ;  /* 0x00e38000fc8c7984 */ /* 0x000fe80000000800 */
[----:B------:R-:W-:Y:S04]  /*168d0*/  LDS R143, [R3+0xf380] ;  /* 0x00f38000038f7984 */ /* 0x000fe80000000800 */
[----:B------:R1:W4:Y:S01]  /*168e0*/  LDS R141, [R3+0xe380] ;  /* 0x00e38000038d7984 */ /* 0x0003220000000800 */
[----:B------:R-:W-:-:S02]  /*168f0*/  SEL R8, R8, RZ, !P5 ;  /* 0x000000ff08087207 */ /* 0x000fc40006800000 */
[----:B------:R-:W-:Y:S02]  /*16900*/  LOP3.LUT R151, R17, 0x7f, RZ, 0xc0, !PT ;  /* 0x0000007f11977812 */ /* 0x000fe400078ec0ff */
[----:B------:R-:W-:-:S03]  /*16910*/  ISETP.NE.U32.AND P0, PT, R8, RZ, PT ;  /* 0x000000ff0800720c */ /* 0x000fc60003f05070 */
[----:B------:R-:W-:Y:S01]  /*16920*/  IMAD.SHL.U32 R52, R151, 0x4, RZ ;  /* 0x0000000497347824 */ /* 0x000fe200078e00ff */
[----:B---3--:R-:W-:-:S04]  /*16930*/  IADD3 R5, R5, 0x1, RZ ;  /* 0x0000000105057810 */ /* 0x008fc80007ffe0ff */
[----:B------:R-:W-:-:S04]  /*16940*/  ISETP.GT.AND P1, PT, R5, 0x1, PT ;  /* 0x000000010500780c */ /* 0x000fc80003f24270 */
[----:B------:R-:W-:Y:S02]  /*16950*/  SEL R45, R5, RZ, !P1 ;  /* 0x000000ff052d7207 */ /* 0x000fe40004800000 */
[----:B------:R-:W-:-:S03]  /*16960*/  ISETP.GT.AND P1, PT, R4, 0x4, PT ;  /* 0x000000040400780c */ /* 0x000fc60003f24270 */
[----:B------:R-:W-:Y:S01]  /*16970*/  IMAD R5, R45, 0x10000, R52 ;  /* 0x000100002d057824 */ /* 0x000fe200078e0234 */
[----:B-1----:R-:W-:-:S04]  /*16980*/  SEL R3, RZ, 0x4, !P1 ;  /* 0x00000004ff037807 */ /* 0x002fc80004800000 */
[----:B------:R-:W-:-:S04]  /*16990*/  SEL R3, R3, RZ, !P5 ;  /* 0x000000ff03037207 */ /* 0x000fc80006800000 */
[----:B------:R-:W-:Y:S02]  /*169a0*/  ISETP.NE.U32.AND P1, PT, R3, RZ, PT ;  /* 0x000000ff0300720c */ /* 0x000fe40003f25070 */
[----:B-----5:R-:W-:-:S05]  /*169b0*/  IADD3 R9, P2, R9, R48, RZ ;  /* 0x0000003009097210 */ /* 0x020fca0007f5e0ff */
[----:B--2---:R-:W-:Y:S01]  /*169c0*/  IMAD.X R40, R40, 0x1, R0, P2 ;  /* 0x0000000128287824 */ /* 0x004fe200010e0600 */
[----:B------:R1:W-:Y:S01]  /*169d0*/  STL [R1+0x2c8], R9 ;  /* 0x0002c80901007387 */ /* 0x0003e20000100800 */
[----:B------:R-:W-:Y:S02]  /*169e0*/  MOV R8, R9 ;  /* 0x0000000900087202 */ /* 0x000fe40000000f00 */
[----:B------:R-:W-:Y:S01]  /*169f0*/  IADD3 R53, P2, R53, R48, RZ ;  /* 0x0000003035357210 */ /* 0x000fe20007f5e0ff */
[----:B------:R2:W-:Y:S01]  /*16a00*/  STL [R1+0x2c4], R40 ;  /* 0x0002c42801007387 */ /* 0x0005e20000100800 */
[----:B-1----:R-:W-:-:S03]  /*16a10*/  IMAD.MOV.U32 R9, RZ, RZ, R40 ;  /* 0x000000ffff097224 */ /* 0x002fc600078e0028 */
[----:B------:R-:W-:Y:S01]  /*16a20*/  BAR.SYNC.DEFER_BLOCKING 0x0 ;  /* 0x0000000000007b1d */ /* 0x000fe20000010000 */
[----:B------:R-:W-:Y:S01]  /*16a30*/  IADD3 R16, P3, R16, R48, RZ ;  /* 0x0000003010107210 */ /* 0x000fe20007f7e0ff */
[----:B------:R-:W-:-:S04]  /*16a40*/  IMAD.X R145, R145, 0x1, R0, P2 ;  /* 0x0000000191917824 */ /* 0x000fc800010e0600 */
[----:B------:R-:W-:Y:S04]  /*16a50*/  STL [R1+0x2a8], R45 ;  /* 0x0002a82d01007387 */ /* 0x000fe80000100800 */
[----:B------:R-:W3:Y:S04]  /*16a60*/  LDL.LU R144, [R1+0x350] ;  /* 0x0003500001907983 */ /* 0x000ee80000300800 */
[----:B--2---:R-:W2:Y:S04]  /*16a70*/  LDL.LU R40, [R1+0x388] ;  /* 0x0003880001287983 */ /* 0x004ea80000300800 */
[----:B------:R-:W-:Y:S04]  /*16a80*/  STL [R1+0x2d0], R53 ;  /* 0x0002d03501007387 */ /* 0x000fe80000100800 */
[----:B------:R1:W-:Y:S04]  /*16a90*/  STL [R1+0x2cc], R145 ;  /* 0x0002cc9101007387 */ /* 0x0003e80000100800 */
[----:B------:R-:W-:Y:S01]  /*16aa0*/  @!PT LDS RZ, [RZ] ;  /* 0x00000000fffff984 */ /* 0x000fe20000000800 */
[----:B------:R-:W-:Y:S01]  /*16ab0*/  @!PT LDS RZ, [RZ] ;  /* 0x00000000fffff984 */ /* 0x000fe20000000800 */
[----:B------:R-:W-:Y:S01]  /*16ac0*/  @!PT LDS RZ, [RZ] ;  /* 0x00000000fffff984 */ /* 0x000fe20000000800 */
[----:B------:R5:W-:Y:S04]  /*16ad0*/  LDGSTS.E [R5], [R8.64], P0 ;  /* 0x0000000008057fae */ /* 0x000be80008121844 */
[----:B------:R1:W-:Y:S01]  /*16ae0*/  STL [R1+0x308], R16 ;  /* 0x0003081001007387 */ /* 0x0003e20000100800 */
[----:B------:R-:W-:-:S02]  /*16af0*/  IMAD.X R146, R146, 0x1, R0, P3 ;  /* 0x0000000192927824 */ /* 0x000fc400018e0600 */
[----:B-----5:R-:W-:Y:S02]  /*16b00*/  IMAD.MOV.U32 R9, RZ, RZ, R145 ;  /* 0x000000ffff097224 */ /* 0x020fe400078e0091 */
[----:B-1----:R-:W5:Y:S01]  /*16b10*/  LDL.LU R145, [R1+0x34c] ;  /* 0x00034c0001917983 */ /* 0x002f620000300800 */
[----:B------:R-:W-:Y:S01]  /*16b20*/  IMAD.MOV.U32 R8, RZ, RZ, R53 ;  /* 0x000000ffff087224 */ /* 0x000fe200078e0035 */
[-C--:B------:R-:W-:Y:S02]  /*16b30*/  IADD3 R44, P2, R44, R48.reuse, RZ ;  /* 0x000000302c2c7210 */ /* 0x080fe40007f5e0ff */
[----:B------:R-:W-:Y:S01]  /*16b40*/  STL [R1+0x304], R146 ;  /* 0x0003049201007387 */ /* 0x000fe20000100800 */
[----:B------:R-:W-:-:S03]  /*16b50*/  IADD3 R13, P3, R13, R48, RZ ;  /* 0x000000300d0d7210 */ /* 0x000fc60007f7e0ff */
[----:B------:R-:W4:Y:S01]  /*16b60*/  LDL.LU R53, [R1+0x384] ;  /* 0x0003840001357983 */ /* 0x000f220000300800 */
[----:B------:R-:W-:-:S03]  /*16b70*/  IMAD.X R49, R49, 0x1, R0, P2 ;  /* 0x0000000131317824 */ /* 0x000fc600010e0600 */
[----:B------:R1:W-:Y:S01]  /*16b80*/  LDGSTS.E [R5+0x200], [R8.64], P0 ;  /* 0x0020000008057fae */ /* 0x0003e20008121844 */
[----:B------:R-:W-:-:S03]  /*16b90*/  IMAD.X R41, R41, 0x1, R0, P3 ;  /* 0x0000000129297824 */ /* 0x000fc600018e0600 */
[----:B------:R-:W4:Y:S01]  /*16ba0*/  LDL.LU R147, [R1+0x390] ;  /* 0x0003900001937983 */ /* 0x000f220000300800 */
[----:B-1----:R-:W-:Y:S01]  /*16bb0*/  MOV R8, R16 ;  /* 0x0000001000087202 */ /* 0x002fe20000000f00 */
[----:B------:R-:W-:Y:S02]  /*16bc0*/  IMAD.MOV.U32 R9, RZ, RZ, R146 ;  /* 0x000000ffff097224 */ /* 0x000fe400078e0092 */
[----:B------:R-:W4:Y:S04]  /*16bd0*/  LDL.LU R16, [R1+0x3cc] ;  /* 0x0003cc0001107983 */ /* 0x000f280000300800 */
[----:B------:R1:W-:Y:S04]  /*16be0*/  LDGSTS.E [R5+0x1000], [R8.64], P1 ;  /* 0x0100000008057fae */ /* 0x0003e80008921844 */
[----:B------:R1:W-:Y:S04]  /*16bf0*/  STL [R1+0x310], R44 ;  /* 0x0003102c01007387 */ /* 0x0003e80000100800 */
[----:B------:R1:W-:Y:S02]  /*16c00*/  STL [R1+0x30c], R49 ;  /* 0x00030c3101007387 */ /* 0x0003e40000100800 */
[----:B-1----:R-:W-:-:S02]  /*16c10*/  IMAD.MOV.U32 R8, RZ, RZ, R44 ;  /* 0x000000ffff087224 */ /* 0x002fc400078e002c */
[----:B------:R-:W-:Y:S01]  /*16c20*/  STL [R1+0x348], R13 ;  /* 0x0003480d01007387 */ /* 0x000fe20000100800 */
[----:B------:R-:W-:-:S03]  /*16c30*/  IMAD.MOV.U32 R9, RZ, RZ, R49 ;  /* 0x000000ffff097224 */ /* 0x000fc600078e0031 */
[----:B------:R-:W4:Y:S04]  /*16c40*/  LDL.LU R148, [R1+0x38c] ;  /* 0x00038c0001947983 */ /* 0x000f280000300800 */
[----:B------:R1:W-:Y:S04]  /*16c50*/  STL [R1+0x344], R41 ;  /* 0x0003442901007387 */ /* 0x0003e80000100800 */
[----:B------:R-:W4:Y:S04]  /*16c60*/  LDL.LU R44, [R1+0x3c8] ;  /* 0x0003c800012c7983 */ /* 0x000f280000300800 */
[----:B------:R1:W-:Y:S04]  /*16c70*/  LDGSTS.E [R5+0x1200], [R8.64], P1 ;  /* 0x0120000008057fae */ /* 0x0003e80008921844 */
[----:B------:R-:W4:Y:S01]  /*16c80*/  LDL.LU R49, [R1+0x3d0] ;  /* 0x0003d00001317983 */ /* 0x000f220000300800 */
[----:B-1----:R-:W-:-:S03]  /*16c90*/  IMAD.MOV.U32 R9, RZ, RZ, R41 ;  /* 0x000000ffff097224 */ /* 0x002fc600078e0029 */
[----:B------:R-:W4:Y:S01]  /*16ca0*/  LDL.LU R41, [R1+0x3d4] ;  /* 0x0003d40001297983 */ /* 0x000f220000300800 */
[----:B------:R-:W-:-:S03]  /*16cb0*/  MOV R8, R13 ;  /* 0x0000000d00087202 */ /* 0x000fc60000000f00 */
[----:B------:R-:W4:Y:S04]  /*16cc0*/  LDL.LU R146, [R1+0x408] ;  /* 0x0004080001927983 */ /* 0x000f280000300800 */
[----:B------:R-:W4:Y:S01]  /*16cd0*/  LDL.LU R13, [R1+0x40c] ;  /* 0x00040c00010d7983 */ /* 0x000f220000300800 */
[----:B------:R-:W-:-:S04]  /*16ce0*/  ISETP.GT.AND P0, PT, R4, 0x8, PT ;  /* 0x000000080400780c */ /* 0x000fc80003f04270 */
[----:B------:R-:W-:-:S04]  /*16cf0*/  SEL R3, RZ, 0x4, !P0 ;  /* 0x00000004ff037807 */ /* 0x000fc80004000000 */
[----:B------:R-:W-:-:S04]  /*16d00*/  SEL R3, R3, RZ, !P5 ;  /* 0x000000ff03037207 */ /* 0x000fc80006800000 */
[----:B------:R-:W-:Y:S02]  /*16d10*/  ISETP.NE.U32.AND P0, PT, R3, RZ, PT ;  /* 0x000000ff0300720c */ /* 0x000fe40003f05070 */
[----:B------:R-:W-:-:S04]  /*16d20*/  ISETP.GT.AND P1, PT, R4, 0xc, PT ;  /* 0x0000000c0400780c */ /* 0x000fc80003f24270 */
[----:B------:R-:W-:-:S04]  /*16d30*/  SEL R3, RZ, 0x4, !P1 ;  /* 0x00000004ff037807 */ /* 0x000fc80004800000 */
[----:B------:R-:W-:-:S03]  /*16d40*/  SEL R3, R3, RZ, !P5 ;  /* 0x000000ff03037207 */ /* 0x000fc60006800000 */
[----:B------:R1:W-:Y:S01]  /*16d50*/  LDGSTS.E [R5+0x2000], [R8.64], P0 ;  /* 0x0200000008057fae */ /* 0x0003e20008121844 */
[----:B------:R-:W-:Y:S02]  /*16d60*/  ISETP.NE.U32.AND P1, PT, R3, RZ, PT ;  /* 0x000000ff0300720c */ /* 0x000fe40003f25070 */
[-C--:B---3--:R-:W-:Y:S02]  /*16d70*/  IADD3 R144, P2, R144, R48.reuse, RZ ;  /* 0x0000003090907210 */ /* 0x088fe40007f5e0ff */
[----:B--2---:R-:W-:-:S03]  /*16d80*/  IADD3 R40, P3, R40, R48, RZ ;  /* 0x0000003028287210 */ /* 0x004fc60007f7e0ff */
[----:B-1----:R-:W-:Y:S01]  /*16d90*/  IMAD.MOV.U32 R8, RZ, RZ, R144 ;  /* 0x000000ffff087224 */ /* 0x002fe200078e0090 */
[----:B------:R-:W-:Y:S01]  /*16da0*/  STL [R1+0x350], R144 ;  /* 0x0003509001007387 */ /* 0x000fe20000100800 */
[----:B-----5:R-:W-:-:S04]  /*16db0*/  IMAD.X R145, R145, 0x1, R0, P2 ;  /* 0x0000000191917824 */ /* 0x020fc800010e0600 */
[----:B------:R-:W-:Y:S01]  /*16dc0*/  IMAD.MOV.U32 R9, RZ, RZ, R145 ;  /* 0x000000ffff097224 */ /* 0x000fe200078e0091 */
[----:B------:R1:W-:Y:S01]  /*16dd0*/  STL [R1+0x34c], R145 ;  /* 0x00034c9101007387 */ /* 0x0003e20000100800 */
[----:B----4-:R-:W-:-:S03]  /*16de0*/  IMAD.X R53, R53, 0x1, R0, P3 ;  /* 0x0000000135357824 */ /* 0x010fc600018e0600 */
[----:B------:R2:W-:Y:S01]  /*16df0*/  LDGSTS.E [R5+0x2200], [R8.64], P0 ;  /* 0x0220000008057fae */ /* 0x0005e20008121844 */
[----:B------:R-:W-:-:S03]  /*16e00*/  ISETP.GT.AND P0, PT, R4, 0x10, PT ;  /* 0x000000100400780c */ /* 0x000fc60003f04270 */
[----:B------:R-:W-:Y:S01]  /*16e10*/  STL [R1+0x388], R40 ;  /* 0x0003882801007387 */ /* 0x000fe20000100800 */
[----:B------:R-:W-:Y:S02]  /*16e20*/  SEL R3, RZ, 0x4, !P0 ;  /* 0x00000004ff037807 */ /* 0x000fe40004000000 */
[----:B------:R-:W-:Y:S01]  /*16e30*/  IADD3 R147, P2, R147, R48, RZ ;  /* 0x0000003093937210 */ /* 0x000fe20007f5e0ff */
[----:B------:R3:W-:Y:S01]  /*16e40*/  STL [R1+0x384], R53 ;  /* 0x0003843501007387 */ /* 0x0007e20000100800 */
[----:B------:R-:W-:-:S03]  /*16e50*/  SEL R3, R3, RZ, !P5 ;  /* 0x000000ff03037207 */ /* 0x000fc60006800000 */
[----:B-1----:R-:W4:Y:S01]  /*16e60*/  LDL.LU R145, [R1+0x410] ;  /* 0x0004100001917983 */ /* 0x002f220000300800 */
[----:B--2---:R-:W-:Y:S01]  /*16e70*/  MOV R8, R40 ;  /* 0x0000002800087202 */ /* 0x004fe20000000f00 */
[----:B------:R-:W-:Y:S02]  /*16e80*/  IMAD.MOV.U32 R9, RZ, RZ, R53 ;  /* 0x000000ffff097224 */ /* 0x000fe400078e0035 */
[----:B------:R-:W2:Y:S01]  /*16e90*/  LDL.LU R144, [R1+0x414] ;  /* 0x0004140001907983 */ /* 0x000ea20000300800 */
[----:B------:R-:W-:-:S03]  /*16ea0*/  IADD3 R16, P3, R16, R48, RZ ;  /* 0x0000003010107210 */ /* 0x000fc60007f7e0ff */
[----:B---3--:R-:W3:Y:S01]  /*16eb0*/  LDL.LU R53, [R1+0x448] ;  /* 0x0004480001357983 */ /* 0x008ee20000300800 */
[----:B------:R-:W-:-:S03]  /*16ec0*/  ISETP.NE.U32.AND P0, PT, R3, RZ, PT ;  /* 0x000000ff0300720c */ /* 0x000fc60003f05070 */
[----:B------:R-:W5:Y:S04]  /*16ed0*/  LDL.LU R40, [R1+0x44c] ;  /* 0x00044c0001287983 */ /* 0x000f680000300800 */
[----:B------:R1:W-:Y:S01]  /*16ee0*/  LDGSTS.E [R5+0x3000], [R8.64], P1 ;  /* 0x0300000008057fae */ /* 0x0003e20008921844 */
[----:B------:R-:W-:Y:S02]  /*16ef0*/  IMAD.X R148, R148, 0x1, R0, P2 ;  /* 0x0000000194947824 */ /* 0x000fe400010e0600 */
[----:B-1----:R-:W-:Y:S02]  /*16f00*/  IMAD.MOV.U32 R8, RZ, RZ, R147 ;  /* 0x000000ffff087224 */ /* 0x002fe400078e0093 */
[----:B------:R-:W-:Y:S01]  /*16f10*/  IMAD.MOV.U32 R9, RZ, RZ, R148 ;  /* 0x000000ffff097224 */ /* 0x000fe200078e0094 */
[----:B------:R-:W-:Y:S01]  /*16f20*/  STL [R1+0x390], R147 ;  /* 0x0003909301007387 */ /* 0x000fe20000100800 */
[----:B------:R-:W-:-:S03]  /*16f30*/  IMAD.X R44, R44, 0x1, R0, P3 ;  /* 0x000000012c2c7824 */ /* 0x000fc600018e0600 */
[----:B------:R-:W-:Y:S04]  /*16f40*/  STL [R1+0x38c], R148 ;  /* 0x00038c9401007387 */ /* 0x000fe80000100800 */
[----:B------:R1:W-:Y:S04]  /*16f50*/  LDGSTS.E [R5+0x3200], [R8.64], P1 ;  /* 0x0320000008057fae */ /* 0x0003e80008921844 */
[----:B------:R-:W-:Y:S01]  /*16f60*/  STL [R1+0x3cc], R16 ;  /* 0x0003cc1001007387 */ /* 0x000fe20000100800 */
[----:B------:R-:W-:Y:S01]  /*16f70*/  IADD3 R41, P2, R41, R48, RZ ;  /* 0x0000003029297210 */ /* 0x000fe20007f5e0ff */
[----:B-1----:R-:W-:Y:S01]  /*16f80*/  IMAD.MOV.U32 R9, RZ, RZ, R44 ;  /* 0x000000ffff097224 */ /* 0x002fe200078e002c */
[----:B------:R-:W-:Y:S01]  /*16f90*/  MOV R8, R16 ;  /* 0x0000001000087202 */ /* 0x000fe20000000f00 */
[----:B------:R1:W-:Y:S02]  /*16fa0*/  STL [R1+0x3c8], R44 ;  /* 0x0003c82c01007387 */ /* 0x0003e40000100800 */
[----:B------:R-:W-:-:S02]  /*16fb0*/  IMAD.X R49, R49, 0x1, R0, P2 ;  /* 0x0000000131317824 */ /* 0x000fc400010e0600 */
[----:B------:R1:W-:Y:S01]  /*16fc0*/  LDGSTS.E [R5+0x4000], [R8.64], P0 ;  /* 0x0400000008057fae */ /* 0x0003e20008121844 */
[----:B------:R-:W-:-:S03]  /*16fd0*/  IADD3 R13, P3, R13, R48, RZ ;  /* 0x000000300d0d7210 */ /* 0x000fc60007f7e0ff */
[----:B-1----:R-:W3:Y:S02]  /*16fe0*/  LDL.LU R44, [R1+0x454] ;  /* 0x00045400012c7983 */ /* 0x002ee40000300800 */
[----:B------:R-:W-:Y:S02]  /*16ff0*/  IMAD.X R146, R146, 0x1, R0, P3 ;  /* 0x0000000192927824 */ /* 0x000fe400018e0600 */
[----:B------:R-:W3:Y:S01]  /*17000*/  LDL.LU R16, [R1+0x48c] ;  /* 0x00048c0001107983 */ /* 0x000ee20000300800 */
[----:B------:R-:W-:-:S03]  /*17010*/  IMAD.MOV.U32 R9, RZ, RZ, R49 ;  /* 0x000000ffff097224 */ /* 0x000fc600078e0031 */
[----:B------:R-:W-:Y:S01]  /*17020*/  STL [R1+0x3d4], R41 ;  /* 0x0003d42901007387 */ /* 0x000fe20000100800 */
[----:B------:R-:W-:-:S03]  /*17030*/  IMAD.MOV.U32 R8, RZ, RZ, R41 ;  /* 0x000000ffff087224 */ /* 0x000fc600078e0029 */
[----:B------:R1:W-:Y:S04]  /*17040*/  STL [R1+0x3d0], R49 ;  /* 0x0003d03101007387 */ /* 0x0003e80000100800 */
[----:B------:R1:W-:Y:S01]  /*17050*/  STL [R1+0x40c], R13 ;  /* 0x00040c0d01007387 */ /* 0x0003e20000100800 */
[----:B------:R-:W-:-:S03]  /*17060*/  ISETP.GT.AND P1, PT, R4, 0x14, PT ;  /* 0x000000140400780c */ /* 0x000fc60003f24270 */
[----:B------:R1:W-:Y:S04]  /*17070*/  LDGSTS.E [R5+0x4200], [R8.64], P0 ;  /* 0x0420000008057fae */ /* 0x0003e80008121844 */
[----:B-1----:R-:W3:Y:S04]  /*17080*/  LDL.LU R49, [R1+0x450] ;  /* 0x0004500001317983 */ /* 0x002ee80000300800 */
[----:B------:R-:W-:Y:S04]  /*17090*/  STL [R1+0x408], R146 ;  /* 0x0004089201007387 */ /* 0x000fe80000100800 */
[----:B------:R-:W3:Y:S01]  /*170a0*/  LDL.LU R41, [R1+0x488] ;  /* 0x0004880001297983 */ /* 0x000ee20000300800 */
[----:B------:R-:W-:-:S02]  /*170b0*/  SEL R3, RZ, 0x4, !P1 ;  /* 0x00000004ff037807 */ /* 0x000fc40004800000 */
[----:B------:R-:W-:Y:S01]  /*170c0*/  ISETP.GT.AND P0, PT, R4, 0x18, PT ;  /* 0x000000180400780c */ /* 0x000fe20003f04270 */
[----:B------:R-:W3:Y:S01]  /*170d0*/  LDL.LU R147, [R1+0x494] ;  /* 0x0004940001937983 */ /* 0x000ee20000300800 */
[----:B------:R-:W-:-:S04]  /*170e0*/  SEL R3, R3, RZ, !P5 ;  /* 0x000000ff03037207 */ /* 0x000fc80006800000 */
[----:B------:R-:W-:Y:S02]  /*170f0*/  ISETP.NE.U32.AND P1, PT, R3, RZ, PT ;  /* 0x000000ff0300720c */ /* 0x000fe40003f25070 */
[----:B------:R-:W-:Y:S01]  /*17100*/  SEL R3, RZ, 0x4, !P0 ;  /* 0x00000004ff037807 */ /* 0x000fe20004000000 */
[----:B------:R-:W-:Y:S01]  /*17110*/  IMAD.MOV.U32 R9, RZ, RZ, R146 ;  /* 0x000000ffff097224 */ /* 0x000fe200078e0092 */
[----:B------:R-:W-:Y:S02]  /*17120*/  MOV R8, R13 ;  /* 0x0000000d00087202 */ /* 0x000fe40000000f00 */
[----:B------:R-:W3:Y:S01]  /*17130*/  LDL.LU R13, [R1+0x74c] ;  /* 0x00074c00010d7983 */ /* 0x000ee20000300800 */
[----:B------:R-:W-:-:S04]  /*17140*/  SEL R3, R3, RZ, !P5 ;  /* 0x000000ff03037207 */ /* 0x000fc80006800000 */
[----:B------:R-:W-:Y:S02]  /*17150*/  ISETP.NE.U32.AND P0, PT, R3, RZ, PT ;  /* 0x000000ff0300720c */ /* 0x000fe40003f05070 */
[----:B------:R1:W-:Y:S01]  /*17160*/  LDGSTS.E [R5+0x5000], [R8.64], P1 ;  /* 0x0500000008057fae */ /* 0x0003e20008921844 */
[----:B--2---:R-:W-:-:S05]  /*17170*/  IADD3 R144, P2, R144, R48, RZ ;  /* 0x0000003090907210 */ /* 0x004fca0007f5e0ff */
[--C-:B----4-:R-:W-:Y:S01]  /*17180*/  IMAD.X R145, R145, 0x1, R0.reuse, P2 ;  /* 0x0000000191917824 */ /* 0x110fe200010e0600 */
[----:B-----5:R-:W-:Y:S01]  /*17190*/  IADD3 R40, P3, R40, R48, RZ ;  /* 0x0000003028287210 */ /* 0x020fe20007f7e0ff */
[----:B------:R-:W-:Y:S04]  /*171a0*/  STL [R1+0x414], R144 ;  /* 0x0004149001007387 */ /* 0x000fe80000100800 */
[----:B---3--:R-:W-:Y:S01]  /*171b0*/  IMAD.X R53, R53, 0x1, R0, P3 ;  /* 0x0000000135357824 */ /* 0x008fe200018e0600 */
[----:B------:R2:W-:Y:S01]  /*171c0*/  STL [R1+0x410], R145 ;  /* 0x0004109101007387 */ /* 0x0005e20000100800 */
[----:B-1----:R-:W-:-:S03]  /*171d0*/  IMAD.MOV.U32 R9, RZ, RZ, R145 ;  /* 0x000000ffff097224 */ /* 0x002fc600078e0091 */
[----:B------:R-:W-:Y:S01]  /*171e0*/  STL [R1+0x44c], R40 ;  /* 0x00044c2801007387 */ /* 0x000fe20000100800 */
[----:B------:R-:W-:-:S03]  /*171f0*/  IMAD.MOV.U32 R8, RZ, RZ, R144 ;  /* 0x000000ffff087224 */ /* 0x000fc600078e0090 */
[----:B------:R-:W3:Y:S04]  /*17200*/  LDL.LU R148, [R1+0x490] ;  /* 0x0004900001947983 */ /* 0x000ee80000300800 */
[----:B------:R1:W-:Y:S04]  /*17210*/  STL [R1+0x448], R53 ;  /* 0x0004483501007387 */ /* 0x0003e80000100800 */
[----:B--2---:R-:W2:Y:S04]  /*17220*/  LDL.LU R145, [R1+0x748] ;  /* 0x0007480001917983 */ /* 0x004ea80000300800 */
[----:B------:R-:W4:Y:S04]  /*17230*/  LDL.LU R146, [R1+0x750] ;  /* 0x0007500001927983 */ /* 0x000f280000300800 */
[----:B------:R-:W5:Y:S04]  /*17240*/  LDL.LU R144, [R1+0x754] ;  /* 0x0007540001907983 */ /* 0x000f680000300800 */
[----:B------:R1:W-:Y:S02]  /*17250*/  LDGSTS.E [R5+0x5200], [R8.64], P1 ;  /* 0x0520000008057fae */ /* 0x0003e40008921844 */
[----:B-1----:R-:W-:Y:S01]  /*17260*/  MOV R8, R40 ;  /* 0x0000002800087202 */ /* 0x002fe20000000f00 */
[----:B------:R-:W-:-:S02]  /*17270*/  IMAD.MOV.U32 R9, RZ, RZ, R53 ;  /* 0x000000ffff097224 */ /* 0x000fc400078e0035 */
[----:B------:R-:W4:Y:S01]  /*17280*/  LDL.LU R53, [R1+0x778] ;  /* 0x0007780001357983 */ /* 0x000f220000300800 */
[----:B------:R-:W-:-:S03]  /*17290*/  IADD3 R44, P2, R44, R48, RZ ;  /* 0x000000302c2c7210 */ /* 0x000fc60007f5e0ff */
[----:B------:R-:W4:Y:S01]  /*172a0*/  LDL.LU R40, [R1+0x77c] ;  /* 0x00077c0001287983 */ /* 0x000f220000300800 */
[----:B------:R-:W-:-:S03]  /*172b0*/  IADD3 R16, P3, R16, R48, RZ ;  /* 0x0000003010107210 */ /* 0x000fc60007f7e0ff */
[----:B------:R-:W-:Y:S04]  /*172c0*/  STL [R1+0x454], R44 ;  /* 0x0004542c01007387 */ /* 0x000fe80000100800 */
[----:B------:R1:W-:Y:S01]  /*172d0*/  LDGSTS.E [R5+0x6000], [R8.64], P0 ;  /* 0x0600000008057fae */ /* 0x0003e20008121844 */
[----:B------:R-:W-:Y:S02]  /*172e0*/  IMAD.X R49, R49, 0x1, R0, P2 ;  /* 0x0000000131317824 */ /* 0x000fe400010e0600 */
[----:B-1----:R-:W-:-:S03]  /*172f0*/  IMAD.MOV.U32 R8, RZ, RZ, R44 ;  /* 0x000000ffff087224 */ /* 0x002fc600078e002c */
[----:B------:R1:W-:Y:S01]  /*17300*/  STL [R1+0x450], R49 ;  /* 0x0004503101007387 */ /* 0x0003e20000100800 */
[----:B------:R-:W-:-:S03]  /*17310*/  IMAD.X R41, R41, 0x1, R0, P3 ;  /* 0x0000000129297824 */ /* 0x000fc600018e0600 */
[----:B------:R-:W-:Y:S01]  /*17320*/  STL [R1+0x48c], R16 ;  /* 0x00048c1001007387 */ /* 0x000fe20000100800 */
[----:B------:R-:W-:-:S03]  /*17330*/  IMAD.MOV.U32 R9, RZ, RZ, R49 ;  /* 0x000000ffff097224 */ /* 0x000fc600078e0031 */
[----:B------:R1:W-:Y:S04]  /*17340*/  STL [R1+0x488], R41 ;  /* 0x0004882901007387 */ /* 0x0003e80000100800 */
[----:B-1----:R-:W4:Y:S04]  /*17350*/  LDL.LU R49, [R1+0x780] ;  /* 0x0007800001317983 */ /* 0x002f280000300800 */
[----:B------:R-:W4:Y:S04]  /*17360*/  LDL.LU R44, [R1+0x784] ;  /* 0x00078400012c7983 */ /* 0x000f280000300800 */
[----:B------:R1:W-:Y:S02]  /*17370*/  LDGSTS.E [R5+0x6200], [R8.64], P0 ;  /* 0x0620000008057fae */ /* 0x0003e40008121844 */
[----:B-1----:R-:W-:Y:S01]  /*17380*/  IMAD.MOV.U32 R9, RZ, RZ, R41 ;  /* 0x000000ffff097224 */ /* 0x002fe200078e0029 */
[----:B------:R-:W-:Y:S01]  /*17390*/  MOV R8, R16 ;  /* 0x0000001000087202 */ /* 0x000fe20000000f00 */
[----:B------:R-:W4:Y:S04]  /*173a0*/  LDL.LU R41, [R1+0x808] ;  /* 0x0008080001297983 */ /* 0x000f280000300800 */
[----:B------:R-:W4:Y:S01]  /*173b0*/  LDL.LU R16, [R1+0x80c] ;  /* 0x00080c0001107983 */ /* 0x000f220000300800 */
[----:B------:R-:W-:-:S04]  /*173c0*/  ISETP.GT.AND P1, PT, R4, 0x1c, PT ;  /* 0x0000001c0400780c */ /* 0x000fc80003f24270 */
[----:B------:R-:W-:-:S04]  /*173d0*/  SEL R3, RZ, 0x4, !P1 ;  /* 0x00000004ff037807 */ /* 0x000fc80004800000 */
[----:B------:R-:W-:Y:S02]  /*173e0*/  SEL R3, R3, RZ, !P5 ;  /* 0x000000ff03037207 */ /* 0x000fe40006800000 */
[----:B------:R-:W-:Y:S02]  /*173f0*/  ISETP.GT.AND P0, PT, R4, 0x20, PT ;  /* 0x000000200400780c */ /* 0x000fe40003f04270 */
[----:B------:R-:W-:Y:S02]  /*17400*/  ISETP.NE.U32.AND P1, PT, R3, RZ, PT ;  /* 0x000000ff0300720c */ /* 0x000fe40003f25070 */
[----:B------:R-:W-:Y:S02]  /*17410*/  SEL R3, RZ, 0x4, !P0 ;  /* 0x00000004ff037807 */ /* 0x000fe40004000000 */
[----:B------:R-:W-:Y:S02]  /*17420*/  IADD3 R147, P2, R147, R48, RZ ;  /* 0x0000003093937210 */ /* 0x000fe40007f5e0ff */
[----:B------:R-:W-:-:S02]  /*17430*/  SEL R3, R3, RZ, !P5 ;  /* 0x000000ff03037207 */ /* 0x000fc40006800000 */
[----:B------:R-:W-:Y:S02]  /*17440*/  IADD3 R13, P3, R13, R48, RZ ;  /* 0x000000300d0d7210 */ /* 0x000fe40007f7e0ff */
[----:B------:R-:W-:-:S03]  /*17450*/  ISETP.NE.U32.AND P0, PT, R3, RZ, PT ;  /* 0x000000ff0300720c */ /* 0x000fc60003f05070 */
[----:B------:R1:W-:Y:S04]  /*17460*/  LDGSTS.E [R5+0x7000], [R8.64], P1 ;  /* 0x0700000008057fae */ /* 0x0003e80008921844 */
[----:B------:R-:W-:Y:S01]  /*17470*/  STL [R1+0x494], R147 ;  /* 0x0004949301007387 */ /* 0x000fe20000100800 */
[----:B-1----:R-:W-:Y:S02]  /*17480*/  IMAD.MOV.U32 R8, RZ, RZ, R147 ;  /* 0x000000ffff087224 */ /* 0x002fe400078e0093 */
[----:B---3--:R-:W-:-:S04]  /*17490*/  IMAD.X R148, R148, 0x1, R0, P2 ;  /* 0x0000000194947824 */ /* 0x008fc800010e0600 */
[----:B------:R-:W-:Y:S01]  /*174a0*/  IMAD.MOV.U32 R9, RZ, RZ, R148 ;  /* 0x000000ffff097224 */ /* 0x000fe200078e0094 */
[----:B------:R-:W-:Y:S01]  /*174b0*/  STL [R1+0x490], R148 ;  /* 0x0004909401007387 */ /* 0x000fe20000100800 */
[----:B--2---:R-:W-:-:S03]  /*174c0*/  IMAD.X R145, R145, 0x1, R0, P3 ;  /* 0x0000000191917824 */ /* 0x004fc600018e0600 */
[----:B------:R1:W-:Y:S01]  /*174d0*/  LDGSTS.E [R5+0x7200], [R8.64], P1 ;  /* 0x0720000008057fae */ /* 0x0003e20008921844 */
[----:B-----5:R-:W-:-:S03]  /*174e0*/  IADD3 R144, P2, R144, R48, RZ ;  /* 0x0000003090907210 */ /* 0x020fc60007f5e0ff */
[----:B------:R-:W-:Y:S01]  /*174f0*/  STL [R1+0x74c], R13 ;  /* 0x00074c0d01007387 */ /* 0x000fe20000100800 */
[----:B-1----:R-:W-:Y:S01]  /*17500*/  MOV R8, R13 ;  /* 0x0000000d00087202 */ /* 0x002fe20000000f00 */
[----:B------:R-:W-:Y:S02]  /*17510*/  IMAD.MOV.U32 R9, RZ, RZ, R145 ;  /* 0x000000ffff097224 */ /* 0x000fe400078e0091 */
[----:B------:R1:W-:Y:S01]  /*17520*/  STL [R1+0x748], R145 ;  /* 0x0007489101007387 */ /* 0x0003e20000100800 */
[----:B----4-:R-:W-:Y:S01]  /*17530*/  IMAD.X R146, R146, 0x1, R0, P2 ;  /* 0x0000000192927824 */ /* 0x010fe200010e0600 */
[----:B------:R-:W-:Y:S02]  /*17540*/  ISETP.GT.AND P1, PT, R4, 0x24, PT ;  /* 0x000000240400780c */ /* 0x000fe40003f24270 */
[----:B------:R2:W-:Y:S04]  /*17550*/  LDGSTS.E [R5+0x8000], [R8.64], P0 ;  /* 0x0800000008057fae */ /* 0x0005e80008121844 */
[----:B-1----:R-:W3:Y:S04]  /*17560*/  LDL.LU R145, [R1+0x814] ;  /* 0x0008140001917983 */ /* 0x002ee80000300800 */
[----:B------:R-:W4:Y:S01]  /*17570*/  LDL.LU R13, [R1+0x82c] ;  /* 0x00082c00010d7983 */ /* 0x000f220000300800 */
[----:B------:R-:W-:-:S03]  /*17580*/  IADD3 R40, P3, R40, R48, RZ ;  /* 0x0000003028287210 */ /* 0x000fc60007f7e0ff */
[----:B------:R-:W-:Y:S01]  /*17590*/  STL [R1+0x754], R144 ;  /* 0x0007549001007387 */ /* 0x000fe20000100800 */
[----:B--2---:R-:W-:-:S03]  /*175a0*/  IMAD.MOV.U32 R9, RZ, RZ, R146 ;  /* 0x000000ffff097224 */ /* 0x004fc600078e0092 */
[----:B------:R1:W-:Y:S01]  /*175b0*/  STL [R1+0x750], R146 ;  /* 0x0007509201007387 */ /* 0x0003e20000100800 */
[----:B------:R-:W-:Y:S01]  /*175c0*/  IMAD.X R53, R53, 0x1, R0, P3 ;  /* 0x0000000135357824 */ /* 0x000fe200018e0600 */
[----:B------:R-:W-:Y:S02]  /*175d0*/  SEL R3, RZ, 0x4, !P1 ;  /* 0x00000004ff037807 */ /* 0x000fe40004800000 */
[----:B------:R2:W-:Y:S01]  /*175e0*/  STL [R1+0x77c], R40 ;  /* 0x00077c2801007387 */ /* 0x0005e20000100800 */
[----:B------:R-:W-:-:S03]  /*175f0*/  IMAD.MOV.U32 R8, RZ, RZ, R144 ;  /* 0x000000ffff087224 */ /* 0x000fc600078e0090 */
[----:B-1----:R-:W5:Y:S01]  /*17600*/  LDL.LU R146, [R1+0x810] ;  /* 0x0008100001927983 */ /* 0x002f620000300800 */
[----:B------:R-:W-:-:S03]  /*17610*/  SEL R3, R3, RZ, !P5 ;  /* 0x000000ff03037207 */ /* 0x000fc60006800000 */
[----:B------:R1:W-:Y:S01]  /*17620*/  STL [R1+0x778], R53 ;  /* 0x0007783501007387 */ /* 0x0003e20000100800 */
[----:B------:R-:W-:-:S03]  /*17630*/  ISETP.NE.U32.AND P1, PT, R3, RZ, PT ;  /* 0x000000ff0300720c */ /* 0x000fc60003f25070 */
[----:B------:R-:W5:Y:S04]  /*17640*/  LDL.LU R144, [R1+0x828] ;  /* 0x0008280001907983 */ /* 0x000f680000300800 */
[----:B------:R1:W-:Y:S04]  /*17650*/  LDGSTS.E [R5+0x8200], [R8.64], P0 ;  /* 0x0820000008057fae */ /* 0x0003e80008121844 */
[----:B------:R-:W5:Y:S01]  /*17660*/  LDL.LU R147, [R1+0x834] ;  /* 0x0008340001937983 */ /* 0x000f620000300800 */
[----:B------:R-:W-:Y:S02]  /*17670*/  IADD3 R44, P2, R44, R48, RZ ;  /* 0x000000302c2c7210 */ /* 0x000fe40007f5e0ff */
[----:B-1----:R-:W-:-:S02]  /*17680*/  MOV R8, R40 ;  /* 0x0000002800087202 */ /* 0x002fc40000000f00 */
[----:B--2---:R-:W2:Y:S01]  /*17690*/  LDL.LU R40, [R1+0x84c] ;  /* 0x00084c0001287983 */ /* 0x004ea20000300800 */
[----:B------:R-:W-:-:S03]  /*176a0*/  IMAD.X R49, R49, 0x1, R0, P2 ;  /* 0x0000000131317824 */ /* 0x000fc600010e0600 */
[----:B------:R1:W-:Y:S04]  /*176b0*/  STL [R1+0x784], R44 ;  /* 0x0007842c01007387 */ /* 0x0003e80000100800 */
[----:B------:R-:W-:Y:S01]  /*176c0*/  STL [R1+0x780], R49 ;  /* 0x0007803101007387 */ /* 0x000fe20000100800 */
[----:B------:R-:W-:-:S05]  /*176d0*/  IADD3 R16, P3, R16, R48, RZ ;  /* 0x0000003010107210 */ /* 0x000fca0007f7e0ff */
[----:B------:R-:W-:Y:S01]  /*176e0*/  IMAD.X R41, R41, 0x1, R0, P3 ;  /* 0x0000000129297824 */ /* 0x000fe200018e0600 */
[----:B------:R1:W-:Y:S04]  /*176f0*/  STL [R1+0x80c], R16 ;  /* 0x00080c1001007387 */ /* 0x0003e80000100800 */
[----:B------:R-:W2:Y:S01]  /*17700*/  LDL.LU R148, [R1+0x830] ;  /* 0x0008300001947983 */ /* 0x000ea20000300800 */
[----:B------:R-:W-:-:S03]  /*17710*/  IMAD.MOV.U32 R9, RZ, RZ, R53 ;  /* 0x000000ffff097224 */ /* 0x000fc600078e0035 */
[----:B------:R1:W-:Y:S04]  /*17720*/  STL [R1+0x808], R41 ;  /* 0x0008082901007387 */ /* 0x0003e80000100800 */
[----:B------:R-:W2:Y:S04]  /*17730*/  LDL.LU R53, [R1+0x848] ;  /* 0x0008480001357983 */ /* 0x000ea80000300800 */
[----:B------:R1:W-:Y:S02]  /*17740*/  LDGSTS.E [R5+0x9000], [R8.64], P1 ;  /* 0x0900000008057fae */ /* 0x0003e40008921844 */
[----:B-1----:R-:W-:-:S02]  /*17750*/  IMAD.MOV.U32 R8, RZ, RZ, R44 ;  /* 0x000000ffff087224 */ /* 0x002fc400078e002c */
[----:B------:R-:W-:Y:S01]  /*17760*/  IMAD.MOV.U32 R9, RZ, RZ, R49 ;  /* 0x000000ffff097224 */ /* 0x000fe200078e0031 */
[----:B------:R-:W2:Y:S04]  /*17770*/  LDL.LU R44, [R1+0x850] ;  /* 0x00085000012c7983 */ /* 0x000ea80000300800 */
[----:B------:R1:W-:Y:S02]  /*17780*/  LDGSTS.E [R5+0x9200], [R8.64], P1 ;  /* 0x0920000008057fae */ /* 0x0003e40008921844 */
[----:B-1----:R-:W-:Y:S02]  /*17790*/  MOV R8, R16 ;  /* 0x0000001000087202 */ /* 0x002fe40000000f00 */
[----:B------:R-:W2:Y:S01]  /*177a0*/  LDL.LU R16, [R1+0x854] ;  /* 0x0008540001107983 */ /* 0x000ea20000300800 */
[----:B------:R-:W-:-:S03]  /*177b0*/  IMAD.MOV.U32 R9, RZ, RZ, R41 ;  /* 0x000000ffff097224 */ /* 0x000fc600078e0029 */
[----:B------:R-:W2:Y:S04]  /*177c0*/  LDL.LU R49, [R1+0x898] ;  /* 0x0008980001317983 */ /* 0x000ea80000300800 */
[----:B------:R-:W2:Y:S01]  /*177d0*/  LDL.LU R41, [R1+0x89c] ;  /* 0x00089c0001297983 */ /* 0x000ea20000300800 */
[----:B------:R-:W-:-:S04]  /*177e0*/  ISETP.GT.AND P0, PT, R4, 0x28, PT ;  /* 0x000000280400780c */ /* 0x000fc80003f04270 */
[----:B------:R-:W-:-:S04]  /*177f0*/  SEL R3, RZ, 0x4, !P0 ;  /* 0x00000004ff037807 */ /* 0x000fc80004000000 */
[----:B------:R-:W-:Y:S02]  /*17800*/  SEL R3, R3, RZ, !P5 ;  /* 0x000000ff03037207 */ /* 0x000fe40006800000 */
[----:B------:R-:W-:Y:S02]  /*17810*/  ISETP.GT.AND P1, PT, R4, 0x2c, PT ;  /* 0x0000002c0400780c */ /* 0x000fe40003f24270 */
[----:B------:R-:W-:Y:S02]  /*17820*/  ISETP.NE.U32.AND P0, PT, R3, RZ, PT ;  /* 0x000000ff0300720c */ /* 0x000fe40003f05070 */
[----:B------:R-:W-:-:S04]  /*17830*/  SEL R3, RZ, 0x4, !P1 ;  /* 0x00000004ff037807 */ /* 0x000fc80004800000 */
[----:B------:R-:W-:-:S04]  /*17840*/  SEL R3, R3, RZ, !P5 ;  /* 0x000000ff03037207 */ /* 0x000fc80006800000 */
[----:B------:R-:W-:-:S03]  /*17850*/  ISETP.NE.U32.AND P1, PT, R3, RZ, PT ;  /* 0x000000ff0300720c */ /* 0x000fc60003f25070 */
[----:B------:R1:W-:Y:S01]  /*17860*/  LDGSTS.E [R5+0xa000], [R8.64], P0 ;  /* 0x0a00000008057fae */ /* 0x0003e20008121844 */
[-C--:B---3--:R-:W-:Y:S02]  /*17870*/  IADD3 R145, P2, R145, R48.reuse, RZ ;  /* 0x0000003091917210 */ /* 0x088fe40007f5e0ff */
[----:B----4-:R-:W-:-:S03]  /*17880*/  IADD3 R13, P3, R13, R48, RZ ;  /* 0x000000300d0d7210 */ /* 0x010fc60007f7e0ff */
[----:B-1----:R-:W-:Y:S01]  /*17890*/  IMAD.MOV.U32 R8, RZ, RZ, R145 ;  /* 0x000000ffff087224 */ /* 0x002fe200078e0091 */
[----:B------:R-:W-:Y:S01]  /*178a0*/  STL [R1+0x814], R145 ;  /* 0x0008149101007387 */ /* 0x000fe20000100800 */
[----:B-----5:R-:W-:-:S04]  /*178b0*/  IMAD.X R146, R146, 0x1, R0, P2 ;  /* 0x0000000192927824 */ /* 0x020fc800010e0600 */
[----:B------:R-:W-:Y:S02]  /*178c0*/  IMAD.MOV.U32 R9, RZ, RZ, R146 ;  /* 0x000000ffff097224 */ /* 0x000fe400078e0092 */
[----:B------:R-:W-:-:S03]  /*178d0*/  IMAD.X R144, R144, 0x1, R0, P3 ;  /* 0x0000000190907824 */ /* 0x000fc600018e0600 */
[----:B------:R1:W-:Y:S01]  /*178e0*/  LDGSTS.E [R5+0xa200], [R8.64], P0 ;  /* 0x0a20000008057fae */ /* 0x0003e20008121844 */
[----:B------:R-:W-:-:S03]  /*178f0*/  IADD3 R147, P2, R147, R48, RZ ;  /* 0x0000003093937210 */ /* 0x000fc60007f5e0ff */
[----:B------:R3:W-:Y:S01]  /*17900*/  STL [R1+0x810], R146 ;  /* 0x0008109201007387 */ /* 0x0007e20000100800 */
[----:B-1----:R-:W-:Y:S01]  /*17910*/  MOV R8, R13 ;  /* 0x0000000d00087202 */ /* 0x002fe20000000f00 */
[----:B------:R-:W-:Y:S02]  /*17920*/  IMAD.MOV.U32 R9, RZ, RZ, R144 ;  /* 0x000000ffff097224 */ /* 0x000fe400078e0090 */
[----:B------:R-:W-:Y:S01]  /*17930*/  STL [R1+0x82c], R13 ;  /* 0x00082c0d01007387 */ /* 0x000fe20000100800 */
[----:B------:R-:W-:-:S03]  /*17940*/  ISETP.GT.AND P0, PT, R4, 0x30, PT ;  /* 0x000000300400780c */ /* 0x000fc60003f04270 */
[----:B------:R1:W-:Y:S04]  /*17950*/  STL [R1+0x828], R144 ;  /* 0x0008289001007387 */ /* 0x0003e80000100800 */
[----:B---3--:R-:W3:Y:S01]  /*17960*/  LDL.LU R146, [R1+0x8a0] ;  /* 0x0008a00001927983 */ /* 0x008ee20000300800 */
[----:B--2---:R-:W-:-:S03]  /*17970*/  IADD3 R40, P3, R40, R48, RZ ;  /* 0x0000003028287210 */ /* 0x004fc60007f7e0ff */
[----:B------:R-:W2:Y:S01]  /*17980*/  LDL.LU R145, [R1+0x8a4] ;  /* 0x0008a40001917983 */ /* 0x000ea20000300800 */
[----:B------:R-:W-:-:S03]  /*17990*/  SEL R3, RZ, 0x4, !P0 ;  /* 0x00000004ff037807 */ /* 0x000fc60004000000 */
[----:B------:R4:W-:Y:S04]  /*179a0*/  LDGSTS.E [R5+0xb000], [R8.64], P1 ;  /* 0x0b00000008057fae */ /* 0x0009e80008921844 */
[----:B-1----:R-:W5:Y:S04]  /*179b0*/  LDL.LU R144, [R1+0x8a8] ;  /* 0x0008a80001907983 */ /* 0x002f680000300800 */
[----:B------:R-:W5:Y:S01]  /*179c0*/  LDL.LU R13, [R1+0x8ac] ;  /* 0x0008ac00010d7983 */ /* 0x000f620000300800 */
[----:B----4-:R-:W-:-:S03]  /*179d0*/  IMAD.MOV.U32 R8, RZ, RZ, R147 ;  /* 0x000000ffff087224 */ /* 0x010fc600078e0093 */
[----:B------:R-:W-:Y:S01]  /*179e0*/  STL [R1+0x834], R147 ;  /* 0x0008349301007387 */ /* 0x000fe20000100800 */
[----:B------:R-:W-:-:S04]  /*179f0*/  IMAD.X R148, R148, 0x1, R0, P2 ;  /* 0x0000000194947824 */ /* 0x000fc800010e0600 */
[----:B------:R-:W-:Y:S01]  /*17a00*/  IMAD.MOV.U32 R9, RZ, RZ, R148 ;  /* 0x000000ffff097224 */ /* 0x000fe200078e0094 */
[----:B------:R-:W-:Y:S01]  /*17a10*/  STL [R1+0x830], R148 ;  /* 0x0008309401007387 */ /* 0x000fe20000100800 */
[----:B------:R-:W-:-:S03]  /*17a20*/  IMAD.X R53, R53, 0x1, R0, P3 ;  /* 0x0000000135357824 */ /* 0x000fc600018e0600 */
[----:B------:R-:W-:Y:S01]  /*17a30*/  STL [R1+0x84c], R40 ;  /* 0x00084c2801007387 */ /* 0x000fe20000100800 */
[----:B------:R-:W-:-:S03]  /*17a40*/  SEL R3, R3, RZ, !P5 ;  /* 0x000000ff03037207 */ /* 0x000fc60006800000 */
[----:B------:R1:W-:Y:S04]  /*17a50*/  LDGSTS.E [R5+0xb200], [R8.64], P1 ;  /* 0x0b20000008057fae */ /* 0x0003e80008921844 */
[----:B------:R4:W-:Y:S01]  /*17a60*/  STL [R1+0x848], R53 ;  /* 0x0008483501007387 */ /* 0x0009e20000100800 */
[----:B------:R-:W-:Y:S01]  /*17a70*/  ISETP.NE.U32.AND P0, PT, R3, RZ, PT ;  /* 0x000000ff0300720c */ /* 0x000fe20003f05070 */
[----:B-1----:R-:W-:Y:S01]  /*17a80*/  IMAD.MOV.U32 R9, RZ, RZ, R53 ;  /* 0x000000ffff097224 */ /* 0x002fe200078e0035 */
[----:B------:R-:W-:Y:S01]  /*17a90*/  MOV R8, R40 ;  /* 0x0000002800087202 */ /* 0x000fe20000000f00 */
[----:B----4-:R-:W5:Y:S04]  /*17aa0*/  LDL.LU R53, [R1+0x8b0] ;  /* 0x0008b00001357983 */ /* 0x010f680000300800 */
[----:B------:R-:W5:Y:S06]  /*17ab0*/  LDL.LU R40, [R1+0x8b4] ;  /* 0x0008b40001287983 */ /* 0x000f6c0000300800 */
[----:B------:R1:W-:Y:S01]  /*17ac0*/  LDGSTS.E [R5+0xc000], [R8.64], P0 ;  /* 0x0c00000008057fae */ /* 0x0003e20008121844 */
[----:B------:R-:W-:-:S05]  /*17ad0*/  IADD3 R16, P2, R16, R48, RZ ;  /* 0x0000003010107210 */ /* 0x000fca0007f5e0ff */
[----:B------:R-:W-:Y:S01]  /*17ae0*/  IMAD.X R44, R44, 0x1, R0, P2 ;  /* 0x000000012c2c7824 */ /* 0x000fe200010e0600 */
[----:B------:R-:W-:Y:S01]  /*17af0*/  IADD3 R41, P3, R41, R48, RZ ;  /* 0x0000003029297210 */ /* 0x000fe20007f7e0ff */
[----:B------:R-:W-:Y:S01]  /*17b00*/  STL [R1+0x854], R16 ;  /* 0x0008541001007387 */ /* 0x000fe20000100800 */
[----:B-1----:R-:W-:Y:S02]  /*17b10*/  IMAD.MOV.U32 R8, RZ, RZ, R16 ;  /* 0x000000ffff087224 */ /* 0x002fe400078e0010 */
[----:B------:R-:W-:Y:S01]  /*17b20*/  IMAD.MOV.U32 R9, RZ, RZ, R44 ;  /* 0x000000ffff097224 */ /* 0x000fe200078e002c */
[----:B------:R1:W-:Y:S01]  /*17b30*/  STL [R1+0x850], R44 ;  /* 0x0008502c01007387 */ /* 0x0003e20000100800 */
[----:B------:R-:W-:-:S03]  /*17b40*/  IMAD.X R49, R49, 0x1, R0, P3 ;  /* 0x0000000131317824 */ /* 0x000fc600018e0600 */
[----:B------:R-:W-:Y:S04]  /*17b50*/  STL [R1+0x89c], R41 ;  /* 0x00089c2901007387 */ /* 0x000fe80000100800 */
[----:B------:R1:W-:Y:S04]  /*17b60*/  LDGSTS.E [R5+0xc200], [R8.64], P0 ;  /* 0x0c20000008057fae */ /* 0x0003e80008121844 */
[----:B-1----:R-:W5:Y:S04]  /*17b70*/  LDL.LU R44, [R1+0x8bc] ;  /* 0x0008bc00012c7983 */ /* 0x002f680000300800 */
[----:B------:R1:W-:Y:S04]  /*17b80*/  STL [R1+0x898], R49 ;  /* 0x0008983101007387 */ /* 0x0003e80000100800 */
[----:B------:R-:W5:Y:S01]  /*17b90*/  LDL.LU R16, [R1+0x8c4] ;  /* 0x0008c40001107983 */ /* 0x000f620000300800 */
[----:B------:R-:W-:Y:S01]  /*17ba0*/  IMAD.MOV.U32 R9, RZ, RZ, R49 ;  /* 0x000000ffff097224 */ /* 0x000fe200078e0031 */
[----:B------:R-:W-:-:S02]  /*17bb0*/  MOV R8, R41 ;  /* 0x0000002900087202 */ /* 0x000fc40000000f00 */
[----:B-1----:R-:W5:Y:S04]  /*17bc0*/  LDL.LU R49, [R1+0x8b8] ;  /* 0x0008b80001317983 */ /* 0x002f680000300800 */
[----:B------:R-:W5:Y:S01]  /*17bd0*/  LDL.LU R41, [R1+0x8c0] ;  /* 0x0008c00001297983 */ /* 0x000f620000300800 */
        /* <DEDUP_REMOVED lines=9> */
[----:B--2---:R-:W-:-:S05]  /*17c70*/  IADD3 R145, P2, R145, R48, RZ ;  /* 0x0000003091917210 */ /* 0x004fca0007f5e0ff */
[----:B---3--:R-:W-:Y:S02]  /*17c80*/  IMAD.X R146, R146, 0x1, R0, P2 ;  /* 0x0000000192927824 */ /* 0x008fe400010e0600 */
[----:B-1----:R-:W-:Y:S01]  /*17c90*/  IMAD.MOV.U32 R8, RZ, RZ, R145 ;  /* 0x000000ffff087224 */ /* 0x002fe200078e0091 */
[----:B-----5:R-:W-:Y:S01]  /*17ca0*/  IADD3 R13, P3, R13, R48, RZ ;  /* 0x000000300d0d7210 */ /* 0x020fe20007f7e0ff */
[----:B------:R-:W-:Y:S01]  /*17cb0*/  IMAD.MOV.U32 R9, RZ, RZ, R146 ;  /* 0x000000ffff097224 */ /* 0x000fe200078e0092 */
[----:B------:R1:W-:Y:S03]  /*17cc0*/  STL [R1+0x8a4], R145 ;  /* 0x0008a49101007387 */ /* 0x0003e60000100800 */
[----:B------:R-:W-:Y:S01]  /*17cd0*/  IMAD.X R144, R144, 0x1, R0, P3 ;  /* 0x0000000190907824 */ /* 0x000fe200018e0600 */
[----:B------:R-:W-:Y:S04]  /*17ce0*/  STL [R1+0x8a0], R146 ;  /* 0x0008a09201007387 */ /* 0x000fe80000100800 */
[----:B------:R2:W-:Y:S04]  /*17cf0*/  STL [R1+0x8ac], R13 ;  /* 0x0008ac0d01007387 */ /* 0x0005e80000100800 */
[----:B------:R3:W-:Y:S01]  /*17d00*/  LDGSTS.E [R5+0xd200], [R8.64], P1 ;  /* 0x0d20000008057fae */ /* 0x0007e20008921844 */
[----:B------:R-:W-:-:S03]  /*17d10*/  ISETP.GT.AND P1, PT, R4, 0x3c, PT ;  /* 0x0000003c0400780c */ /* 0x000fc60003f24270 */
[----:B------:R5:W-:Y:S04]  /*17d20*/  STL [R1+0x8a8], R144 ;  /* 0x0008a89001007387 */ /* 0x000be80000100800 */
[----:B-1----:R-:W4:Y:S01]  /*17d30*/  LDL.LU R145, [R1+0x2d4] ;  /* 0x0002d40001917983 */ /* 0x002f220000300800 */
[----:B---3--:R-:W-:Y:S01]  /*17d40*/  MOV R8, R13 ;  /* 0x0000000d00087202 */ /* 0x008fe20000000f00 */
[----:B------:R-:W-:Y:S02]  /*17d50*/  IMAD.MOV.U32 R9, RZ, RZ, R144 ;  /* 0x000000ffff097224 */ /* 0x000fe400078e0090 */
[----:B--2---:R-:W2:Y:S01]  /*17d60*/  LDL.LU R13, [R1+0x2d8] ;  /* 0x0002d800010d7983 */ /* 0x004ea20000300800 */
[----:B------:R-:W-:-:S03]  /*17d70*/  SEL R3, RZ, 0x4, !P1 ;  /* 0x00000004ff037807 */ /* 0x000fc60004800000 */
[----:B------:R1:W-:Y:S01]  /*17d80*/  LDGSTS.E [R5+0xe000], [R8.64], P0 ;  /* 0x0e00000008057fae */ /* 0x0003e20008121844 */
[----:B-----5:R-:W-:-:S05]  /*17d90*/  IADD3 R40, P2, R40, R48, RZ ;  /* 0x0000003028287210 */ /* 0x020fca0007f5e0ff */
[----:B------:R-:W-:Y:S01]  /*17da0*/  IMAD.X R53, R53, 0x1, R0, P2 ;  /* 0x0000000135357824 */ /* 0x000fe200010e0600 */
[----:B------:R3:W-:Y:S01]  /*17db0*/  STL [R1+0x8b4], R40 ;  /* 0x0008b42801007387 */ /* 0x0007e20000100800 */
[----:B-1----:R-:W-:-:S03]  /*17dc0*/  IMAD.MOV.U32 R8, RZ, RZ, R40 ;  /* 0x000000ffff087224 */ /* 0x002fc600078e0028 */
[----:B------:R1:W-:Y:S01]  /*17dd0*/  STL [R1+0x8b0], R53 ;  /* 0x0008b03501007387 */ /* 0x0003e20000100800 */
[----:B------:R-:W-:-:S03]  /*17de0*/  IMAD.MOV.U32 R9, RZ, RZ, R53 ;  /* 0x000000ffff097224 */ /* 0x000fc600078e0035 */
[----:B------:R-:W5:Y:S04]  /*17df0*/  LDL.LU R146, [R1+0x2dc] ;  /* 0x0002dc0001927983 */ /* 0x000f680000300800 */
[----:B------:R-:W5:Y:S01]  /*17e00*/  LDL.LU R144, [R1+0x2e0] ;  /* 0x0002e00001907983 */ /* 0x000f620000300800 */
[----:B------:R-:W-:-:S03]  /*17e10*/  SEL R3, R3, RZ, !P5 ;  /* 0x000000ff03037207 */ /* 0x000fc60006800000 */
[----:B------:R-:W5:Y:S04]  /*17e20*/  LDL.LU R147, [R1+0x314] ;  /* 0x0003140001937983 */ /* 0x000f680000300800 */
[----:B------:R1:W-:Y:S01]  /*17e30*/  LDGSTS.E [R5+0xe200], [R8.64], P0 ;  /* 0x0e20000008057fae */ /* 0x0003e20008121844 */
[----:B------:R-:W-:-:S03]  /*17e40*/  ISETP.NE.U32.AND P1, PT, R3, RZ, PT ;  /* 0x000000ff0300720c */ /* 0x000fc60003f25070 */
[----:B---3--:R-:W3:Y:S01]  /*17e50*/  LDL.LU R40, [R1+0x318] ;  /* 0x0003180001287983 */ /* 0x008ee20000300800 */
[-C--:B------:R-:W-:Y:S02]  /*17e60*/  IADD3 R44, P0, R44, R48.reuse, RZ ;  /* 0x000000302c2c7210 */ /* 0x080fe40007f1e0ff */
[----:B------:R-:W-:-:S03]  /*17e70*/  IADD3 R16, P2, R16, R48, RZ ;  /* 0x0000003010107210 */ /* 0x000fc60007f5e0ff */
[----:B------:R1:W-:Y:S01]  /*17e80*/  STL [R1+0x8bc], R44 ;  /* 0x0008bc2c01007387 */ /* 0x0003e20000100800 */
[----:B------:R-:W-:Y:S01]  /*17e90*/  IMAD.X R49, R49, 0x1, R0, P0 ;  /* 0x0000000131317824 */ /* 0x000fe200000e0600 */
[----:B------:R-:W-:-:S04]  /*17ea0*/  IADD3.X R41, R41, R0, RZ, P2, !PT ;  /* 0x0000000029297210 */ /* 0x000fc800017fe4ff */
[----:B------:R1:W-:Y:S02]  /*17eb0*/  STL [R1+0x8b8], R49 ;  /* 0x0008b83101007387 */ /* 0x0003e40000100800 */
[----:B-1----:R-:W-:Y:S02]  /*17ec0*/  IMAD.MOV.U32 R8, RZ, RZ, R44 ;  /* 0x000000ffff087224 */ /* 0x002fe400078e002c */
[----:B------:R-:W-:Y:S01]  /*17ed0*/  IMAD.MOV.U32 R9, RZ, RZ, R49 ;  /* 0x000000ffff097224 */ /* 0x000fe200078e0031 */
[----:B------:R-:W-:Y:S04]  /*17ee0*/  STL [R1+0x8c4], R16 ;  /* 0x0008c41001007387 */ /* 0x000fe80000100800 */
[----:B------:R1:W-:Y:S04]  /*17ef0*/  STL [R1+0x8c0], R41 ;  /* 0x0008c02901007387 */ /* 0x0003e80000100800 */
[----:B------:R-:W3:Y:S04]  /*17f00*/  LDL.LU R53, [R1+0x31c] ;  /* 0x00031c0001357983 */ /* 0x000ee80000300800 */
[----:B------:R-:W3:Y:S04]  /*17f10*/  LDL.LU R44, [R1+0x320] ;  /* 0x00032000012c7983 */ /* 0x000ee80000300800 */
[----:B------:R1:W-:Y:S04]  /*17f20*/  LDGSTS.E [R5+0xf000], [R8.64], P1 ;  /* 0x0f00000008057fae */ /* 0x0003e80008921844 */
[----:B------:R-:W3:Y:S01]  /*17f30*/  LDL.LU R49, [R1+0x354] ;  /* 0x0003540001317983 */ /* 0x000ee20000300800 */
[----:B-1----:R-:W-:-:S03]  /*17f40*/  IMAD.MOV.U32 R9, RZ, RZ, R41 ;  /* 0x000000ffff097224 */ /* 0x002fc600078e0029 */
[----:B------:R-:W3:Y:S01]  /*17f50*/  LDL.LU R41, [R1+0x358] ;  /* 0x0003580001297983 */ /* 0x000ee20000300800 */
[----:B------:R-:W-:Y:S01]  /*17f60*/  ISETP.GT.AND P0, PT, R4, 0x1, PT ;  /* 0x000000010400780c */ /* 0x000fe20003f04270 */
[----:B------:R-:W-:Y:S01]  /*17f70*/  IMAD.MOV.U32 R8, RZ, RZ, R16 ;  /* 0x000000ffff087224 */ /* 0x000fe200078e0010 */
[----:B------:R-:W-:Y:S02]  /*17f80*/  LOP3.LUT R17, R17, 0x7f, RZ, 0xc0, !PT ;  /* 0x0000007f11117812 */ /* 0x000fe400078ec0ff */
[----:B------:R-:W-:Y:S02]  /*17f90*/  SEL R3, RZ, 0x4, !P0 ;  /* 0x00000004ff037807 */ /* 0x000fe40004000000 */
[----:B------:R1:W-:Y:S02]  /*17fa0*/  LDGSTS.E [R5+0xf200], [R8.64], P1 ;  /* 0x0f20000008057fae */ /* 0x0003e40008921844 */
[----:B------:R-:W-:Y:S01]  /*17fb0*/  SEL R3, R3, RZ, !P5 ;  /* 0x000000ff03037207 */ /* 0x000fe20006800000 */
[----:B------:R-:W-:-:S03]  /*17fc0*/  IMAD.SHL.U32 R17, R17, 0x4, RZ ;  /* 0x0000000411117824 */ /* 0x000fc600078e00ff */
[----:B------:R-:W-:Y:S02]  /*17fd0*/  ISETP.NE.U32.AND P1, PT, R3, RZ, PT ;  /* 0x000000ff0300720c */ /* 0x000fe40003f25070 */
[----:B------:R-:W-:-:S05]  /*17fe0*/  LOP3.LUT R148, R17, 0x20, RZ, 0x3c, !PT ;  /* 0x0000002011947812 */ /* 0x000fca00078e3cff */
[----:B------:R-:W-:Y:S01]  /*17ff0*/  IMAD R3, R45, 0x10000, R148 ;  /* 0x000100002d037824 */ /* 0x000fe200078e0294 */
[----:B--2---:R-:W-:-:S04]  /*18000*/  IADD3 R13, P0, R13, R48, RZ ;  /* 0x000000300d0d7210 */ /* 0x004fc80007f1e0ff */
[----:B----4-:R-:W-:Y:S01]  /*18010*/  IADD3.X R145, R145, R0, RZ, P0, !PT ;  /* 0x0000000091917210 */ /* 0x010fe200007fe4ff */
[----:B------:R-:W-:Y:S01]  /*18020*/  STL [R1+0x2d8], R13 ;  /* 0x0002d80d01007387 */ /* 0x000fe20000100800 */
[----:B------:R-:W-:Y:S01]  /*18030*/  ISETP.GT.AND P0, PT, R4, 0x5, PT ;  /* 0x000000050400780c */ /* 0x000fe20003f04270 */
[----:B-1----:R-:W-:Y:S02]  /*18040*/  IMAD.MOV.U32 R8, RZ, RZ, R13 ;  /* 0x000000ffff087224 */ /* 0x002fe400078e000d */
[----:B------:R-:W-:Y:S01]  /*18050*/  IMAD.MOV.U32 R9, RZ, RZ, R145 ;  /* 0x000000ffff097224 */ /* 0x000fe200078e0091 */
[----:B------:R1:W-:Y:S01]  /*18060*/  STL [R1+0x2d4], R145 ;  /* 0x0002d49101007387 */ /* 0x0003e20000100800 */
[----:B------:R-:W-:-:S03]  /*18070*/  SEL R5, RZ, 0x4, !P0 ;  /* 0x00000004ff057807 */ /* 0x000fc60004000000 */
[----:B------:R2:W-:Y:S01]  /*18080*/  LDGSTS.E [R3+0x400], [R8.64], P1 ;  /* 0x0040000008037fae */ /* 0x0005e20008921844 */
[----:B------:R-:W-:-:S03]  /*18090*/  SEL R5, R5, RZ, !P5 ;  /* 0x000000ff05057207 */ /* 0x000fc60006800000 */
[----:B-1----:R-:W4:Y:S04]  /*180a0*/  LDL.LU R145, [R1+0x360] ;  /* 0x0003600001917983 */ /* 0x002f280000300800 */
[----:B------:R-:W4:Y:S01]  /*180b0*/  LDL.LU R13, [R1+0x398] ;  /* 0x00039800010d7983 */ /* 0x000f220000300800 */
[----:B-----5:R-:W-:-:S05]  /*180c0*/  IADD3 R144, P2, R144, R48, RZ ;  /* 0x0000003090907210 */ /* 0x020fca0007f5e0ff */
[----:B------:R-:W-:Y:S01]  /*180d0*/  IMAD.X R146, R146, 0x1, R0, P2 ;  /* 0x0000000192927824 */ /* 0x000fe200010e0600 */
[----:B------:R-:W-:Y:S01]  /*180e0*/  STL [R1+0x2e0], R144 ;  /* 0x0002e09001007387 */ /* 0x000fe20000100800 */
[----:B---3--:R-:W-:-:S03]  /*180f0*/  IADD3 R40, P3, R40, R48, RZ ;  /* 0x0000003028287210 */ /* 0x008fc60007f7e0ff */
[----:B------:R1:W-:Y:S01]  /*18100*/  STL [R1+0x2dc], R146 ;  /* 0x0002dc9201007387 */ /* 0x0003e20000100800 */
[----:B--2---:R-:W-:-:S03]  /*18110*/  IMAD.MOV.U32 R9, RZ, RZ, R146 ;  /* 0x000000ffff097224 */ /* 0x004fc600078e0092 */
[----:B------:R2:W-:Y:S01]  /*18120*/  STL [R1+0x318], R40 ;  /* 0x0003182801007387 */ /* 0x0005e20000100800 */
[----:B------:R-:W-:Y:S01]  /*18130*/  IMAD.X R147, R147, 0x1, R0, P3 ;  /* 0x0000000193937824 */ /* 0x000fe200018e0600 */
[----:B------:R-:W-:Y:S02]  /*18140*/  ISETP.NE.U32.AND P0, PT, R5, RZ, PT ;  /* 0x000000ff0500720c */ /* 0x000fe40003f05070 */
[----:B-1----:R-:W3:Y:S01]  /*18150*/  LDL.LU R146, [R1+0x35c] ;  /* 0x00035c0001927983 */ /* 0x002ee20000300800 */
[----:B------:R-:W-:-:S03]  /*18160*/  MOV R8, R144 ;  /* 0x0000009000087202 */ /* 0x000fc60000000f00 */
[----:B------:R-:W-:Y:S04]  /*18170*/  STL [R1+0x314], R147 ;  /* 0x0003149301007387 */ /* 0x000fe80000100800 */
[----:B------:R-:W5:Y:S04]  /*18180*/  LDL.LU R144, [R1+0x394] ;  /* 0x0003940001907983 */ /* 0x000f680000300800 */
[----:B------:R1:W-:Y:S04]  /*18190*/  LDGSTS.E [R3+0x600], [R8.64], P1 ;  /* 0x0060000008037fae */ /* 0x0003e80008921844 */
[----:B------:R-:W5:Y:S01]  /*181a0*/  LDL.LU R148, [R1+0x3a0] ;  /* 0x0003a00001947983 */ /* 0x000f620000300800 */
[----:B-1----:R-:W-:-:S02]  /*181b0*/  IMAD.MOV.U32 R8, RZ, RZ, R40 ;  /* 0x000000ffff087224 */ /* 0x002fc400078e0028 */
[----:B------:R-:W-:Y:S01]  /*181c0*/  IMAD.MOV.U32 R9, RZ, RZ, R147 ;  /* 0x000000ffff097224 */ /* 0x000fe200078e0093 */
[----:B--2---:R-:W2:Y:S04]  /*181d0*/  LDL.LU R40, [R1+0x3dc] ;  /* 0x0003dc0001287983 */ /* 0x004ea80000300800 */
[----:B------:R1:W-:Y:S01]  /*181e0*/  LDGSTS.E [R3+0x1400], [R8.64], P0 ;  /* 0x0140000008037fae */ /* 0x0003e20008121844 */
[----:B------:R-:W-:-:S05]  /*181f0*/  IADD3 R44, P2, R44, R48, RZ ;  /* 0x000000302c2c7210 */ /* 0x000fca0007f5e0ff */
[----:B------:R-:W-:Y:S01]  /*18200*/  IMAD.X R53, R53, 0x1, R0, P2 ;  /* 0x0000000135357824 */ /* 0x000fe200010e0600 */
[----:B------:R1:W-:Y:S04]  /*18210*/  STL [R1+0x320], R44 ;  /* 0x0003202c01007387 */ /* 0x0003e80000100800 */
[----:B------:R1:W-:Y:S02]  /*18220*/  STL [R1+0x31c], R53 ;  /* 0x00031c3501007387 */ /* 0x0003e40000100800 */
[----:B-1----:R-:W-:Y:S01]  /*18230*/  MOV R8, R44 ;  /* 0x0000002c00087202 */ /* 0x002fe20000000f00 */
[----:B------:R-:W-:-:S05]  /*18240*/  IMAD.MOV.U32 R9, RZ, RZ, R53 ;  /* 0x000000ffff097224 */ /* 0x000fca00078e0035 */
[----:B------:R1:W-:Y:S01]  /*18250*/  LDGSTS.E [R3+0x1600], [R8.64], P0 ;  /* 0x0160000008037fae */ /* 0x0003e20008121844 */
[----:B------:R-:W-:-:S05]  /*18260*/  IADD3 R41, P3, R41, R48, RZ ;  /* 0x0000003029297210 */ /* 0x000fca0007f7e0ff */
[----:B------:R-:W-:Y:S01]  /*18270*/  IMAD.X R49, R49, 0x1, R0, P3 ;  /* 0x0000000131317824 */ /* 0x000fe200018e0600 */
[----:B------:R1:W-:Y:S04]  /*18280*/  STL [R1+0x358], R41 ;  /* 0x0003582901007387 */ /* 0x0003e80000100800 */
[----:B------:R-:W2:Y:S01]  /*18290*/  LDL.LU R149, [R1+0x39c] ;  /* 0x00039c0001957983 */ /* 0x000ea20000300800 */
[----:B-1----:R-:W-:-:S03]  /*182a0*/  IMAD.MOV.U32 R8, RZ, RZ, R41 ;  /* 0x000000ffff087224 */ /* 0x002fc600078e0029 */
[----:B------:R1:W-:Y:S04]  /*182b0*/  STL [R1+0x354], R49 ;  /* 0x0003543101007387 */ /* 0x0003e80000100800 */
[----:B------:R-:W2:Y:S01]  /*182c0*/  LDL.LU R44, [R1+0x3d8] ;  /* 0x0003d800012c7983 */ /* 0x000ea20000300800 */
[----:B------:R-:W-:-:S03]  /*182d0*/  IMAD.MOV.U32 R9, RZ, RZ, R49 ;  /* 0x000000ffff097224 */ /* 0x000fc600078e0031 */
[----:B------:R-:W2:Y:S04]  /*182e0*/  LDL.LU R53, [R1+0x3e0] ;  /* 0x0003e00001357983 */ /* 0x000ea80000300800 */
[----:B------:R-:W2:Y:S04]  /*182f0*/  LDL.LU R41, [R1+0x3e4] ;  /* 0x0003e40001297983 */ /* 0x000ea80000300800 */
[----:B------:R-:W2:Y:S04]  /*18300*/  LDL.LU R147, [R1+0x418] ;  /* 0x0004180001937983 */ /* 0x000ea80000300800 */
[----:B-1----:R-:W2:Y:S01]  /*18310*/  LDL.LU R49, [R1+0x41c] ;  /* 0x00041c0001317983 */ /* 0x002ea20000300800 */
        /* <DEDUP_REMOVED lines=9> */
[-C--:B----4-:R-:W-:Y:S02]  /*183b0*/  IADD3 R145, P2, R145, R48.reuse, RZ ;  /* 0x0000003091917210 */ /* 0x090fe40007f5e0ff */
[----:B------:R-:W-:Y:S02]  /*183c0*/  IADD3 R13, P3, R13, R48, RZ ;  /* 0x000000300d0d7210 */ /* 0x000fe40007f7e0ff */
[----:B-1----:R-:W-:Y:S01]  /*183d0*/  MOV R8, R145 ;  /* 0x0000009100087202 */ /* 0x002fe20000000f00 */
[----:B------:R-:W-:Y:S01]  /*183e0*/  STL [R1+0x360], R145 ;  /* 0x0003609101007387 */ /* 0x000fe20000100800 */
[----:B---3--:R-:W-:-:S04]  /*183f0*/  IMAD.X R146, R146, 0x1, R0, P2 ;  /* 0x0000000192927824 */ /* 0x008fc800010e0600 */
[----:B------:R-:W-:Y:S01]  /*18400*/  IMAD.MOV.U32 R9, RZ, RZ, R146 ;  /* 0x000000ffff097224 */ /* 0x000fe200078e0092 */
[----:B------:R1:W-:Y:S01]  /*18410*/  STL [R1+0x35c], R146 ;  /* 0x00035c9201007387 */ /* 0x0003e20000100800 */
[----:B-----5:R-:W-:-:S03]  /*18420*/  IMAD.X R144, R144, 0x1, R0, P3 ;  /* 0x0000000190907824 */ /* 0x020fc600018e0600 */
[----:B------:R3:W-:Y:S01]  /*18430*/  LDGSTS.E [R3+0x2600], [R8.64], P1 ;  /* 0x0260000008037fae */ /* 0x0007e20008921844 */
[----:B------:R-:W-:-:S03]  /*18440*/  ISETP.GT.AND P1, PT, R4, 0x11, PT ;  /* 0x000000110400780c */ /* 0x000fc60003f24270 */
[----:B------:R-:W-:Y:S01]  /*18450*/  STL [R1+0x398], R13 ;  /* 0x0003980d01007387 */ /* 0x000fe20000100800 */
[----:B------:R-:W-:-:S03]  /*18460*/  SEL R5, RZ, 0x4, !P1 ;  /* 0x00000004ff057807 */ /* 0x000fc60004800000 */
[----:B------:R4:W-:Y:S01]  /*18470*/  STL [R1+0x394], R144 ;  /* 0x0003949001007387 */ /* 0x0009e20000100800 */
[----:B------:R-:W-:-:S03]  /*18480*/  IADD3 R148, P2, R148, R48, RZ ;  /* 0x0000003094947210 */ /* 0x000fc60007f5e0ff */
[----:B-1----:R-:W5:Y:S01]  /*18490*/  LDL.LU R146, [R1+0x420] ;  /* 0x0004200001927983 */ /* 0x002f620000300800 */
[----:B---3--:R-:W-:-:S03]  /*184a0*/  IMAD.MOV.U32 R8, RZ, RZ, R13 ;  /* 0x000000ffff087224 */ /* 0x008fc600078e000d */
[----:B------:R-:W3:Y:S01]  /*184b0*/  LDL.LU R145, [R1+0x424] ;  /* 0x0004240001917983 */ /* 0x000ee20000300800 */
[----:B------:R-:W-:Y:S01]  /*184c0*/  IMAD.MOV.U32 R9, RZ, RZ, R144 ;  /* 0x000000ffff097224 */ /* 0x000fe200078e0090 */
[----:B------:R-:W-:Y:S02]  /*184d0*/  SEL R5, R5, RZ, !P5 ;  /* 0x000000ff05057207 */ /* 0x000fe40006800000 */
[----:B----4-:R-:W4:Y:S01]  /*184e0*/  LDL.LU R144, [R1+0x458] ;  /* 0x0004580001907983 */ /* 0x010f220000300800 */
[----:B--2---:R-:W-:Y:S02]  /*184f0*/  IADD3 R40, P3, R40, R48, RZ ;  /* 0x0000003028287210 */ /* 0x004fe40007f7e0ff */
[----:B------:R-:W-:Y:S01]  /*18500*/  ISETP.NE.U32.AND P1, PT, R5, RZ, PT ;  /* 0x000000ff0500720c */ /* 0x000fe20003f25070 */
[----:B------:R-:W2:Y:S04]  /*18510*/  LDL.LU R13, [R1+0x45c] ;  /* 0x00045c00010d7983 */ /* 0x000ea80000300800 */
[----:B------:R1:W-:Y:S04]  /*18520*/  LDGSTS.E [R3+0x3400], [R8.64], P0 ;  /* 0x0340000008037fae */ /* 0x0003e80008121844 */
[----:B------:R-:W-:Y:S01]  /*18530*/  STL [R1+0x3a0], R148 ;  /* 0x0003a09401007387 */ /* 0x000fe20000100800 */
[----:B-1----:R-:W-:Y:S01]  /*18540*/  MOV R8, R148 ;  /* 0x0000009400087202 */ /* 0x002fe20000000f00 */
[----:B------:R-:W-:-:S04]  /*18550*/  IMAD.X R149, R149, 0x1, R0, P2 ;  /* 0x0000000195957824 */ /* 0x000fc800010e0600 */
[----:B------:R-:W-:Y:S01]  /*18560*/  IMAD.MOV.U32 R9, RZ, RZ, R149 ;  /* 0x000000ffff097224 */ /* 0x000fe200078e0095 */
[----:B------:R-:W-:Y:S01]  /*18570*/  STL [R1+0x39c], R149 ;  /* 0x00039c9501007387 */ /* 0x000fe20000100800 */
[----:B------:R-:W-:-:S03]  /*18580*/  IMAD.X R44, R44, 0x1, R0, P3 ;  /* 0x000000012c2c7824 */ /* 0x000fc600018e0600 */
[----:B------:R1:W-:Y:S01]  /*18590*/  LDGSTS.E [R3+0x3600], [R8.64], P0 ;  /* 0x0360000008037fae */ /* 0x0003e20008121844 */
[----:B------:R-:W-:-:S03]  /*185a0*/  IADD3 R41, P2, R41, R48, RZ ;  /* 0x0000003029297210 */ /* 0x000fc60007f5e0ff */
[----:B------:R-:W-:Y:S01]  /*185b0*/  STL [R1+0x3dc], R40 ;  /* 0x0003dc2801007387 */ /* 0x000fe20000100800 */
[----:B-1----:R-:W-:Y:S01]  /*185c0*/  IMAD.MOV.U32 R8, RZ, RZ, R40 ;  /* 0x000000ffff087224 */ /* 0x002fe200078e0028 */
[----:B------:R-:W-:Y:S01]  /*185d0*/  IADD3 R49, P3, R49, R48, RZ ;  /* 0x0000003031317210 */ /* 0x000fe20007f7e0ff */
[----:B------:R-:W-:Y:S01]  /*185e0*/  IMAD.MOV.U32 R9, RZ, RZ, R44 ;  /* 0x000000ffff097224 */ /* 0x000fe200078e002c */
[----:B------:R1:W-:Y:S01]  /*185f0*/  STL [R1+0x3d8], R44 ;  /* 0x0003d82c01007387 */ /* 0x0003e20000100800 */
[--C-:B------:R-:W-:Y:S02]  /*18600*/  IMAD.X R53, R53, 0x1, R0.reuse, P2 ;  /* 0x0000000135357824 */ /* 0x100fe400010e0600 */
[----:B------:R-:W-:Y:S01]  /*18610*/  IMAD.X R147, R147, 0x1, R0, P3 ;  /* 0x0000000193937824 */ /* 0x000fe200018e0600 */
[----:B------:R1:W-:Y:S04]  /*18620*/  LDGSTS.E [R3+0x4400], [R8.64], P1 ;  /* 0x0440000008037fae */ /* 0x0003e80008921844 */
[----:B-1----:R-:W4:Y:S04]  /*18630*/  LDL.LU R44, [R1+0x464] ;  /* 0x00046400012c7983 */ /* 0x002f280000300800 */
[----:B------:R-:W4:Y:S01]  /*18640*/  LDL.LU R40, [R1+0x49c] ;  /* 0x00049c0001287983 */ /* 0x000f220000300800 */
[----:B------:R-:W-:-:S03]  /*18650*/  IMAD.MOV.U32 R9, RZ, RZ, R53 ;  /* 0x000000ffff097224 */ /* 0x000fc600078e0035 */
[----:B------:R-:W-:Y:S01]  /*18660*/  STL [R1+0x3e4], R41 ;  /* 0x0003e42901007387 */ /* 0x000fe20000100800 */
[----:B------:R-:W-:-:S03]  /*18670*/  MOV R8, R41 ;  /* 0x0000002900087202 */ /* 0x000fc60000000f00 */
[----:B------:R1:W-:Y:S04]  /*18680*/  STL [R1+0x3e0], R53 ;  /* 0x0003e03501007387 */ /* 0x0003e80000100800 */
[----:B------:R1:W-:Y:S01]  /*18690*/  STL [R1+0x41c], R49 ;  /* 0x00041c3101007387 */ /* 0x0003e20000100800 */
[----:B------:R-:W-:-:S03]  /*186a0*/  ISETP.GT.AND P0, PT, R4, 0x15, PT ;  /* 0x000000150400780c */ /* 0x000fc60003f04270 */
[----:B------:R1:W-:Y:S04]  /*186b0*/  LDGSTS.E [R3+0x4600], [R8.64], P1 ;  /* 0x0460000008037fae */ /* 0x0003e80008921844 */
[----:B-1----:R-:W4:Y:S04]  /*186c0*/  LDL.LU R53, [R1+0x460] ;  /* 0x0004600001357983 */ /* 0x002f280000300800 */
[----:B------:R-:W-:Y:S04]  /*186d0*/  STL [R1+0x418], R147 ;  /* 0x0004189301007387 */ /* 0x000fe80000100800 */
[----:B------:R-:W4:Y:S01]  /*186e0*/  LDL.LU R41, [R1+0x498] ;  /* 0x0004980001297983 */ /* 0x000f220000300800 */
[----:B------:R-:W-:-:S02]  /*186f0*/  SEL R5, RZ, 0x4, !P0 ;  /* 0x00000004ff057807 */ /* 0x000fc40004000000 */
[----:B------:R-:W-:Y:S01]  /*18700*/  ISETP.GT.AND P1, PT, R4, 0x19, PT ;  /* 0x000000190400780c */ /* 0x000fe20003f24270 */
[----:B------:R-:W-:Y:S01]  /*18710*/  IMAD.MOV.U32 R8, RZ, RZ, R49 ;  /* 0x000000ffff087224 */ /* 0x000fe200078e0031 */
[----:B------:R-:W-:Y:S01]  /*18720*/  SEL R5, R5, RZ, !P5 ;  /* 0x000000ff05057207 */ /* 0x000fe20006800000 */
[----:B------:R-:W-:Y:S01]  /*18730*/  IMAD.MOV.U32 R9, RZ, RZ, R147 ;  /* 0x000000ffff097224 */ /* 0x000fe200078e0093 */
[----:B------:R-:W4:Y:S02]  /*18740*/  LDL.LU R148, [R1+0x730] ;  /* 0x0007300001947983 */ /* 0x000f240000300800 */
[----:B------:R-:W-:Y:S02]  /*18750*/  ISETP.NE.U32.AND P0, PT, R5, RZ, PT ;  /* 0x000000ff0500720c */ /* 0x000fe40003f05070 */
[----:B------:R-:W-:Y:S01]  /*18760*/  SEL R5, RZ, 0x4, !P1 ;  /* 0x00000004ff057807 */ /* 0x000fe20004800000 */
[----:B------:R-:W4:Y:S03]  /*18770*/  LDL.LU R49, [R1+0x75c] ;  /* 0x00075c0001317983 */ /* 0x000f260000300800 */
[----:B------:R-:W-:-:S04]  /*18780*/  SEL R5, R5, RZ, !P5 ;  /* 0x000000ff05057207 */ /* 0x000fc80006800000 */
[----:B------:R-:W-:-:S03]  /*18790*/  ISETP.NE.U32.AND P1, PT, R5, RZ, PT ;  /* 0x000000ff0500720c */ /* 0x000fc60003f25070 */
[----:B------:R1:W-:Y:S01]  /*187a0*/  LDGSTS.E [R3+0x5400], [R8.64], P0 ;  /* 0x0540000008037fae */ /* 0x0003e20008121844 */
[----:B---3--:R-:W-:-:S05]  /*187b0*/  IADD3 R145, P2, R145, R48, RZ ;  /* 0x0000003091917210 */ /* 0x008fca0007f5e0ff */
[----:B-----5:R-:W-:Y:S01]  /*187c0*/  IMAD.X R146, R146, 0x1, R0, P2 ;  /* 0x0000000192927824 */ /* 0x020fe200010e0600 */
[----:B--2---:R-:W-:Y:S01]  /*187d0*/  IADD3 R13, P3, R13, R48, RZ ;  /* 0x000000300d0d7210 */ /* 0x004fe20007f7e0ff */
[----:B------:R-:W-:Y:S01]  /*187e0*/  STL [R1+0x424], R145 ;  /* 0x0004249101007387 */ /* 0x000fe20000100800 */
[----:B-1----:R-:W-:-:S03]  /*187f0*/  IMAD.MOV.U32 R8, RZ, RZ, R145 ;  /* 0x000000ffff087224 */ /* 0x002fc600078e0091 */
[----:B------:R1:W-:Y:S01]  /*18800*/  STL [R1+0x420], R146 ;  /* 0x0004209201007387 */ /* 0x0003e20000100800 */
[----:B----4-:R-:W-:Y:S01]  /*18810*/  IADD3.X R144, R144, R0, RZ, P3, !PT ;  /* 0x0000000090907210 */ /* 0x010fe20001ffe4ff */
[----:B------:R-:W-:Y:S02]  /*18820*/  IMAD.MOV.U32 R9, RZ, RZ, R146 ;  /* 0x000000ffff097224 */ /* 0x000fe400078e0092 */
[----:B------:R-:W-:Y:S04]  /*18830*/  STL [R1+0x45c], R13 ;  /* 0x00045c0d01007387 */ /* 0x000fe80000100800 */
[----:B------:R-:W2:Y:S04]  /*18840*/  LDL.LU R149, [R1+0x72c] ;  /* 0x00072c0001957983 */ /* 0x000ea80000300800 */
[----:B------:R3:W-:Y:S04]  /*18850*/  STL [R1+0x458], R144 ;  /* 0x0004589001007387 */ /* 0x0007e80000100800 */
[----:B-1----:R-:W4:Y:S04]  /*18860*/  LDL.LU R146, [R1+0x758] ;  /* 0x0007580001927983 */ /* 0x002f280000300800 */
[----:B------:R1:W-:Y:S04]  /*18870*/  LDGSTS.E [R3+0x5600], [R8.64], P0 ;  /* 0x0560000008037fae */ /* 0x0003e80008121844 */
[----:B------:R-:W5:Y:S01]  /*18880*/  LDL.LU R147, [R1+0x760] ;  /* 0x0007600001937983 */ /* 0x000f620000300800 */
[----:B-1----:R-:W-:-:S03]  /*18890*/  IMAD.MOV.U32 R9, RZ, RZ, R144 ;  /* 0x000000ffff097224 */ /* 0x002fc600078e0090 */
[----:B---3--:R-:W3:Y:S01]  /*188a0*/  LDL.LU R144, [R1+0x764] ;  /* 0x0007640001907983 */ /* 0x008ee20000300800 */
[----:B------:R-:W-:-:S03]  /*188b0*/  IMAD.MOV.U32 R8, RZ, RZ, R13 ;  /* 0x000000ffff087224 */ /* 0x000fc600078e000d */
[----:B------:R-:W5:Y:S04]  /*188c0*/  LDL.LU R145, [R1+0x788] ;  /* 0x0007880001917983 */ /* 0x000f680000300800 */
[----:B------:R-:W5:Y:S04]  /*188d0*/  LDL.LU R13, [R1+0x78c] ;  /* 0x00078c00010d7983 */ /* 0x000f680000300800 */
[----:B------:R1:W-:Y:S01]  /*188e0*/  LDGSTS.E [R3+0x6400], [R8.64], P1 ;  /* 0x0640000008037fae */ /* 0x0003e20008921844 */
[-C--:B------:R-:W-:Y:S02]  /*188f0*/  IADD3 R44, P2, R44, R48.reuse, RZ ;  /* 0x000000302c2c7210 */ /* 0x080fe40007f5e0ff */
[----:B------:R-:W-:-:S03]  /*18900*/  IADD3 R40, P3, R40, R48, RZ ;  /* 0x0000003028287210 */ /* 0x000fc60007f7e0ff */
[----:B------:R-:W-:Y:S01]  /*18910*/  STL [R1+0x464], R44 ;  /* 0x0004642c01007387 */ /* 0x000fe20000100800 */
[----:B-1----:R-:W-:Y:S01]  /*18920*/  IMAD.MOV.U32 R8, RZ, RZ, R44 ;  /* 0x000000ffff087224 */ /* 0x002fe200078e002c */
[----:B------:R-:W-:-:S05]  /*18930*/  IADD3.X R53, R53, R0, RZ, P2, !PT ;  /* 0x0000000035357210 */ /* 0x000fca00017fe4ff */
[----:B------:R1:W-:Y:S01]  /*18940*/  STL [R1+0x460], R53 ;  /* 0x0004603501007387 */ /* 0x0003e20000100800 */
[----:B------:R-:W-:-:S03]  /*18950*/  IMAD.X R41, R41, 0x1, R0, P3 ;  /* 0x0000000129297824 */ /* 0x000fc600018e0600 */
[----:B------:R-:W-:Y:S01]  /*18960*/  STL [R1+0x49c], R40 ;  /* 0x00049c2801007387 */ /* 0x000fe20000100800 */
[----:B------:R-:W-:-:S03]  /*18970*/  IMAD.MOV.U32 R9, RZ, RZ, R53 ;  /* 0x000000ffff097224 */ /* 0x000fc600078e0035 */
[----:B------:R1:W-:Y:S04]  /*18980*/  STL [R1+0x498], R41 ;  /* 0x0004982901007387 */ /* 0x0003e80000100800 */
[----:B-1----:R-:W5:Y:S04]  /*18990*/  LDL.LU R53, [R1+0x790] ;  /* 0x0007900001357983 */ /* 0x002f680000300800 */
[----:B------:R-:W5:Y:S04]  /*189a0*/  LDL.LU R44, [R1+0x794] ;  /* 0x00079400012c7983 */ /* 0x000f680000300800 */
[----:B------:R1:W-:Y:S02]  /*189b0*/  LDGSTS.E [R3+0x6600], [R8.64], P1 ;  /* 0x0660000008037fae */ /* 0x0003e40008921844 */
[----:B-1----:R-:W-:Y:S01]  /*189c0*/  MOV R9, R41 ;  /* 0x0000002900097202 */ /* 0x002fe20000000f00 */
[----:B------:R-:W-:Y:S01]  /*189d0*/  IMAD.MOV.U32 R8, RZ, RZ, R40 ;  /* 0x000000ffff087224 */ /* 0x000fe200078e0028 */
[----:B------:R-:W5:Y:S04]  /*189e0*/  LDL.LU R41, [R1+0x818] ;  /* 0x0008180001297983 */ /* 0x000f680000300800 */
[----:B------:R-:W5:Y:S01]  /*189f0*/  LDL.LU R40, [R1+0x81c] ;  /* 0x00081c0001287983 */ /* 0x000f620000300800 */
[----:B------:R-:W-:-:S04]  /*18a00*/  ISETP.GT.AND P0, PT, R4, 0x1d, PT ;  /* 0x0000001d0400780c */ /* 0x000fc80003f04270 */
[----:B------:R-:W-:-:S04]  /*18a10*/  SEL R5, RZ, 0x4, !P0 ;  /* 0x00000004ff057807 */ /* 0x000fc80004000000 */
[----:B------:R-:W-:-:S04]  /*18a20*/  SEL R5, R5, RZ, !P5 ;  /* 0x000000ff05057207 */ /* 0x000fc80006800000 */
[----:B------:R-:W-:Y:S02]  /*18a30*/  ISETP.NE.U32.AND P0, PT, R5, RZ, PT ;  /* 0x000000ff0500720c */ /* 0x000fe40003f05070 */
[----:B------:R-:W-:Y:S02]  /*18a40*/  ISETP.GT.AND P1, PT, R4, 0x21, PT ;  /* 0x000000210400780c */ /* 0x000fe40003f24270 */
[----:B------:R-:W-:Y:S02]  /*18a50*/  IADD3 R148, P2, R148, R48, RZ ;  /* 0x0000003094947210 */ /* 0x000fe40007f5e0ff */
[----:B------:R-:W-:-:S04]  /*18a60*/  SEL R5, RZ, 0x4, !P1 ;  /* 0x00000004ff057807 */ /* 0x000fc80004800000 */
[----:B------:R-:W-:Y:S02]  /*18a70*/  SEL R5, R5, RZ, !P5 ;  /* 0x000000ff05057207 */ /* 0x000fe40006800000 */
[----:B------:R-:W-:Y:S01]  /*18a80*/  IADD3 R49, P3, R49, R48, RZ ;  /* 0x0000003031317210 */ /* 0x000fe20007f7e0ff */
[----:B------:R1:W-:Y:S01]  /*18a90*/  LDGSTS.E [R3+0x7400], [R8.64], P0 ;  /* 0x0740000008037fae */ /* 0x0003e20008121844 */
[----:B------:R-:W-:-:S03]  /*18aa0*/  ISETP.NE.U32.AND P1, PT, R5, RZ, PT ;  /* 0x000000ff0500720c */ /* 0x000fc60003f25070 */
[----:B------:R-:W-:Y:S01]  /*18ab0*/  STL [R1+0x730], R148 ;  /* 0x0007309401007387 */ /* 0x000fe20000100800 */
[----:B-1----:R-:W-:Y:S02]  /*18ac0*/  IMAD.MOV.U32 R8, RZ, RZ, R148 ;  /* 0x000000ffff087224 */ /* 0x002fe400078e0094 */
[----:B--2---:R-:W-:-:S04]  /*18ad0*/  IMAD.X R149, R149, 0x1, R0, P2 ;  /* 0x0000000195957824 */ /* 0x004fc800010e0600 */
[----:B------:R-:W-:Y:S01]  /*18ae0*/  IMAD.MOV.U32 R9, RZ, RZ, R149 ;  /* 0x000000ffff097224 */ /* 0x000fe200078e0095 */
[----:B------:R-:W-:Y:S01]  /*18af0*/  STL [R1+0x72c], R149 ;  /* 0x00072c9501007387 */ /* 0x000fe20000100800 */
[----:B----4-:R-:W-:-:S03]  /*18b00*/  IMAD.X R146, R146, 0x1, R0, P3 ;  /* 0x0000000192927824 */ /* 0x010fc600018e0600 */
[----:B------:R1:W-:Y:S01]  /*18b10*/  LDGSTS.E [R3+0x7600], [R8.64], P0 ;  /* 0x0760000008037fae */ /* 0x0003e20008121844 */
[----:B------:R-:W-:-:S03]  /*18b20*/  ISETP.GT.AND P0, PT, R4, 0x25, PT ;  /* 0x000000250400780c */ /* 0x000fc60003f04270 */
[----:B------:R-:W-:Y:S01]  /*18b30*/  STL [R1+0x75c], R49 ;  /* 0x00075c3101007387 */ /* 0x000fe20000100800 */
[----:B------:R-:W-:-:S03]  /*18b40*/  SEL R5, RZ, 0x4, !P0 ;  /* 0x00000004ff057807 */ /* 0x000fc60004000000 */
[----:B------:R2:W-:Y:S01]  /*18b50*/  STL [R1+0x758], R146 ;  /* 0x0007589201007387 */ /* 0x0005e20000100800 */
[----:B-1----:R-:W-:Y:S02]  /*18b60*/  MOV R8, R49 ;  /* 0x0000003100087202 */ /* 0x002fe40000000f00 */
[-C--:B---3--:R-:W-:Y:S01]  /*18b70*/  IADD3 R144, P2, R144, R48.reuse, RZ ;  /* 0x0000003090907210 */ /* 0x088fe20007f5e0ff */
[----:B------:R-:W-:Y:S02]  /*18b80*/  IMAD.MOV.U32 R9, RZ, RZ, R146 ;  /* 0x000000ffff097224 */ /* 0x000fe400078e0092 */
[----:B--2---:R-:W2:Y:S02]  /*18b90*/  LDL.LU R146, [R1+0x824] ;  /* 0x0008240001927983 */ /* 0x004ea40000300800 */
[----:B-----5:R-:W-:Y:S02]  /*18ba0*/  IMAD.X R147, R147, 0x1, R0, P2 ;  /* 0x0000000193937824 */ /* 0x020fe400010e0600 */
[----:B------:R-:W3:Y:S01]  /*18bb0*/  LDL.LU R49, [R1+0x83c] ;  /* 0x00083c0001317983 */ /* 0x000ee20000300800 */
[----:B------:R-:W-:-:S02]  /*18bc0*/  IADD3 R13, P3, R13, R48, RZ ;  /* 0x000000300d0d7210 */ /* 0x000fc40007f7e0ff */
[----:B------:R-:W-:Y:S01]  /*18bd0*/  SEL R5, R5, RZ, !P5 ;  /* 0x000000ff05057207 */ /* 0x000fe20006800000 */
[----:B------:R-:W-:Y:S02]  /*18be0*/  STL [R1+0x764], R144 ;  /* 0x0007649001007387 */ /* 0x000fe40000100800 */
[----:B------:R-:W-:Y:S02]  /*18bf0*/  IMAD.X R145, R145, 0x1, R0, P3 ;  /* 0x0000000191917824 */ /* 0x000fe400018e0600 */
[----:B------:R1:W-:Y:S04]  /*18c00*/  LDGSTS.E [R3+0x8400], [R8.64], P1 ;  /* 0x0840000008037fae */ /* 0x0003e80008921844 */
[----:B------:R4:W-:Y:S01]  /*18c10*/  STL [R1+0x760], R147 ;  /* 0x0007609301007387 */ /* 0x0009e20000100800 */
[----:B------:R-:W-:-:S03]  /*18c20*/  ISETP.NE.U32.AND P0, PT, R5, RZ, PT ;  /* 0x000000ff0500720c */ /* 0x000fc60003f05070 */
[----:B------:R5:W-:Y:S01]  /*18c30*/  STL [R1+0x78c], R13 ;  /* 0x00078c0d01007387 */ /* 0x000be20000100800 */
[----:B-1----:R-:W-:Y:S01]  /*18c40*/  MOV R9, R147 ;  /* 0x0000009300097202 */ /* 0x002fe20000000f00 */
[----:B------:R-:W-:Y:S02]  /*18c50*/  IMAD.MOV.U32 R8, RZ, RZ, R144 ;  /* 0x000000ffff087224 */ /* 0x000fe400078e0090 */
[----:B----4-:R-:W4:Y:S04]  /*18c60*/  LDL.LU R147, [R1+0x820] ;  /* 0x0008200001937983 */ /* 0x010f280000300800 */
[----:B------:R-:W-:Y:S04]  /*18c70*/  STL [R1+0x788], R145 ;  /* 0x0007889101007387 */ /* 0x000fe80000100800 */
[----:B------:R-:W4:Y:S04]  /*18c80*/  LDL.LU R144, [R1+0x838] ;  /* 0x0008380001907983 */ /* 0x000f280000300800 */
[----:B------:R1:W-:Y:S04]  /*18c90*/  LDGSTS.E [R3+0x8600], [R8.64], P1 ;  /* 0x0860000008037fae */ /* 0x0003e80008921844 */
[----:B------:R-:W4:Y:S01]  /*18ca0*/  LDL.LU R148, [R1+0x844] ;  /* 0x0008440001947983 */ /* 0x000f220000300800 */
[----:B-1----:R-:W-:-:S03]  /*18cb0*/  IMAD.MOV.U32 R8, RZ, RZ, R13 ;  /* 0x000000ffff087224 */ /* 0x002fc600078e000d */
[----:B-----5:R-:W5:Y:S01]  /*18cc0*/  LDL.LU R13, [R1+0x894] ;  /* 0x00089400010d7983 */ /* 0x020f620000300800 */
[----:B------:R-:W-:-:S05]  /*18cd0*/  IMAD.MOV.U32 R9, RZ, RZ, R145 ;  /* 0x000000ffff097224 */ /* 0x000fca00078e0091 */
[----:B------:R1:W-:Y:S01]  /*18ce0*/  LDGSTS.E [R3+0x9400], [R8.64], P0 ;  /* 0x0940000008037fae */ /* 0x0003e20008121844 */
[----:B------:R-:W-:-:S05]  /*18cf0*/  IADD3 R44, P2, R44, R48, RZ ;  /* 0x000000302c2c7210 */ /* 0x000fca0007f5e0ff */
[----:B------:R-:W-:Y:S01]  /*18d00*/  IMAD.X R53, R53, 0x1, R0, P2 ;  /* 0x0000000135357824 */ /* 0x000fe200010e0600 */
[----:B------:R1:W-:Y:S04]  /*18d10*/  STL [R1+0x794], R44 ;  /* 0x0007942c01007387 */ /* 0x0003e80000100800 */
[----:B------:R1:W-:Y:S02]  /*18d20*/  STL [R1+0x790], R53 ;  /* 0x0007903501007387 */ /* 0x0003e40000100800 */
[----:B-1----:R-:W-:Y:S02]  /*18d30*/  MOV R8, R44 ;  /* 0x0000002c00087202 */ /* 0x002fe40000000f00 */
[----:B------:R-:W-:-:S05]  /*18d40*/  IADD3 R40, P3, R40, R48, RZ ;  /* 0x0000003028287210 */ /* 0x000fca0007f7e0ff */
[----:B------:R1:W-:Y:S01]  /*18d50*/  STL [R1+0x81c], R40 ;  /* 0x00081c2801007387 */ /* 0x0003e20000100800 */
[----:B------:R-:W-:-:S03]  /*18d60*/  IMAD.X R41, R41, 0x1, R0, P3 ;  /* 0x0000000129297824 */ /* 0x000fc600018e0600 */
[----:B------:R-:W5:Y:S04]  /*18d70*/  LDL.LU R149, [R1+0x840] ;  /* 0x0008400001957983 */ /* 0x000f680000300800 */
[----:B------:R1:W-:Y:S04]  /*18d80*/  STL [R1+0x818], R41 ;  /* 0x0008182901007387 */ /* 0x0003e80000100800 */
[----:B------:R-:W5:Y:S01]  /*18d90*/  LDL.LU R44, [R1+0x858] ;  /* 0x00085800012c7983 */ /* 0x000f620000300800 */
[----:B------:R-:W-:-:S03]  /*18da0*/  IMAD.MOV.U32 R9, RZ, RZ, R53 ;  /* 0x000000ffff097224 */ /* 0x000fc600078e0035 */
[----:B------:R-:W5:Y:S04]  /*18db0*/  LDL.LU R53, [R1+0x85c] ;  /* 0x00085c0001357983 */ /* 0x000f680000300800 */
[----:B------:R1:W-:Y:S02]  /*18dc0*/  LDGSTS.E [R3+0x9600], [R8.64], P0 ;  /* 0x0960000008037fae */ /* 0x0003e40008121844 */
[----:B-1----:R-:W-:Y:S02]  /*18dd0*/  IMAD.MOV.U32 R8, RZ, RZ, R40 ;  /* 0x000000ffff087224 */ /* 0x002fe400078e0028 */
[----:B------:R-:W5:Y:S01]  /*18de0*/  LDL.LU R40, [R1+0x890] ;  /* 0x0008900001287983 */ /* 0x000f620000300800 */
[----:B------:R-:W-:-:S03]  /*18df0*/  IMAD.MOV.U32 R9, RZ, RZ, R41 ;  /* 0x000000ffff097224 */ /* 0x000fc600078e0029 */
[----:B------:R-:W5:Y:S04]  /*18e00*/  LDL.LU R145, [R1+0x860] ;  /* 0x0008600001917983 */ /* 0x000f680000300800 */
        /* <DEDUP_REMOVED lines=10> */
[-C--:B--2---:R-:W-:Y:S02]  /*18eb0*/  IADD3 R146, P2, R146, R48.reuse, RZ ;  /* 0x0000003092927210 */ /* 0x084fe40007f5e0ff */
[----:B---3--:R-:W-:-:S03]  /*18ec0*/  IADD3 R49, P3, R49, R48, RZ ;  /* 0x0000003031317210 */ /* 0x008fc60007f7e0ff */
[----:B-1----:R-:W-:Y:S01]  /*18ed0*/  IMAD.MOV.U32 R8, RZ, RZ, R146 ;  /* 0x000000ffff087224 */ /* 0x002fe200078e0092 */
[----:B------:R-:W-:Y:S01]  /*18ee0*/  STL [R1+0x824], R146 ;  /* 0x0008249201007387 */ /* 0x000fe20000100800 */
[----:B----4-:R-:W-:-:S04]  /*18ef0*/  IMAD.X R147, R147, 0x1, R0, P2 ;  /* 0x0000000193937824 */ /* 0x010fc800010e0600 */
[----:B------:R-:W-:Y:S01]  /*18f00*/  IMAD.MOV.U32 R9, RZ, RZ, R147 ;  /* 0x000000ffff097224 */ /* 0x000fe200078e0093 */
[----:B------:R1:W-:Y:S01]  /*18f10*/  STL [R1+0x820], R147 ;  /* 0x0008209301007387 */ /* 0x0003e20000100800 */
[----:B------:R-:W-:-:S03]  /*18f20*/  IADD3.X R144, R144, R0, RZ, P3, !PT ;  /* 0x0000000090907210 */ /* 0x000fc60001ffe4ff */
[----:B------:R-:W-:Y:S04]  /*18f30*/  STL [R1+0x83c], R49 ;  /* 0x00083c3101007387 */ /* 0x000fe80000100800 */
[----:B------:R2:W-:Y:S01]  /*18f40*/  LDGSTS.E [R3+0xa600], [R8.64], P1 ;  /* 0x0a60000008037fae */ /* 0x0005e20008921844 */
[----:B------:R-:W-:-:S03]  /*18f50*/  IADD3 R148, P2, R148, R48, RZ ;  /* 0x0000003094947210 */ /* 0x000fc60007f5e0ff */
[----:B------:R3:W-:Y:S01]  /*18f60*/  STL [R1+0x838], R144 ;  /* 0x0008389001007387 */ /* 0x0007e20000100800 */
[----:B------:R-:W-:-:S03]  /*18f70*/  ISETP.GT.AND P1, PT, R4, 0x31, PT ;  /* 0x000000310400780c */ /* 0x000fc60003f24270 */
[----:B-1----:R-:W4:Y:S01]  /*18f80*/  LDL.LU R147, [R1+0x864] ;  /* 0x0008640001937983 */ /* 0x002f220000300800 */
[----:B--2---:R-:W-:-:S03]  /*18f90*/  IMAD.MOV.U32 R8, RZ, RZ, R49 ;  /* 0x000000ffff087224 */ /* 0x004fc600078e0031 */
[----:B------:R-:W2:Y:S01]  /*18fa0*/  LDL.LU R146, [R1+0x888] ;  /* 0x0008880001927983 */ /* 0x000ea20000300800 */
[----:B------:R-:W-:Y:S01]  /*18fb0*/  IMAD.MOV.U32 R9, RZ, RZ, R144 ;  /* 0x000000ffff097224 */ /* 0x000fe200078e0090 */
[----:B-----5:R-:W-:Y:S02]  /*18fc0*/  IADD3 R13, P3, R13, R48, RZ ;  /* 0x000000300d0d7210 */ /* 0x020fe40007f7e0ff */
[----:B------:R-:W-:Y:S01]  /*18fd0*/  SEL R5, RZ, 0x4, !P1 ;  /* 0x00000004ff057807 */ /* 0x000fe20004800000 */
[----:B---3--:R-:W3:Y:S04]  /*18fe0*/  LDL.LU R144, [R1+0x868] ;  /* 0x0008680001907983 */ /* 0x008ee80000300800 */
[----:B------:R1:W-:Y:S01]  /*18ff0*/  LDGSTS.E [R3+0xb400], [R8.64], P0 ;  /* 0x0b40000008037fae */ /* 0x0003e20008121844 */
[----:B------:R-:W-:-:S03]  /*19000*/  SEL R5, R5, RZ, !P5 ;  /* 0x000000ff05057207 */ /* 0x000fc60006800000 */
[----:B------:R-:W5:Y:S04]  /*19010*/  LDL.LU R49, [R1+0x884] ;  /* 0x0008840001317983 */ /* 0x000f680000300800 */
[----:B------:R-:W-:Y:S01]  /*19020*/  STL [R1+0x844], R148 ;  /* 0x0008449401007387 */ /* 0x000fe20000100800 */
[----:B-1----:R-:W-:Y:S01]  /*19030*/  IMAD.MOV.U32 R8, RZ, RZ, R148 ;  /* 0x000000ffff087224 */ /* 0x002fe200078e0094 */
[----:B------:R-:W-:Y:S02]  /*19040*/  ISETP.NE.U32.AND P1, PT, R5, RZ, PT ;  /* 0x000000ff0500720c */ /* 0x000fe40003f25070 */
[----:B------:R-:W-:-:S05]  /*19050*/  IADD3.X R149, R149, R0, RZ, P2, !PT ;  /* 0x0000000095957210 */ /* 0x000fca00017fe4ff */
[----:B------:R-:W-:Y:S02]  /*19060*/  IMAD.MOV.U32 R9, RZ, RZ, R149 ;  /* 0x000000ffff097224 */ /* 0x000fe400078e0095 */
[----:B------:R-:W-:Y:S01]  /*19070*/  IMAD.X R44, R44, 0x1, R0, P3 ;  /* 0x000000012c2c7824 */ /* 0x000fe200018e0600 */
[----:B------:R-:W-:Y:S04]  /*19080*/  STL [R1+0x840], R149 ;  /* 0x0008409501007387 */ /* 0x000fe80000100800 */
[----:B------:R-:W-:Y:S04]  /*19090*/  STL [R1+0x894], R13 ;  /* 0x0008940d01007387 */ /* 0x000fe80000100800 */
[----:B------:R1:W-:Y:S04]  /*190a0*/  LDGSTS.E [R3+0xb600], [R8.64], P0 ;  /* 0x0b60000008037fae */ /* 0x0003e80008121844 */
[----:B------:R1:W-:Y:S02]  /*190b0*/  STL [R1+0x858], R44 ;  /* 0x0008582c01007387 */ /* 0x0003e40000100800 */
[----:B-1----:R-:W-:Y:S01]  /*190c0*/  MOV R9, R44 ;  /* 0x0000002c00097202 */ /* 0x002fe20000000f00 */
[----:B------:R-:W-:Y:S01]  /*190d0*/  IMAD.MOV.U32 R8, RZ, RZ, R13 ;  /* 0x000000ffff087224 */ /* 0x000fe200078e000d */
[----:B------:R-:W3:Y:S04]  /*190e0*/  LDL.LU R44, [R1+0x86c] ;  /* 0x00086c00012c7983 */ /* 0x000ee80000300800 */
[----:B------:R-:W3:Y:S01]  /*190f0*/  LDL.LU R13, [R1+0x880] ;  /* 0x00088000010d7983 */ /* 0x000ee20000300800 */
[----:B------:R-:W-:-:S02]  /*19100*/  IADD3 R40, P2, R40, R48, RZ ;  /* 0x0000003028287210 */ /* 0x000fc40007f5e0ff */
[----:B------:R-:W-:Y:S01]  /*19110*/  IADD3 R41, P3, R41, R48, RZ ;  /* 0x0000003029297210 */ /* 0x000fe20007f7e0ff */
[----:B------:R1:W-:Y:S02]  /*19120*/  LDGSTS.E [R3+0xc400], [R8.64], P1 ;  /* 0x0c40000008037fae */ /* 0x0003e40008921844 */
[--C-:B------:R-:W-:Y:S02]  /*19130*/  IMAD.X R53, R53, 0x1, R0.reuse, P2 ;  /* 0x0000000135357824 */ /* 0x100fe400010e0600 */
[----:B------:R-:W-:Y:S01]  /*19140*/  STL [R1+0x890], R40 ;  /* 0x0008902801007387 */ /* 0x000fe20000100800 */
[----:B------:R-:W-:-:S03]  /*19150*/  IMAD.X R145, R145, 0x1, R0, P3 ;  /* 0x0000000191917824 */ /* 0x000fc600018e0600 */
[----:B------:R1:W-:Y:S02]  /*19160*/  STL [R1+0x85c], R53 ;  /* 0x00085c3501007387 */ /* 0x0003e40000100800 */
[----:B-1----:R-:W-:Y:S02]  /*19170*/  IMAD.MOV.U32 R8, RZ, RZ, R40 ;  /* 0x000000ffff087224 */ /* 0x002fe400078e0028 */
[----:B------:R-:W-:Y:S01]  /*19180*/  STL [R1+0x88c], R41 ;  /* 0x00088c2901007387 */ /* 0x000fe20000100800 */
[----:B------:R-:W-:-:S03]  /*19190*/  IMAD.MOV.U32 R9, RZ, RZ, R53 ;  /* 0x000000ffff097224 */ /* 0x000fc600078e0035 */
[----:B------:R-:W3:Y:S04]  /*191a0*/  LDL.LU R53, [R1+0x87c] ;  /* 0x00087c0001357983 */ /* 0x000ee80000300800 */
[----:B------:R1:W-:Y:S04]  /*191b0*/  STL [R1+0x860], R145 ;  /* 0x0008609101007387 */ /* 0x0003e80000100800 */
[----:B------:R1:W-:Y:S04]  /*191c0*/  LDGSTS.E [R3+0xc600], [R8.64], P1 ;  /* 0x0c60000008037fae */ /* 0x0003e80008921844 */
[----:B------:R-:W3:Y:S01]  /*191d0*/  LDL.LU R40, [R1+0x878] ;  /* 0x0008780001287983 */ /* 0x000ee20000300800 */
[----:B-1----:R-:W-:-:S03]  /*191e0*/  IMAD.MOV.U32 R9, RZ, RZ, R145 ;  /* 0x000000ffff097224 */ /* 0x002fc600078e0091 */
[----:B------:R-:W3:Y:S01]  /*191f0*/  LDL.LU R145, [R1+0x870] ;  /* 0x0008700001917983 */ /* 0x000ee20000300800 */
[----:B------:R-:W-:-:S03]  /*19200*/  MOV R8, R41 ;  /* 0x0000002900087202 */ /* 0x000fc60000000f00 */
[----:B------:R-:W3:Y:S01]  /*19210*/  LDL.LU R41, [R1+0x874] ;  /* 0x0008740001297983 */ /* 0x000ee20000300800 */
        /* <DEDUP_REMOVED lines=10> */
[----:B----4-:R-:W-:Y:S02]  /*192c0*/  IMAD.X R147, R147, 0x1, R0, P2 ;  /* 0x0000000193937824 */ /* 0x010fe400010e0600 */
[----:B-1----:R-:W-:-:S03]  /*192d0*/  IMAD.MOV.U32 R8, RZ, RZ, R146 ;  /* 0x000000ffff087224 */ /* 0x002fc600078e0092 */
[----:B------:R-:W-:Y:S02]  /*192e0*/  MOV R9, R147 ;  /* 0x0000009300097202 */ /* 0x000fe40000000f00 */
[----:B-----5:R-:W-:Y:S01]  /*192f0*/  IADD3 R49, P3, R49, R48, RZ ;  /* 0x0000003031317210 */ /* 0x020fe20007f7e0ff */
[----:B------:R-:W-:Y:S04]  /*19300*/  STL [R1+0x888], R146 ;  /* 0x0008889201007387 */ /* 0x000fe80000100800 */
[----:B---3--:R-:W-:Y:S01]  /*19310*/  IMAD.X R144, R144, 0x1, R0, P3 ;  /* 0x0000000190907824 */ /* 0x008fe200018e0600 */
[----:B------:R1:W-:Y:S01]  /*19320*/  LDGSTS.E [R3+0xd600], [R8.64], P0 ;  /* 0x0d60000008037fae */ /* 0x0003e20008121844 */
[----:B------:R-:W-:-:S03]  /*19330*/  ISETP.GT.AND P0, PT, R4, 0x3d, PT ;  /* 0x0000003d0400780c */ /* 0x000fc60003f04270 */
[----:B------:R2:W-:Y:S01]  /*19340*/  STL [R1+0x864], R147 ;  /* 0x0008649301007387 */ /* 0x0005e20000100800 */
[----:B------:R-:W-:-:S03]  /*19350*/  SEL R5, RZ, 0x4, !P0 ;  /* 0x00000004ff057807 */ /* 0x000fc60004000000 */
[----:B------:R3:W-:Y:S01]  /*19360*/  STL [R1+0x884], R49 ;  /* 0x0008843101007387 */ /* 0x0007e20000100800 */
[----:B-1----:R-:W-:Y:S02]  /*19370*/  IMAD.MOV.U32 R8, RZ, RZ, R49 ;  /* 0x000000ffff087224 */ /* 0x002fe400078e0031 */
[----:B------:R-:W-:Y:S01]  /*19380*/  IMAD.MOV.U32 R9, RZ, RZ, R144 ;  /* 0x000000ffff097224 */ /* 0x000fe200078e0090 */
[----:B------:R-:W-:Y:S04]  /*19390*/  STL [R1+0x868], R144 ;  /* 0x0008689001007387 */ /* 0x000fe80000100800 */
[----:B--2---:R-:W2:Y:S04]  /*193a0*/  LDL.LU R147, [R1+0x2e4] ;  /* 0x0002e40001937983 */ /* 0x004ea80000300800 */
[----:B------:R-:W4:Y:S04]  /*193b0*/  LDL.LU R146, [R1+0x2e8] ;  /* 0x0002e80001927983 */ /* 0x000f280000300800 */
[----:B------:R1:W-:Y:S01]  /*193c0*/  LDGSTS.E [R3+0xe400], [R8.64], P1 ;  /* 0x0e40000008037fae */ /* 0x0003e20008921844 */
[----:B------:R-:W-:-:S04]  /*193d0*/  SEL R5, R5, RZ, !P5 ;  /* 0x000000ff05057207 */ /* 0x000fc80006800000 */
[----:B------:R-:W-:Y:S02]  /*193e0*/  ISETP.NE.U32.AND P0, PT, R5, RZ, PT ;  /* 0x000000ff0500720c */ /* 0x000fe40003f05070 */
[----:B------:R-:W-:-:S05]  /*193f0*/  IADD3 R13, P2, R13, R48, RZ ;  /* 0x000000300d0d7210 */ /* 0x000fca0007f5e0ff */
[----:B------:R-:W-:Y:S01]  /*19400*/  IMAD.X R44, R44, 0x1, R0, P2 ;  /* 0x000000012c2c7824 */ /* 0x000fe200010e0600 */
[----:B------:R-:W-:Y:S01]  /*19410*/  STL [R1+0x880], R13 ;  /* 0x0008800d01007387 */ /* 0x000fe20000100800 */
[----:B-1----:R-:W-:-:S03]  /*19420*/  IMAD.MOV.U32 R8, RZ, RZ, R13 ;  /* 0x000000ffff087224 */ /* 0x002fc600078e000d */
[----:B------:R-:W-:Y:S01]  /*19430*/  MOV R9, R44 ;  /* 0x0000002c00097202 */ /* 0x000fe20000000f00 */
[----:B------:R1:W-:Y:S04]  /*19440*/  STL [R1+0x86c], R44 ;  /* 0x00086c2c01007387 */ /* 0x0003e80000100800 */
[----:B---3--:R-:W3:Y:S04]  /*19450*/  LDL.LU R49, [R1+0x2ec] ;  /* 0x0002ec0001317983 */ /* 0x008ee80000300800 */
[----:B------:R5:W-:Y:S04]  /*19460*/  LDGSTS.E [R3+0xe600], [R8.64], P1 ;  /* 0x0e60000008037fae */ /* 0x000be80008921844 */
[----:B-1----:R-:W3:Y:S01]  /*19470*/  LDL.LU R44, [R1+0x2f0] ;  /* 0x0002f000012c7983 */ /* 0x002ee20000300800 */
[----:B------:R-:W-:-:S03]  /*19480*/  IADD3 R53, P1, R53, R48, RZ ;  /* 0x0000003035357210 */ /* 0x000fc60007f3e0ff */
[----:B------:R-:W3:Y:S04]  /*19490*/  LDL.LU R144, [R1+0x324] ;  /* 0x0003240001907983 */ /* 0x000ee80000300800 */
[----:B------:R-:W3:Y:S01]  /*194a0*/  LDL.LU R13, [R1+0x328] ;  /* 0x00032800010d7983 */ /* 0x000ee20000300800 */
[----:B------:R-:W-:Y:S01]  /*194b0*/  IADD3 R40, P2, R40, R48, RZ ;  /* 0x0000003028287210 */ /* 0x000fe20007f5e0ff */
[----:B-----5:R-:W-:Y:S02]  /*194c0*/  IMAD.MOV.U32 R8, RZ, RZ, R53 ;  /* 0x000000ffff087224 */ /* 0x020fe400078e0035 */
[----:B------:R-:W-:Y:S01]  /*194d0*/  STL [R1+0x87c], R53 ;  /* 0x00087c3501007387 */ /* 0x000fe20000100800 */
[--C-:B------:R-:W-:Y:S02]  /*194e0*/  IMAD.X R145, R145, 0x1, R0.reuse, P1 ;  /* 0x0000000191917824 */ /* 0x100fe400008e0600 */
[----:B------:R-:W-:-:S02]  /*194f0*/  IMAD.X R41, R41, 0x1, R0, P2 ;  /* 0x0000000129297824 */ /* 0x000fc400010e0600 */
[----:B------:R-:W-:Y:S01]  /*19500*/  IMAD.MOV.U32 R9, RZ, RZ, R145 ;  /* 0x000000ffff097224 */ /* 0x000fe200078e0091 */
[----:B------:R1:W-:Y:S04]  /*19510*/  STL [R1+0x870], R145 ;  /* 0x0008709101007387 */ /* 0x0003e80000100800 */
[----:B------:R-:W-:Y:S04]  /*19520*/  STL [R1+0x878], R40 ;  /* 0x0008782801007387 */ /* 0x000fe80000100800 */
[----:B------:R5:W-:Y:S04]  /*19530*/  LDGSTS.E [R3+0xf400], [R8.64], P0 ;  /* 0x0f40000008037fae */ /* 0x000be80008121844 */
[----:B------:R5:W-:Y:S04]  /*19540*/  STL [R1+0x874], R41 ;  /* 0x0008742901007387 */ /* 0x000be80000100800 */
[----:B-1----:R-:W3:Y:S01]  /*19550*/  LDL.LU R145, [R1+0x32c] ;  /* 0x00032c0001917983 */ /* 0x002ee20000300800 */
[----:B-----5:R-:W-:-:S03]  /*19560*/  IMAD.MOV.U32 R9, RZ, RZ, R41 ;  /* 0x000000ffff097224 */ /* 0x020fc600078e0029 */
[----:B------:R-:W5:Y:S01]  /*19570*/  LDL.LU R41, [R1+0x330] ;  /* 0x0003300001297983 */ /* 0x000f620000300800 */
[----:B------:R-:W-:-:S03]  /*19580*/  MOV R8, R40 ;  /* 0x0000002800087202 */ /* 0x000fc60000000f00 */
[----:B------:R-:W5:Y:S04]  /*19590*/  LDL.LU R53, [R1+0x364] ;  /* 0x0003640001357983 */ /* 0x000f680000300800 */
[----:B------:R-:W5:Y:S04]  /*195a0*/  LDL.LU R40, [R1+0x368] ;  /* 0x0003680001287983 */ /* 0x000f680000300800 */
[----:B------:R1:W-:Y:S01]  /*195b0*/  LDGSTS.E [R3+0xf600], [R8.64], P0 ;  /* 0x0f60000008037fae */ /* 0x0003e20008121844 */
[----:B------:R-:W-:Y:S01]  /*195c0*/  ISETP.GT.AND P0, PT, R4, 0x2, PT ;  /* 0x000000020400780c */ /* 0x000fe20003f04270 */
[----:B------:R-:W-:-:S03]  /*195d0*/  IMAD.SHL.U32 R151, R151, 0x4, RZ ;  /* 0x0000000497977824 */ /* 0x000fc600078e00ff */
[----:B-1----:R-:W-:-:S04]  /*195e0*/  SEL R3, RZ, 0x4, !P0 ;  /* 0x00000004ff037807 */ /* 0x002fc80004000000 */
[----:B------:R-:W-:-:S04]  /*195f0*/  SEL R3, R3, RZ, !P5 ;  /* 0x000000ff03037207 */ /* 0x000fc80006800000 */
[----:B------:R-:W-:Y:S02]  /*19600*/  ISETP.NE.U32.AND P1, PT, R3, RZ, PT ;  /* 0x000000ff0300720c */ /* 0x000fe40003f25070 */
[----:B------:R-:W-:Y:S01]  /*19610*/  LOP3.LUT R148, R151, 0x40, RZ, 0x3c, !PT ;  /* 0x0000004097947812 */ /* 0x000fe200078e3cff */
[----:B------:R-:W-:Y:S04]  /*19620*/  HMMA.1688.F32.TF32 R224, R140, R46, R224 ;  /* 0x0000002e8ce0723c */ /* 0x000fe800000810e0 */
[----:B------:R-:W-:-:S04]  /*19630*/  IMAD R3, R45, 0x10000, R148 ;  /* 0x000100002d037824 */ /* 0x000fc800078e0294 */
[----:B------:R-:W-:Y:S01]  /*19640*/  HMMA.1688.F32.TF32 R220, R140, R14, R220 ;  /* 0x0000000e8cdc723c */ /* 0x000fe200000810dc */
[----:B----4-:R-:W-:-:S05]  /*19650*/  IADD3 R146, P0, R146, R48, RZ ;  /* 0x0000003092927210 */ /* 0x010fca0007f1e0ff */
[----:B--2---:R-:W-:Y:S01]  /*19660*/  IMAD.X R147, R147, 0x1, R0, P0 ;  /* 0x0000000193937824 */ /* 0x004fe200000e0600 */
[----:B------:R-:W-:Y:S01]  /*19670*/  ISETP.GT.AND P0, PT, R4, 0x6, PT ;  /* 0x000000060400780c */ /* 0x000fe20003f04270 */
[----:B------:R-:W-:Y:S01]  /*19680*/  STL [R1+0x2e8], R146 ;  /* 0x0002e89201007387 */ /* 0x000fe20000100800 */
[----:B------:R-:W-:Y:S01]  /*19690*/  MOV R8, R146 ;  /* 0x0000009200087202 */ /* 0x000fe20000000f00 */
[----:B------:R-:W-:Y:S02]  /*196a0*/  IMAD.MOV.U32 R9, RZ, RZ, R147 ;  /* 0x000000ffff097224 */ /* 0x000fe400078e0093 */
[----:B------:R-:W-:Y:S01]  /*196b0*/  STL [R1+0x2e4], R147 ;  /* 0x0002e49301007387 */ /* 0x000fe20000100800 */
[----:B------:R-:W-:-:S03]  /*196c0*/  SEL R5, RZ, 0x4, !P0 ;  /* 0x00000004ff057807 */ /* 0x000fc60004000000 */
[----:B------:R-:W2:Y:S04]  /*196d0*/  LDL.LU R47, [R1+0x370] ;  /* 0x00037000012f7983 */ /* 0x000ea80000300800 */
[----:B------:R-:W4:Y:S01]  /*196e0*/  LDL.LU R14, [R1+0x3a8] ;  /* 0x0003a800010e7983 */ /* 0x000f220000300800 */
[----:B------:R-:W-:-:S03]  /*196f0*/  SEL R5, R5, RZ, !P5 ;  /* 0x000000ff05057207 */ /* 0x000fc60006800000 */
[----:B------:R1:W-:Y:S01]  /*19700*/  LDGSTS.E [R3+0x800], [R8.64], P1 ;  /* 0x0080000008037fae */ /* 0x0003e20008921844 */
[----:B------:R-:W-:Y:S02]  /*19710*/  ISETP.NE.U32.AND P0, PT, R5, RZ, PT ;  /* 0x000000ff0500720c */ /* 0x000fe40003f05070 */
[----:B---3--:R-:W-:-:S05]  /*19720*/  IADD3 R44, P2, R44, R48, RZ ;  /* 0x000000302c2c7210 */ /* 0x008fca0007f5e0ff */
[--C-:B------:R-:W-:Y:S01]  /*19730*/  IMAD.X R49, R49, 0x1, R0.reuse, P2 ;  /* 0x0000000131317824 */ /* 0x100fe200010e0600 */
[----:B------:R-:W-:Y:S01]  /*19740*/  IADD3 R13, P3, R13, R48, RZ ;  /* 0x000000300d0d7210 */ /* 0x000fe20007f7e0ff */
[----:B------:R-:W-:Y:S03]  /*19750*/  STL [R1+0x2f0], R44 ;  /* 0x0002f02c01007387 */ /* 0x000fe60000100800 */
[----:B-1----:R-:W-:Y:S01]  /*19760*/  MOV R9, R49 ;  /* 0x0000003100097202 */ /* 0x002fe20000000f00 */
[----:B------:R1:W-:Y:S01]  /*19770*/  STL [R1+0x2ec], R49 ;  /* 0x0002ec3101007387 */ /* 0x0003e20000100800 */
[----:B------:R-:W-:-:S03]  /*19780*/  IMAD.X R144, R144, 0x1, R0, P3 ;  /* 0x0000000190907824 */ /* 0x000fc600018e0600 */
[----:B------:R-:W-:Y:S04]  /*19790*/  STL [R1+0x328], R13 ;  /* 0x0003280d01007387 */ /* 0x000fe80000100800 */
[----:B-1----:R-:W3:Y:S01]  /*197a0*/  LDL.LU R49, [R1+0x36c] ;  /* 0x00036c0001317983 */ /* 0x002ee20000300800 */
[----:B------:R-:W-:-:S03]  /*197b0*/  IMAD.MOV.U32 R8, RZ, RZ, R44 ;  /* 0x000000ffff087224 */ /* 0x000fc600078e002c */
[----:B------:R1:W-:Y:S04]  /*197c0*/  STL [R1+0x324], R144 ;  /* 0x0003249001007387 */ /* 0x0003e80000100800 */
[----:B------:R-:W3:Y:S04]  /*197d0*/  LDL.LU R44, [R1+0x3a4] ;  /* 0x0003a400012c7983 */ /* 0x000ee80000300800 */
[----:B------:R1:W-:Y:S01]  /*197e0*/  LDGSTS.E [R3+0xa00], [R8.64], P1 ;  /* 0x00a0000008037fae */ /* 0x0003e20008921844 */
[----:B-----5:R-:W-:Y:S01]  /*197f0*/  IADD3 R41, P2, R41, R48, RZ ;  /* 0x0000003029297210 */ /* 0x020fe20007f5e0ff */
[----:B-1----:R-:W-:-:S02]  /*19800*/  IMAD.MOV.U32 R8, RZ, RZ, R13 ;  /* 0x000000ffff087224 */ /* 0x002fc400078e000d */
[----:B------:R-:W-:Y:S02]  /*19810*/  IMAD.MOV.U32 R9, RZ, RZ, R144 ;  /* 0x000000ffff097224 */ /* 0x000fe400078e0090 */
[----:B------:R-:W-:Y:S01]  /*19820*/  IMAD.X R145, R145, 0x1, R0, P2 ;  /* 0x0000000191917824 */ /* 0x000fe200010e0600 */
[----:B------:R-:W5:Y:S01]  /*19830*/  LDL.LU R144, [R1+0x3b0] ;  /* 0x0003b00001907983 */ /* 0x000f620000300800 */
[----:B------:R-:W-:-:S03]  /*19840*/  IADD3 R40, P3, R40, R48, RZ ;  /* 0x0000003028287210 */ /* 0x000fc60007f7e0ff */
[----:B------:R-:W5:Y:S02]  /*19850*/  LDL.LU R13, [R1+0x3ec] ;  /* 0x0003ec00010d7983 */ /* 0x000f640000300800 */
[----:B------:R-:W-:Y:S02]  /*19860*/  IMAD.X R53, R53, 0x1, R0, P3 ;  /* 0x0000000135357824 */ /* 0x000fe400018e0600 */
[----:B------:R-:W-:Y:S04]  /*19870*/  STL [R1+0x330], R41 ;  /* 0x0003302901007387 */ /* 0x000fe80000100800 */
[----:B------:R1:W-:Y:S04]  /*19880*/  LDGSTS.E [R3+0x1800], [R8.64], P0 ;  /* 0x0180000008037fae */ /* 0x0003e80008121844 */
[----:B------:R1:W-:Y:S04]  /*19890*/  STL [R1+0x32c], R145 ;  /* 0x00032c9101007387 */ /* 0x0003e80000100800 */
[----:B------:R1:W-:Y:S02]  /*198a0*/  STL [R1+0x368], R40 ;  /* 0x0003682801007387 */ /* 0x0003e40000100800 */
[----:B-1----:R-:W-:Y:S01]  /*198b0*/  MOV R8, R41 ;  /* 0x0000002900087202 */ /* 0x002fe20000000f00 */
[----:B------:R-:W-:-:S02]  /*198c0*/  IMAD.MOV.U32 R9, RZ, RZ, R145 ;  /* 0x000000ffff097224 */ /* 0x000fc400078e0091 */
[----:B------:R-:W5:Y:S04]  /*198d0*/  LDL.LU R145, [R1+0x3ac] ;  /* 0x0003ac0001917983 */ /* 0x000f680000300800 */
[----:B------:R1:W-:Y:S04]  /*198e0*/  STL [R1+0x364], R53 ;  /* 0x0003643501007387 */ /* 0x0003e80000100800 */
[----:B------:R-:W5:Y:S04]  /*198f0*/  LDL.LU R41, [R1+0x3e8] ;  /* 0x0003e80001297983 */ /* 0x000f680000300800 */
[----:B------:R1:W-:Y:S04]  /*19900*/  LDGSTS.E [R3+0x1a00], [R8.64], P0 ;  /* 0x01a0000008037fae */ /* 0x0003e80008121844 */
[----:B------:R-:W5:Y:S01]  /*19910*/  LDL.LU R46, [R1+0x3f0] ;  /* 0x0003f000012e7983 */ /* 0x000f620000300800 */
[----:B-1----:R-:W-:-:S03]  /*19920*/  IMAD.MOV.U32 R8, RZ, RZ, R40 ;  /* 0x000000ffff087224 */ /* 0x002fc600078e0028 */
[----:B------:R-:W5:Y:S01]  /*19930*/  LDL.LU R40, [R1+0x3f4] ;  /* 0x0003f40001287983 */ /* 0x000f620000300800 */
[----:B------:R-:W-:-:S03]  /*19940*/  IMAD.MOV.U32 R9, RZ, RZ, R53 ;  /* 0x000000ffff097224 */ /* 0x000fc600078e0035 */
[----:B------:R-:W5:Y:S04]  /*19950*/  LDL.LU R53, [R1+0x428] ;  /* 0x0004280001357983 */ /* 0x000f680000300800 */
[----:B------:R-:W5:Y:S01]  /*19960*/  LDL.LU R15, [R1+0x42c] ;  /* 0x00042c00010f7983 */ /* 0x000f620000300800 */
        /* <DEDUP_REMOVED lines=9> */
[-C--:B--2---:R-:W-:Y:S02]  /*19a00*/  IADD3 R47, P2, R47, R48.reuse, RZ ;  /* 0x000000302f2f7210 */ /* 0x084fe40007f5e0ff */
[----:B----4-:R-:W-:-:S03]  /*19a10*/  IADD3 R14, P3, R14, R48, RZ ;  /* 0x000000300e0e7210 */ /* 0x010fc60007f7e0ff */
[----:B-1----:R-:W-:Y:S01]  /*19a20*/  IMAD.MOV.U32 R8, RZ, RZ, R47 ;  /* 0x000000ffff087224 */ /* 0x002fe200078e002f */
[----:B------:R-:W-:Y:S01]  /*19a30*/  STL [R1+0x370], R47 ;  /* 0x0003702f01007387 */ /* 0x000fe20000100800 */
[----:B---3--:R-:W-:-:S04]  /*19a40*/  IMAD.X R49, R49, 0x1, R0, P2 ;  /* 0x0000000131317824 */ /* 0x008fc800010e0600 */
[----:B------:R-:W-:Y:S01]  /*19a50*/  IMAD.MOV.U32 R9, RZ, RZ, R49 ;  /* 0x000000ffff097224 */ /* 0x000fe200078e0031 */
[----:B------:R1:W-:Y:S01]  /*19a60*/  STL [R1+0x36c], R49 ;  /* 0x00036c3101007387 */ /* 0x0003e20000100800 */
[----:B------:R-:W-:-:S03]  /*19a70*/  IADD3.X R44, R44, R0, RZ, P3, !PT ;  /* 0x000000002c2c7210 */ /* 0x000fc60001ffe4ff */
[----:B------:R2:W-:Y:S01]  /*19a80*/  LDGSTS.E [R3+0x2a00], [R8.64], P1 ;  /* 0x02a0000008037fae */ /* 0x0005e20008921844 */
[----:B------:R-:W-:-:S03]  /*19a90*/  ISETP.GT.AND P1, PT, R4, 0x12, PT ;  /* 0x000000120400780c */ /* 0x000fc60003f24270 */
[----:B------:R-:W-:Y:S01]  /*19aa0*/  STL [R1+0x3a8], R14 ;  /* 0x0003a80e01007387 */ /* 0x000fe20000100800 */
[----:B------:R-:W-:-:S03]  /*19ab0*/  SEL R5, RZ, 0x4, !P1 ;  /* 0x00000004ff057807 */ /* 0x000fc60004800000 */
[----:B------:R3:W-:Y:S04]  /*19ac0*/  STL [R1+0x3a4], R44 ;  /* 0x0003a42c01007387 */ /* 0x0007e80000100800 */
[----:B-1----:R-:W4:Y:S04]  /*19ad0*/  LDL.LU R49, [R1+0x430] ;  /* 0x0004300001317983 */ /* 0x002f280000300800 */
[----:B------:R-:W4:Y:S01]  /*19ae0*/  LDL.LU R47, [R1+0x434] ;  /* 0x00043400012f7983 */ /* 0x000f220000300800 */
[----:B--2---:R-:W-:Y:S01]  /*19af0*/  IMAD.MOV.U32 R8, RZ, RZ, R14 ;  /* 0x000000ffff087224 */ /* 0x004fe200078e000e */
[----:B------:R-:W-:Y:S01]  /*19b00*/  SEL R5, R5, RZ, !P5 ;  /* 0x000000ff05057207 */ /* 0x000fe20006800000 */
[----:B------:R-:W-:-:S02]  /*19b10*/  IMAD.MOV.U32 R9, RZ, RZ, R44 ;  /* 0x000000ffff097224 */ /* 0x000fc400078e002c */
[----:B---3--:R-:W2:Y:S01]  /*19b20*/  LDL.LU R44, [R1+0x468] ;  /* 0x00046800012c7983 */ /* 0x008ea20000300800 */
[----:B-----5:R-:W-:-:S03]  /*19b30*/  IADD3 R144, P2, R144, R48, RZ ;  /* 0x0000003090907210 */ /* 0x020fc60007f5e0ff */
[----:B------:R-:W3:Y:S01]  /*19b40*/  LDL.LU R14, [R1+0x46c] ;  /* 0x00046c00010e7983 */ /* 0x000ee20000300800 */
[----:B------:R-:W-:Y:S02]  /*19b50*/  ISETP.NE.U32.AND P1, PT, R5, RZ, PT ;  /* 0x000000ff0500720c */ /* 0x000fe40003f25070 */
[----:B------:R-:W-:Y:S01]  /*19b60*/  IADD3 R13, P3, R13, R48, RZ ;  /* 0x000000300d0d7210 */ /* 0x000fe20007f7e0ff */
[----:B------:R1:W-:Y:S04]  /*19b70*/  LDGSTS.E [R3+0x3800], [R8.64], P0 ;  /* 0x0380000008037fae */ /* 0x0003e80008121844 */
[----:B------:R-:W-:Y:S01]  /*19b80*/  STL [R1+0x3b0], R144 ;  /* 0x0003b09001007387 */ /* 0x000fe20000100800 */
[----:B-1----:R-:W-:Y:S01]  /*19b90*/  IMAD.MOV.U32 R8, RZ, RZ, R144 ;  /* 0x000000ffff087224 */ /* 0x002fe200078e0090 */
[----:B------:R-:W-:-:S05]  /*19ba0*/  IADD3.X R145, R145, R0, RZ, P2, !PT ;  /* 0x0000000091917210 */ /* 0x000fca00017fe4ff */
[----:B------:R-:W-:Y:S02]  /*19bb0*/  IMAD.MOV.U32 R9, RZ, RZ, R145 ;  /* 0x000000ffff097224 */ /* 0x000fe400078e0091 */
[--C-:B------:R-:W-:Y:S01]  /*19bc0*/  IMAD.X R41, R41, 0x1, R0.reuse, P3 ;  /* 0x0000000129297824 */ /* 0x100fe200018e0600 */
        /* <DEDUP_REMOVED lines=10> */
[----:B-1----:R-:W2:Y:S02]  /*19c70*/  LDL.LU R41, [R1+0x474] ;  /* 0x0004740001297983 */ /* 0x002ea40000300800 */
[----:B------:R-:W-:Y:S02]  /*19c80*/  IMAD.X R53, R53, 0x1, R0, P3 ;  /* 0x0000000135357824 */ /* 0x000fe400018e0600 */
[----:B------:R-:W2:Y:S01]  /*19c90*/  LDL.LU R13, [R1+0x73c] ;  /* 0x00073c00010d7983 */ /* 0x000ea20000300800 */
[----:B-----5:R-:W-:-:S03]  /*19ca0*/  IMAD.MOV.U32 R9, RZ, RZ, R46 ;  /* 0x000000ffff097224 */ /* 0x020fc600078e002e */
[----:B------:R-:W-:Y:S01]  /*19cb0*/  STL [R1+0x3f4], R40 ;  /* 0x0003f42801007387 */ /* 0x000fe20000100800 */
[----:B------:R-:W-:-:S03]  /*19cc0*/  IMAD.MOV.U32 R8, RZ, RZ, R40 ;  /* 0x000000ffff087224 */ /* 0x000fc600078e0028 */
[----:B------:R1:W-:Y:S04]  /*19cd0*/  STL [R1+0x3f0], R46 ;  /* 0x0003f02e01007387 */ /* 0x0003e80000100800 */
[----:B------:R5:W-:Y:S01]  /*19ce0*/  STL [R1+0x42c], R15 ;  /* 0x00042c0f01007387 */ /* 0x000be20000100800 */
[----:B------:R-:W-:-:S03]  /*19cf0*/  ISETP.GT.AND P0, PT, R4, 0x16, PT ;  /* 0x000000160400780c */ /* 0x000fc60003f04270 */
[----:B------:R5:W-:Y:S04]  /*19d00*/  LDGSTS.E [R3+0x4a00], [R8.64], P1 ;  /* 0x04a0000008037fae */ /* 0x000be80008921844 */
[----:B-1----:R-:W2:Y:S04]  /*19d10*/  LDL.LU R46, [R1+0x470] ;  /* 0x00047000012e7983 */ /* 0x002ea80000300800 */
[----:B------:R-:W-:Y:S04]  /*19d20*/  STL [R1+0x428], R53 ;  /* 0x0004283501007387 */ /* 0x000fe80000100800 */
[----:B------:R-:W2:Y:S01]  /*19d30*/  LDL.LU R40, [R1+0x738] ;  /* 0x0007380001287983 */ /* 0x000ea20000300800 */
[----:B------:R-:W-:-:S02]  /*19d40*/  SEL R5, RZ, 0x4, !P0 ;  /* 0x00000004ff057807 */ /* 0x000fc40004000000 */
[----:B------:R-:W-:Y:S01]  /*19d50*/  ISETP.GT.AND P1, PT, R4, 0x1a, PT ;  /* 0x0000001a0400780c */ /* 0x000fe20003f24270 */
[----:B-----5:R-:W-:Y:S01]  /*19d60*/  IMAD.MOV.U32 R9, RZ, RZ, R53 ;  /* 0x000000ffff097224 */ /* 0x020fe200078e0035 */
[----:B------:R-:W-:Y:S01]  /*19d70*/  SEL R5, R5, RZ, !P5 ;  /* 0x000000ff05057207 */ /* 0x000fe20006800000 */
[----:B------:R-:W5:Y:S03]  /*19d80*/  LDL.LU R144, [R1+0x744] ;  /* 0x0007440001907983 */ /* 0x000f660000300800 */
[----:B------:R-:W-:Y:S02]  /*19d90*/  ISETP.NE.U32.AND P0, PT, R5, RZ, PT ;  /* 0x000000ff0500720c */ /* 0x000fe40003f05070 */
[----:B------:R-:W-:Y:S02]  /*19da0*/  MOV R8, R15 ;  /* 0x0000000f00087202 */ /* 0x000fe40000000f00 */
[----:B------:R-:W5:Y:S01]  /*19db0*/  LDL.LU R15, [R1+0x76c] ;  /* 0x00076c00010f7983 */ /* 0x000f620000300800 */
[----:B------:R-:W-:-:S04]  /*19dc0*/  SEL R5, RZ, 0x4, !P1 ;  /* 0x00000004ff057807 */ /* 0x000fc80004800000 */
[----:B------:R-:W-:-:S04]  /*19dd0*/  SEL R5, R5, RZ, !P5 ;  /* 0x000000ff05057207 */ /* 0x000fc80006800000 */
[----:B------:R1:W-:Y:S01]  /*19de0*/  LDGSTS.E [R3+0x5800], [R8.64], P0 ;  /* 0x0580000008037fae */ /* 0x0003e20008121844 */
[----:B------:R-:W-:Y:S02]  /*19df0*/  ISETP.NE.U32.AND P1, PT, R5, RZ, PT ;  /* 0x000000ff0500720c */ /* 0x000fe40003f25070 */
[----:B----4-:R-:W-:-:S05]  /*19e00*/  IADD3 R47, P2, R47, R48, RZ ;  /* 0x000000302f2f7210 */ /* 0x010fca0007f5e0ff */
[----:B------:R-:W-:Y:S01]  /*19e10*/  IMAD.X R49, R49, 0x1, R0, P2 ;  /* 0x0000000131317824 */ /* 0x000fe200010e0600 */
[----:B------:R4:W-:Y:S01]  /*19e20*/  STL [R1+0x434], R47 ;  /* 0x0004342f01007387 */ /* 0x0009e20000100800 */
[----:B---3--:R-:W-:-:S03]  /*19e30*/  IADD3 R14, P3, R14, R48, RZ ;  /* 0x000000300e0e7210 */ /* 0x008fc60007f7e0ff */
[----:B------:R-:W-:Y:S01]  /*19e40*/  STL [R1+0x430], R49 ;  /* 0x0004303101007387 */ /* 0x000fe20000100800 */
[----:B-1----:R-:W-:Y:S01]  /*19e50*/  IMAD.MOV.U32 R8, RZ, RZ, R47 ;  /* 0x000000ffff087224 */ /* 0x002fe200078e002f */
[----:B------:R-:W-:Y:S02]  /*19e60*/  MOV R9, R49 ;  /* 0x0000003100097202 */ /* 0x000fe40000000f00 */
[----:B------:R-:W-:Y:S01]  /*19e70*/  STL [R1+0x46c], R14 ;  /* 0x00046c0e01007387 */ /* 0x000fe20000100800 */
[----:B--2---:R-:W-:-:S03]  /*19e80*/  IMAD.X R44, R44, 0x1, R0, P3 ;  /* 0x000000012c2c7824 */ /* 0x004fc600018e0600 */
[----:B------:R-:W2:Y:S04]  /*19e90*/  LDL.LU R145, [R1+0x740] ;  /* 0x0007400001917983 */ /* 0x000ea80000300800 */
[----:B------:R1:W-:Y:S04]  /*19ea0*/  STL [R1+0x468], R44 ;  /* 0x0004682c01007387 */ /* 0x0003e80000100800 */
[----:B----4-:R-:W3:Y:S04]  /*19eb0*/  LDL.LU R47, [R1+0x768] ;  /* 0x00076800012f7983 */ /* 0x010ee80000300800 */
[----:B------:R4:W-:Y:S04]  /*19ec0*/  LDGSTS.E [R3+0x5a00], [R8.64], P0 ;  /* 0x05a0000008037fae */ /* 0x0009e80008121844 */
[----:B------:R-:W3:Y:S01]  /*19ed0*/  LDL.LU R53, [R1+0x770] ;  /* 0x0007700001357983 */ /* 0x000ee20000300800 */
[----:B----4-:R-:W-:-:S03]  /*19ee0*/  IMAD.MOV.U32 R9, RZ, RZ, R44 ;  /* 0x000000ffff097224 */ /* 0x010fc600078e002c */
[----:B-1----:R-:W4:Y:S01]  /*19ef0*/  LDL.LU R44, [R1+0x774] ;  /* 0x00077400012c7983 */ /* 0x002f220000300800 */
[----:B------:R-:W-:-:S03]  /*19f00*/  IMAD.MOV.U32 R8, RZ, RZ, R14 ;  /* 0x000000ffff087224 */ /* 0x000fc600078e000e */
[----:B------:R-:W4:Y:S04]  /*19f10*/  LDL.LU R49, [R1+0x798] ;  /* 0x0007980001317983 */ /* 0x000f280000300800 */
[----:B------:R-:W4:Y:S04]  /*19f20*/  LDL.LU R14, [R1+0x79c] ;  /* 0x00079c00010e7983 */ /* 0x000f280000300800 */
[----:B------:R1:W-:Y:S01]  /*19f30*/  LDGSTS.E [R3+0x6800], [R8.64], P1 ;  /* 0x0680000008037fae */ /* 0x0003e20008921844 */
[-C--:B------:R-:W-:Y:S02]  /*19f40*/  IADD3 R41, P2, R41, R48.reuse, RZ ;  /* 0x0000003029297210 */ /* 0x080fe40007f5e0ff */
[----:B------:R-:W-:-:S03]  /*19f50*/  IADD3 R13, P3, R13, R48, RZ ;  /* 0x000000300d0d7210 */ /* 0x000fc60007f7e0ff */
[----:B------:R-:W-:Y:S01]  /*19f60*/  STL [R1+0x474], R41 ;  /* 0x0004742901007387 */ /* 0x000fe20000100800 */
[----:B-1----:R-:W-:Y:S01]  /*19f70*/  MOV R8, R41 ;  /* 0x0000002900087202 */ /* 0x002fe20000000f00 */
[----:B------:R-:W-:-:S05]  /*19f80*/  IMAD.X R46, R46, 0x1, R0, P2 ;  /* 0x000000012e2e7824 */ /* 0x000fca00010e0600 */
        /* <DEDUP_REMOVED lines=8> */
[----:B-1----:R-:W-:-:S02]  /*1a010*/  IMAD.MOV.U32 R9, RZ, RZ, R40 ;  /* 0x000000ffff097224 */ /* 0x002fc400078e0028 */
[----:B------:R-:W-:Y:S01]  /*1a020*/  IMAD.MOV.U32 R8, RZ, RZ, R13 ;  /* 0x000000ffff087224 */ /* 0x000fe200078e000d */
[----:B-----5:R-:W5:Y:S04]  /*1a030*/  LDL.LU R40, [R1+0x7ec] ;  /* 0x0007ec0001287983 */ /* 0x020f680000300800 */
[----:B------:R-:W5:Y:S01]  /*1a040*/  LDL.LU R13, [R1+0x804] ;  /* 0x00080400010d7983 */ /* 0x000f620000300800 */
[----:B------:R-:W-:-:S04]  /*1a050*/  ISETP.GT.AND P0, PT, R4, 0x1e, PT ;  /* 0x0000001e0400780c */ /* 0x000fc80003f04270 */
[----:B------:R-:W-:-:S04]  /*1a060*/  SEL R5, RZ, 0x4, !P0 ;  /* 0x00000004ff057807 */ /* 0x000fc80004000000 */
[----:B------:R-:W-:Y:S02]  /*1a070*/  SEL R5, R5, RZ, !P5 ;  /* 0x000000ff05057207 */ /* 0x000fe40006800000 */
[----:B------:R-:W-:Y:S02]  /*1a080*/  ISETP.GT.AND P1, PT, R4, 0x22, PT ;  /* 0x000000220400780c */ /* 0x000fe40003f24270 */
[----:B------:R-:W-:Y:S02]  /*1a090*/  ISETP.NE.U32.AND P0, PT, R5, RZ, PT ;  /* 0x000000ff0500720c */ /* 0x000fe40003f05070 */
[----:B------:R-:W-:Y:S02]  /*1a0a0*/  IADD3 R144, P2, R144, R48, RZ ;  /* 0x0000003090907210 */ /* 0x000fe40007f5e0ff */
[----:B------:R-:W-:-:S04]  /*1a0b0*/  SEL R5, RZ, 0x4, !P1 ;  /* 0x00000004ff057807 */ /* 0x000fc80004800000 */
[----:B------:R-:W-:Y:S02]  /*1a0c0*/  SEL R5, R5, RZ, !P5 ;  /* 0x000000ff05057207 */ /* 0x000fe40006800000 */
[----:B------:R-:W-:Y:S02]  /*1a0d0*/  IADD3 R15, P3, R15, R48, RZ ;  /* 0x000000300f0f7210 */ /* 0x000fe40007f7e0ff */
[----:B------:R-:W-:Y:S01]  /*1a0e0*/  ISETP.NE.U32.AND P1, PT, R5, RZ, PT ;  /* 0x000000ff0500720c */ /* 0x000fe20003f25070 */
[----:B------:R1:W-:Y:S04]  /*1a0f0*/  LDGSTS.E [R3+0x7800], [R8.64], P0 ;  /* 0x0780000008037fae */ /* 0x0003e80008121844 */
[----:B------:R-:W-:Y:S01]  /*1a100*/  STL [R1+0x744], R144 ;  /* 0x0007449001007387 */ /* 0x000fe20000100800 */
[----:B-1----:R-:W-:-:S02]  /*1a110*/  IMAD.MOV.U32 R8, RZ, RZ, R144 ;  /* 0x000000ffff087224 */ /* 0x002fc400078e0090 */
[----:B--2---:R-:W-:-:S04]  /*1a120*/  IMAD.X R145, R145, 0x1, R0, P2 ;  /* 0x0000000191917824 */ /* 0x004fc800010e0600 */
[----:B------:R-:W-:Y:S01]  /*1a130*/  IMAD.MOV.U32 R9, RZ, RZ, R145 ;  /* 0x000000ffff097224 */ /* 0x000fe200078e0091 */
[----:B---3--:R-:W-:-:S04]  /*1a140*/  IADD3.X R47, R47, R0, RZ, P3, !PT ;  /* 0x000000002f2f7210 */ /* 0x008fc80001ffe4ff */
[----:B------:R1:W-:Y:S01]  /*1a150*/  LDGSTS.E [R3+0x7a00], [R8.64], P0 ;  /* 0x07a0000008037fae */ /* 0x0003e20008121844 */
[----:B------:R-:W-:-:S03]  /*1a160*/  ISETP.GT.AND P0, PT, R4, 0x26, PT ;  /* 0x000000260400780c */ /* 0x000fc60003f04270 */
[----:B------:R-:W-:Y:S01]  /*1a170*/  STL [R1+0x740], R145 ;  /* 0x0007409101007387 */ /* 0x000fe20000100800 */
[----:B------:R-:W-:-:S03]  /*1a180*/  SEL R5, RZ, 0x4, !P0 ;  /* 0x00000004ff057807 */ /* 0x000fc60004000000 */
[----:B------:R-:W-:Y:S01]  /*1a190*/  STL [R1+0x76c], R15 ;  /* 0x00076c0f01007387 */ /* 0x000fe20000100800 */
[----:B-1----:R-:W-:Y:S01]  /*1a1a0*/  IMAD.MOV.U32 R8, RZ, RZ, R15 ;  /* 0x000000ffff087224 */ /* 0x002fe200078e000f */
[----:B----4-:R-:W-:Y:S01]  /*1a1b0*/  IADD3 R44, P2, R44, R48, RZ ;  /* 0x000000302c2c7210 */ /* 0x010fe20007f5e0ff */
[----:B------:R-:W-:Y:S01]  /*1a1c0*/  IMAD.MOV.U32 R9, RZ, RZ, R47 ;  /* 0x000000ffff097224 */ /* 0x000fe200078e002f */
[----:B------:R1:W-:Y:S02]  /*1a1d0*/  STL [R1+0x768], R47 ;  /* 0x0007682f01007387 */ /* 0x0003e40000100800 */
[----:B------:R-:W-:Y:S02]  /*1a1e0*/  IADD3.X R53, R53, R0, RZ, P2, !PT ;  /* 0x0000000035357210 */ /* 0x000fe400017fe4ff */
[----:B------:R2:W-:Y:S01]  /*1a1f0*/  LDGSTS.E [R3+0x8800], [R8.64], P1 ;  /* 0x0880000008037fae */ /* 0x0005e20008921844 */
[----:B------:R-:W-:-:S03]  /*1a200*/  IADD3 R14, P3, R14, R48, RZ ;  /* 0x000000300e0e7210 */ /* 0x000fc60007f7e0ff */
[----:B-1----:R-:W3:Y:S01]  /*1a210*/  LDL.LU R47, [R1+0x7f8] ;  /* 0x0007f800012f7983 */ /* 0x002ee20000300800 */
[----:B------:R-:W-:-:S03]  /*1a220*/  SEL R5, R5, RZ, !P5 ;  /* 0x000000ff05057207 */ /* 0x000fc60006800000 */
[----:B------:R-:W4:Y:S01]  /*1a230*/  LDL.LU R15, [R1+0x7f4] ;  /* 0x0007f400010f7983 */ /* 0x000f220000300800 */
[----:B--2---:R-:W-:-:S03]  /*1a240*/  IMAD.MOV.U32 R9, RZ, RZ, R53 ;  /* 0x000000ffff097224 */ /* 0x004fc600078e0035 */
[----:B------:R-:W-:Y:S01]  /*1a250*/  STL [R1+0x774], R44 ;  /* 0x0007742c01007387 */ /* 0x000fe20000100800 */
[----:B------:R-:W-:-:S03]  /*1a260*/  IMAD.X R49, R49, 0x1, R0, P3 ;  /* 0x0000000131317824 */ /* 0x000fc600018e0600 */
[----:B------:R1:W-:Y:S01]  /*1a270*/  STL [R1+0x770], R53 ;  /* 0x0007703501007387 */ /* 0x0003e20000100800 */
[----:B------:R-:W-:-:S03]  /*1a280*/  IMAD.MOV.U32 R8, RZ, RZ, R44 ;  /* 0x000000ffff087224 */ /* 0x000fc600078e002c */
[----:B------:R2:W-:Y:S01]  /*1a290*/  STL [R1+0x79c], R14 ;  /* 0x00079c0e01007387 */ /* 0x0005e20000100800 */
[----:B------:R-:W-:-:S03]  /*1a2a0*/  ISETP.NE.U32.AND P0, PT, R5, RZ, PT ;  /* 0x000000ff0500720c */ /* 0x000fc60003f05070 */
[----:B------:R2:W-:Y:S04]  /*1a2b0*/  LDGSTS.E [R3+0x8a00], [R8.64], P1 ;  /* 0x08a0000008037fae */ /* 0x0005e80008921844 */
[----:B-1----:R-:W4:Y:S04]  /*1a2c0*/  LDL.LU R53, [R1+0x7f0] ;  /* 0x0007f00001357983 */ /* 0x002f280000300800 */
[----:B------:R-:W-:Y:S04]  /*1a2d0*/  STL [R1+0x798], R49 ;  /* 0x0007983101007387 */ /* 0x000fe80000100800 */
[----:B------:R-:W4:Y:S01]  /*1a2e0*/  LDL.LU R44, [R1+0x7dc] ;  /* 0x0007dc00012c7983 */ /* 0x000f220000300800 */
[----:B--2---:R-:W-:-:S03]  /*1a2f0*/  IMAD.MOV.U32 R8, RZ, RZ, R14 ;  /* 0x000000ffff087224 */ /* 0x004fc600078e000e */
[----:B------:R-:W2:Y:S01]  /*1a300*/  LDL.LU R144, [R1+0x7e8] ;  /* 0x0007e80001907983 */ /* 0x000ea20000300800 */
[----:B------:R-:W-:-:S03]  /*1a310*/  MOV R9, R49 ;  /* 0x0000003100097202 */ /* 0x000fc60000000f00 */
[----:B------:R-:W2:Y:S04]  /*1a320*/  LDL.LU R14, [R1+0x7e4] ;  /* 0x0007e400010e7983 */ /* 0x000ea80000300800 */
[----:B------:R1:W-:Y:S01]  /*1a330*/  LDGSTS.E [R3+0x9800], [R8.64], P0 ;  /* 0x0980000008037fae */ /* 0x0003e20008121844 */
[----:B------:R-:W-:-:S05]  /*1a340*/  IADD3 R41, P2, R41, R48, RZ ;  /* 0x0000003029297210 */ /* 0x000fca0007f5e0ff */
[----:B------:R-:W-:Y:S01]  /*1a350*/  IMAD.X R46, R46, 0x1, R0, P2 ;  /* 0x000000012e2e7824 */ /* 0x000fe200010e0600 */
[----:B------:R-:W-:Y:S04]  /*1a360*/  STL [R1+0x800], R41 ;  /* 0x0008002901007387 */ /* 0x000fe80000100800 */
[----:B------:R5:W-:Y:S01]  /*1a370*/  STL [R1+0x7fc], R46 ;  /* 0x0007fc2e01007387 */ /* 0x000be20000100800 */
[----:B-1----:R-:W-:Y:S01]  /*1a380*/  IMAD.MOV.U32 R9, RZ, RZ, R46 ;  /* 0x000000ffff097224 */ /* 0x002fe200078e002e */
[----:B-----5:R-:W-:-:S05]  /*1a390*/  IADD3 R13, P3, R13, R48, RZ ;  /* 0x000000300d0d7210 */ /* 0x020fca0007f7e0ff */
[----:B------:R-:W-:Y:S01]  /*1a3a0*/  IMAD.X R40, R40, 0x1, R0, P3 ;  /* 0x0000000128287824 */ /* 0x000fe200018e0600 */
[----:B------:R1:W-:Y:S04]  /*1a3b0*/  STL [R1+0x804], R13 ;  /* 0x0008040d01007387 */ /* 0x0003e80000100800 */
[----:B------:R-:W5:Y:S04]  /*1a3c0*/  LDL.LU R145, [R1+0x7e0] ;  /* 0x0007e00001917983 */ /* 0x000f680000300800 */
[----:B------:R1:W-:Y:S04]  /*1a3d0*/  STL [R1+0x7ec], R40 ;  /* 0x0007ec2801007387 */ /* 0x0003e80000100800 */
[----:B------:R-:W5:Y:S01]  /*1a3e0*/  LDL.LU R46, [R1+0x7cc] ;  /* 0x0007cc00012e7983 */ /* 0x000f620000300800 */
[----:B------:R-:W-:Y:S01]  /*1a3f0*/  ISETP.GT.AND P1, PT, R4, 0x2a, PT ;  /* 0x0000002a0400780c */ /* 0x000fe20003f24270 */
[----:B------:R-:W-:-:S02]  /*1a400*/  IMAD.MOV.U32 R8, RZ, RZ, R41 ;  /* 0x000000ffff087224 */ /* 0x000fc400078e0029 */
[----:B------:R-:W5:Y:S01]  /*1a410*/  LDL.LU R41, [R1+0x7d0] ;  /* 0x0007d00001297983 */ /* 0x000f620000300800 */
[----:B------:R-:W-:-:S03]  /*1a420*/  SEL R5, RZ, 0x4, !P1 ;  /* 0x00000004ff057807 */ /* 0x000fc60004800000 */
[----:B------:R1:W-:Y:S01]  /*1a430*/  LDGSTS.E [R3+0x9a00], [R8.64], P0 ;  /* 0x09a0000008037fae */ /* 0x0003e20008121844 */
[----:B------:R-:W-:Y:S02]  /*1a440*/  SEL R5, R5, RZ, !P5 ;  /* 0x000000ff05057207 */ /* 0x000fe40006800000 */
[----:B------:R-:W-:Y:S02]  /*1a450*/  ISETP.GT.AND P0, PT, R4, 0x2e, PT ;  /* 0x0000002e0400780c */ /* 0x000fe40003f04270 */
[----:B------:R-:W-:Y:S02]  /*1a460*/  ISETP.NE.U32.AND P1, PT, R5, RZ, PT ;  /* 0x000000ff0500720c */ /* 0x000fe40003f25070 */
[----:B-1----:R-:W-:Y:S02]  /*1a470*/  MOV R8, R13 ;  /* 0x0000000d00087202 */ /* 0x002fe40000000f00 */
[----:B------:R-:W5:Y:S01]  /*1a480*/  LDL.LU R13, [R1+0x7d8] ;  /* 0x0007d800010d7983 */ /* 0x000f620000300800 */
[----:B------:R-:W-:Y:S01]  /*1a490*/  IMAD.MOV.U32 R9, RZ, RZ, R40 ;  /* 0x000000ffff097224 */ /* 0x000fe200078e0028 */
[----:B------:R-:W-:-:S02]  /*1a4a0*/  SEL R5, RZ, 0x4, !P0 ;  /* 0x00000004ff057807 */ /* 0x000fc40004000000 */
[----:B------:R-:W5:Y:S04]  /*1a4b0*/  LDL.LU R49, [R1+0x7bc] ;  /* 0x0007bc0001317983 */ /* 0x000f680000300800 */
[----:B------:R-:W5:Y:S01]  /*1a4c0*/  LDL.LU R40, [R1+0x7d4] ;  /* 0x0007d40001287983 */ /* 0x000f620000300800 */
[----:B------:R-:W-:-:S03]  /*1a4d0*/  SEL R5, R5, RZ, !P5 ;  /* 0x000000ff05057207 */ /* 0x000fc60006800000 */
[----:B------:R1:W-:Y:S01]  /*1a4e0*/  LDGSTS.E [R3+0xa800], [R8.64], P1 ;  /* 0x0a80000008037fae */ /* 0x0003e20008921844 */
[----:B------:R-:W-:Y:S02]  /*1a4f0*/  ISETP.NE.U32.AND P0, PT, R5, RZ, PT ;  /* 0x000000ff0500720c */ /* 0x000fe40003f05070 */
[-C--:B---3--:R-:W-:Y:S02]  /*1a500*/  IADD3 R47, P2, R47, R48.reuse, RZ ;  /* 0x000000302f2f7210 */ /* 0x088fe40007f5e0ff */
[----:B----4-:R-:W-:-:S03]  /*1a510*/  IADD3 R15, P3, R15, R48, RZ ;  /* 0x000000300f0f7210 */ /* 0x010fc60007f7e0ff */
[----:B-1----:R-:W-:Y:S01]  /*1a520*/  IMAD.MOV.U32 R8, RZ, RZ, R47 ;  /* 0x000000ffff087224 */ /* 0x002fe200078e002f */
[----:B------:R-:W-:Y:S01]  /*1a530*/  STL [R1+0x7f8], R47 ;  /* 0x0007f82f01007387 */ /* 0x000fe20000100800 */
[----:B------:R-:W-:-:S05]  /*1a540*/  IMAD.X R53, R53, 0x1, R0, P2 ;  /* 0x0000000135357824 */ /* 0x000fca00010e0600 */
[----:B------:R-:W-:Y:S01]  /*1a550*/  MOV R9, R53 ;  /* 0x0000003500097202 */ /* 0x000fe20000000f00 */
[----:B------:R-:W-:Y:S01]  /*1a560*/  IMAD.X R44, R44, 0x1, R0, P3 ;  /* 0x000000012c2c7824 */ /* 0x000fe200018e0600 */
[----:B------:R1:W-:Y:S01]  /*1a570*/  STL [R1+0x7f0], R53 ;  /* 0x0007f03501007387 */ /* 0x0003e20000100800 */
[----:B--2---:R-:W-:-:S03]  /*1a580*/  IADD3 R144, P2, R144, R48, RZ ;  /* 0x0000003090907210 */ /* 0x004fc60007f5e0ff */
[----:B------:R2:W-:Y:S04]  /*1a590*/  LDGSTS.E [R3+0xaa00], [R8.64], P1 ;  /* 0x0aa0000008037fae */ /* 0x0005e80008921844 */
[----:B------:R-:W-:Y:S01]  /*1a5a0*/  STL [R1+0x7f4], R15 ;  /* 0x0007f40f01007387 */ /* 0x000fe20000100800 */
[----:B------:R-:W-:-:S03]  /*1a5b0*/  IADD3 R14, P3, R14, R48, RZ ;  /* 0x000000300e0e7210 */ /* 0x000fc60007f7e0ff */
[----:B------:R3:W-:Y:S01]  /*1a5c0*/  STL [R1+0x7dc], R44 ;  /* 0x0007dc2c01007387 */ /* 0x0007e20000100800 */
[----:B--2---:R-:W-:-:S03]  /*1a5d0*/  IMAD.MOV.U32 R8, RZ, RZ, R15 ;  /* 0x000000ffff087224 */ /* 0x004fc600078e000f */
[----:B-1----:R-:W2:Y:S01]  /*1a5e0*/  LDL.LU R53, [R1+0x7c0] ;  /* 0x0007c00001357983 */ /* 0x002ea20000300800 */
[----:B------:R-:W-:-:S03]  /*1a5f0*/  IMAD.MOV.U32 R9, RZ, RZ, R44 ;  /* 0x000000ffff097224 */ /* 0x000fc600078e002c */
[----:B------:R-:W4:Y:S04]  /*1a600*/  LDL.LU R47, [R1+0x7c8] ;  /* 0x0007c800012f7983 */ /* 0x000f280000300800 */
[----:B------:R1:W-:Y:S04]  /*1a610*/  LDGSTS.E [R3+0xb800], [R8.64], P0 ;  /* 0x0b80000008037fae */ /* 0x0003e80008121844 */
[----:B---3--:R-:W3:Y:S04]  /*1a620*/  LDL.LU R44, [R1+0x7ac] ;  /* 0x0007ac00012c7983 */ /* 0x008ee80000300800 */
[----:B------:R-:W3:Y:S01]  /*1a630*/  LDL.LU R15, [R1+0x7c4] ;  /* 0x0007c400010f7983 */ /* 0x000ee20000300800 */
[----:B-1----:R-:W-:-:S03]  /*1a640*/  MOV R8, R144 ;  /* 0x0000009000087202 */ /* 0x002fc60000000f00 */
[----:B------:R-:W-:Y:S01]  /*1a650*/  STL [R1+0x7e8], R144 ;  /* 0x0007e89001007387 */ /* 0x000fe20000100800 */
[----:B-----5:R-:W-:-:S04]  /*1a660*/  IMAD.X R145, R145, 0x1, R0, P2 ;  /* 0x0000000191917824 */ /* 0x020fc800010e0600 */
[----:B------:R-:W-:Y:S01]  /*1a670*/  IMAD.MOV.U32 R9, RZ, RZ, R145 ;  /* 0x000000ffff097224 */ /* 0x000fe200078e0091 */
[----:B------:R-:W-:Y:S01]  /*1a680*/  STL [R1+0x7e0], R145 ;  /* 0x0007e09101007387 */ /* 0x000fe20000100800 */
[----:B------:R-:W-:-:S03]  /*1a690*/  IMAD.X R46, R46, 0x1, R0, P3 ;  /* 0x000000012e2e7824 */ /* 0x000fc600018e0600 */
[----:B------:R-:W-:Y:S04]  /*1a6a0*/  STL [R1+0x7e4], R14 ;  /* 0x0007e40e01007387 */ /* 0x000fe80000100800 */
[----:B------:R1:W-:Y:S04]  /*1a6b0*/  LDGSTS.E [R3+0xba00], [R8.64], P0 ;  /* 0x0ba0000008037fae */ /* 0x0003e80008121844 */
[----:B------:R5:W-:Y:S01]  /*1a6c0*/  STL [R1+0x7cc], R46 ;  /* 0x0007cc2e01007387 */ /* 0x000be20000100800 */
[----:B-1----:R-:W-:Y:S02]  /*1a6d0*/  IMAD.MOV.U32 R9, RZ, RZ, R46 ;  /* 0x000000ffff097224 */ /* 0x002fe400078e002e */
[----:B------:R-:W-:Y:S01]  /*1a6e0*/  IMAD.MOV.U32 R8, RZ, RZ, R14 ;  /* 0x000000ffff087224 */ /* 0x000fe200078e000e */
[----:B-----5:R-:W5:Y:S04]  /*1a6f0*/  LDL.LU R46, [R1+0x7b0] ;  /* 0x0007b000012e7983 */ /* 0x020f680000300800 */
[----:B------:R-:W5:Y:S01]  /*1a700*/  LDL.LU R14, [R1+0x7b8] ;  /* 0x0007b800010e7983 */ /* 0x000f620000300800 */
[----:B------:R-:W-:-:S04]  /*1a710*/  ISETP.GT.AND P1, PT, R4, 0x32, PT ;  /* 0x000000320400780c */ /* 0x000fc80003f24270 */
[----:B------:R-:W-:-:S04]  /*1a720*/  SEL R5, RZ, 0x4, !P1 ;  /* 0x00000004ff057807 */ /* 0x000fc80004800000 */
[----:B------:R-:W-:-:S04]  /*1a730*/  SEL R5, R5, RZ, !P5 ;  /* 0x000000ff05057207 */ /* 0x000fc80006800000 */
[----:B------:R-:W-:Y:S02]  /*1a740*/  ISETP.NE.U32.AND P1, PT, R5, RZ, PT ;  /* 0x000000ff0500720c */ /* 0x000fe40003f25070 */
[-C--:B------:R-:W-:Y:S02]  /*1a750*/  IADD3 R13, P2, R13, R48.reuse, RZ ;  /* 0x000000300d0d7210 */ /* 0x080fe40007f5e0ff */
[----:B------:R-:W-:-:S03]  /*1a760*/  IADD3 R40, P3, R40, R48, RZ ;  /* 0x0000003028287210 */ /* 0x000fc60007f7e0ff */
[----:B------:R-:W-:Y:S01]  /*1a770*/  IMAD.X R41, R41, 0x1, R0, P2 ;  /* 0x0000000129297824 */ /* 0x000fe200010e0600 */
[----:B------:R-:W-:Y:S01]  /*1a780*/  ISETP.GT.AND P0, PT, R4, 0x36, PT ;  /* 0x000000360400780c */ /* 0x000fe20003f04270 */
[----:B------:R-:W-:Y:S01]  /*1a790*/  STL [R1+0x7d8], R13 ;  /* 0x0007d80d01007387 */ /* 0x000fe20000100800 */
[----:B------:R-:W-:-:S03]  /*1a7a0*/  IADD3.X R49, R49, R0, RZ, P3, !PT ;  /* 0x0000000031317210 */ /* 0x000fc60001ffe4ff */
[----:B------:R1:W-:Y:S01]  /*1a7b0*/  LDGSTS.E [R3+0xc800], [R8.64], P1 ;  /* 0x0c80000008037fae */ /* 0x0003e20008921844 */
[----:B------:R-:W-:-:S03]  /*1a7c0*/  SEL R5, RZ, 0x4, !P0 ;  /* 0x00000004ff057807 */ /* 0x000fc60004000000 */
[----:B------:R1:W-:Y:S04]  /*1a7d0*/  STL [R1+0x7d0], R41 ;  /* 0x0007d02901007387 */ /* 0x0003e80000100800 */
[----:B------:R-:W-:Y:S01]  /*1a7e0*/  STL [R1+0x7d4], R40 ;  /* 0x0007d42801007387 */ /* 0x000fe20000100800 */
[----:B-1----:R-:W-:Y:S02]  /*1a7f0*/  IMAD.MOV.U32 R8, RZ, RZ, R13 ;  /* 0x000000ffff087224 */ /* 0x002fe400078e000d */
[----:B------:R-:W-:Y:S02]  /*1a800*/  IMAD.MOV.U32 R9, RZ, RZ, R41 ;  /* 0x000000ffff097224 */ /* 0x000fe400078e0029 */
[----:B------:R-:W5:Y:S01]  /*1a810*/  LDL.LU R41, [R1+0x7b4] ;  /* 0x0007b40001297983 */ /* 0x000f620000300800 */
[----:B------:R-:W-:-:S03]  /*1a820*/  SEL R5, R5, RZ, !P5 ;  /* 0x000000ff05057207 */ /* 0x000fc60006800000 */
[----:B------:R1:W-:Y:S04]  /*1a830*/  STL [R1+0x7bc], R49 ;  /* 0x0007bc3101007387 */ /* 0x0003e80000100800 */
[----:B------:R1:W-:Y:S04]  /*1a840*/  LDGSTS.E [R3+0xca00], [R8.64], P1 ;  /* 0x0ca0000008037fae */ /* 0x0003e80008921844 */
[----:B------:R-:W5:Y:S01]  /*1a850*/  LDL.LU R13, [R1+0x7a8] ;  /* 0x0007a800010d7983 */ /* 0x000f620000300800 */
[----:B------:R-:W-:Y:S02]  /*1a860*/  ISETP.NE.U32.AND P0, PT, R5, RZ, PT ;  /* 0x000000ff0500720c */ /* 0x000fe40003f05070 */
[----:B------:R-:W-:Y:S01]  /*1a870*/  ISETP.GT.AND P1, PT, R4, 0x3a, PT ;  /* 0x0000003a0400780c */ /* 0x000fe20003f24270 */
[----:B-1----:R-:W-:-:S02]  /*1a880*/  IMAD.MOV.U32 R9, RZ, RZ, R49 ;  /* 0x000000ffff097224 */ /* 0x002fc400078e0031 */
[----:B------:R-:W5:Y:S01]  /*1a890*/  LDL.LU R49, [R1+0x7a0] ;  /* 0x0007a00001317983 */ /* 0x000f620000300800 */
[----:B------:R-:W-:-:S03]  /*1a8a0*/  IMAD.MOV.U32 R8, RZ, RZ, R40 ;  /* 0x000000ffff087224 */ /* 0x000fc600078e0028 */
[----:B------:R-:W5:Y:S01]  /*1a8b0*/  LDL.LU R40, [R1+0x7a4] ;  /* 0x0007a40001287983 */ /* 0x000f620000300800 */
[----:B------:R-:W-:-:S03]  /*1a8c0*/  SEL R5, RZ, 0x4, !P1 ;  /* 0x00000004ff057807 */ /* 0x000fc60004800000 */
[----:B------:R1:W-:Y:S01]  /*1a8d0*/  LDGSTS.E [R3+0xd800], [R8.64], P0 ;  /* 0x0d80000008037fae */ /* 0x0003e20008121844 */
[----:B------:R-:W-:-:S04]  /*1a8e0*/  SEL R5, R5, RZ, !P5 ;  /* 0x000000ff05057207 */ /* 0x000fc80006800000 */
[----:B------:R-:W-:Y:S02]  /*1a8f0*/  ISETP.NE.U32.AND P1, PT, R5, RZ, PT ;  /* 0x000000ff0500720c */ /* 0x000fe40003f25070 */
[----:B----4-:R-:W-:-:S04]  /*1a900*/  IADD3 R47, P2, R47, R48, RZ ;  /* 0x000000302f2f7210 */ /* 0x010fc80007f5e0ff */
[----:B--2---:R-:W-:Y:S01]  /*1a910*/  IADD3.X R53, R53, R0, RZ, P2, !PT ;  /* 0x0000000035357210 */ /* 0x004fe200017fe4ff */
[----:B-1----:R-:W-:Y:S01]  /*1a920*/  IMAD.MOV.U32 R8, RZ, RZ, R47 ;  /* 0x000000ffff087224 */ /* 0x002fe200078e002f */
[----:B---3--:R-:W-:-:S03]  /*1a930*/  IADD3 R15, P3, R15, R48, RZ ;  /* 0x000000300f0f7210 */ /* 0x008fc60007f7e0ff */
[----:B------:R-:W-:Y:S01]  /*1a940*/  IMAD.MOV.U32 R9, RZ, RZ, R53 ;  /* 0x000000ffff097224 */ /* 0x000fe200078e0035 */
[----:B------:R-:W-:Y:S01]  /*1a950*/  STL [R1+0x7c8], R47 ;  /* 0x0007c82f01007387 */ /* 0x000fe20000100800 */
[----:B------:R-:W-:-:S03]  /*1a960*/  IMAD.X R44, R44, 0x1, R0, P3 ;  /* 0x000000012c2c7824 */ /* 0x000fc600018e0600 */
[----:B------:R-:W-:Y:S04]  /*1a970*/  STL [R1+0x7c0], R53 ;  /* 0x0007c03501007387 */ /* 0x000fe80000100800 */
[----:B------:R1:W-:Y:S04]  /*1a980*/  LDGSTS.E [R3+0xda00], [R8.64], P0 ;  /* 0x0da0000008037fae */ /* 0x0003e80008121844 */
[----:B------:R-:W-:Y:S04]  /*1a990*/  STL [R1+0x7c4], R15 ;  /* 0x0007c40f01007387 */ /* 0x000fe80000100800 */
[----:B------:R2:W-:Y:S01]  /*1a9a0*/  STL [R1+0x7ac], R44 ;  /* 0x0007ac2c01007387 */ /* 0x0005e20000100800 */
[----:B-1----:R-:W-:Y:S01]  /*1a9b0*/  IMAD.MOV.U32 R8, RZ, RZ, R15 ;  /* 0x000000ffff087224 */ /* 0x002fe200078e000f */
[----:B------:R-:W-:-:S02]  /*1a9c0*/  MOV R9, R44 ;  /* 0x0000002c00097202 */ /* 0x000fc40000000f00 */
[----:B--2---:R-:W2:Y:S04]  /*1a9d0*/  LDL.LU R44, [R1+0x2f4] ;  /* 0x0002f400012c7983 */ /* 0x004ea80000300800 */
[----:B------:R-:W3:Y:S04]  /*1a9e0*/  LDL.LU R15, [R1+0x2f8] ;  /* 0x0002f800010f7983 */ /* 0x000ee80000300800 */
[----:B------:R1:W-:Y:S01]  /*1a9f0*/  LDGSTS.E [R3+0xe800], [R8.64], P1 ;  /* 0x0e80000008037fae */ /* 0x0003e20008921844 */
[----:B-----5:R-:W-:-:S05]  /*1aa00*/  IADD3 R14, P2, R14, R48, RZ ;  /* 0x000000300e0e7210 */ /* 0x020fca0007f5e0ff */
[----:B------:R-:W-:Y:S01]  /*1aa10*/  IMAD.X R46, R46, 0x1, R0, P2 ;  /* 0x000000012e2e7824 */ /* 0x000fe200010e0600 */
[----:B------:R-:W-:Y:S01]  /*1aa20*/  STL [R1+0x7b8], R14 ;  /* 0x0007b80e01007387 */ /* 0x000fe20000100800 */
[----:B-1----:R-:W-:Y:S02]  /*1aa30*/  IMAD.MOV.U32 R8, RZ, RZ, R14 ;  /* 0x000000ffff087224 */ /* 0x002fe400078e000e */
[----:B------:R-:W-:Y:S01]  /*1aa40*/  IMAD.MOV.U32 R9, RZ, RZ, R46 ;  /* 0x000000ffff097224 */ /* 0x000fe200078e002e */
[----:B------:R1:W-:Y:S01]  /*1aa50*/  STL [R1+0x7b0], R46 ;  /* 0x0007b02e01007387 */ /* 0x0003e20000100800 */
[----:B------:R-:W-:-:S03]  /*1aa60*/  ISETP.GT.AND P0, PT, R4, 0x3e, PT ;  /* 0x0000003e0400780c */ /* 0x000fc60003f04270 */
[----:B------:R4:W-:Y:S04]  /*1aa70*/  LDGSTS.E [R3+0xea00], [R8.64], P1 ;  /* 0x0ea0000008037fae */ /* 0x0009e80008921844 */
[----:B-1----:R-:W5:Y:S04]  /*1aa80*/  LDL.LU R46, [R1+0x2fc] ;  /* 0x0002fc00012e7983 */ /* 0x002f680000300800 */
[----:B------:R-:W5:Y:S04]  /*1aa90*/  LDL.LU R14, [R1+0x300] ;  /* 0x00030000010e7983 */ /* 0x000f680000300800 */
[----:B------:R-:W5:Y:S01]  /*1aaa0*/  LDL.LU R47, [R1+0x338] ;  /* 0x00033800012f7983 */ /* 0x000f620000300800 */
[----:B------:R-:W-:-:S04]  /*1aab0*/  SEL R5, RZ, 0x4, !P0 ;  /* 0x00000004ff057807 */ /* 0x000fc80004000000 */
[----:B------:R-:W-:-:S04]  /*1aac0*/  SEL R5, R5, RZ, !P5 ;  /* 0x000000ff05057207 */ /* 0x000fc80006800000 */
[----:B------:R-:W-:Y:S02]  /*1aad0*/  ISETP.NE.U32.AND P0, PT, R5, RZ, PT ;  /* 0x000000ff0500720c */ /* 0x000fe40003f05070 */
[----:B------:R-:W-:-:S05]  /*1aae0*/  IADD3 R41, P1, R41, R48, RZ ;  /* 0x0000003029297210 */ /* 0x000fca0007f3e0ff */
[----:B----4-:R-:W-:Y:S01]  /*1aaf0*/  IMAD.MOV.U32 R8, RZ, RZ, R41 ;  /* 0x000000ffff087224 */ /* 0x010fe200078e0029 */
[----:B------:R-:W-:Y:S01]  /*1ab00*/  IADD3 R13, P2, R13, R48, RZ ;  /* 0x000000300d0d7210 */ /* 0x000fe20007f5e0ff */
[----:B------:R-:W-:-:S04]  /*1ab10*/  IMAD.X R49, R49, 0x1, R0, P1 ;  /* 0x0000000131317824 */ /* 0x000fc800008e0600 */
[----:B------:R-:W-:Y:S01]  /*1ab20*/  IMAD.MOV.U32 R9, RZ, RZ, R49 ;  /* 0x000000ffff097224 */ /* 0x000fe200078e0031 */
[----:B------:R-:W-:-:S04]  /*1ab30*/  IADD3.X R40, R40, R0, RZ, P2, !PT ;  /* 0x0000000028287210 */ /* 0x000fc800017fe4ff */
[----:B------:R1:W-:Y:S02]  /*1ab40*/  LDGSTS.E [R3+0xf800], [R8.64], P0 ;  /* 0x0f80000008037fae */ /* 0x0003e40008121844 */
[----:B-1----:R-:W-:Y:S02]  /*1ab50*/  IMAD.MOV.U32 R8, RZ, RZ, R13 ;  /* 0x000000ffff087224 */ /* 0x002fe400078e000d */
[----:B------:R-:W-:-:S05]  /*1ab60*/  IMAD.MOV.U32 R9, RZ, RZ, R40 ;  /* 0x000000ffff097224 */ /* 0x000fca00078e0028 */
[----:B------:R1:W-:Y:S01]  /*1ab70*/  LDGSTS.E [R3+0xfa00], [R8.64], P0 ;  /* 0x0fa0000008037fae */ /* 0x0003e20008121844 */
[----:B------:R-:W-:-:S03]  /*1ab80*/  ISETP.GT.AND P0, PT, R4, 0x3, PT ;  /* 0x000000030400780c */ /* 0x000fc60003f04270 */
[----:B------:R-:W-:Y:S04]  /*1ab90*/  STL [R1+0x7b4], R41 ;  /* 0x0007b42901007387 */ /* 0x000fe80000100800 */
[----:B------:R4:W-:Y:S01]  /*1aba0*/  STL [R1+0x7a0], R49 ;  /* 0x0007a03101007387 */ /* 0x0009e20000100800 */
[----:B-1----:R-:W-:-:S03]  /*1abb0*/  SEL R3, RZ, 0x4, !P0 ;  /* 0x00000004ff037807 */ /* 0x002fc60004000000 */
[----:B------:R-:W-:Y:S01]  /*1abc0*/  STL [R1+0x7a8], R13 ;  /* 0x0007a80d01007387 */ /* 0x000fe20000100800 */
[----:B------:R-:W-:-:S03]  /*1abd0*/  SEL R3, R3, RZ, !P5 ;  /* 0x000000ff03037207 */ /* 0x000fc60006800000 */
[----:B------:R1:W-:Y:S04]  /*1abe0*/  STL [R1+0x7a4], R40 ;  /* 0x0007a42801007387 */ /* 0x0003e80000100800 */
[----:B----4-:R-:W3:Y:S01]  /*1abf0*/  LDL.LU R49, [R1+0x334] ;  /* 0x0003340001317983 */ /* 0x010ee20000300800 */
[----:B------:R-:W-:-:S03]  /*1ac00*/  ISETP.NE.U32.AND P1, PT, R3, RZ, PT ;  /* 0x000000ff0300720c */ /* 0x000fc60003f25070 */
[----:B------:R-:W3:Y:S04]  /*1ac10*/  LDL.LU R41, [R1+0x33c] ;  /* 0x00033c0001297983 */ /* 0x000ee80000300800 */
[----:B-1----:R-:W3:Y:S01]  /*1ac20*/  LDL.LU R40, [R1+0x340] ;  /* 0x0003400001287983 */ /* 0x002ee20000300800 */
[----:B------:R-:W-:-:S03]  /*1ac30*/  LOP3.LUT R52, R52, 0x60, RZ, 0x3c, !PT ;  /* 0x0000006034347812 */ /* 0x000fc600078e3cff */
[----:B------:R-:W3:Y:S02]  /*1ac40*/  LDL.LU R13, [R1+0x378] ;  /* 0x00037800010d7983 */ /* 0x000ee40000300800 */
[----:B------:R-:W-:Y:S01]  /*1ac50*/  IMAD R3, R45, 0x10000, R52 ;  /* 0x000100002d037824 */ /* 0x000fe200078e0234 */
[----:B------:R-:W-:Y:S01]  /*1ac60*/  HMMA.1688.F32.TF32 R228, R140, R42, R228 ;  /* 0x0000002a8ce4723c */ /* 0x000fe200000810e4 */
[----:B---3--:R-:W-:-:S04]  /*1ac70*/  IADD3 R15, P0, R15, R48, RZ ;  /* 0x000000300f0f7210 */ /* 0x008fc80007f1e0ff */
[----:B--2---:R-:W-:Y:S01]  /*1ac80*/  IADD3.X R44, R44, R0, RZ, P0, !PT ;  /* 0x000000002c2c7210 */ /* 0x004fe200007fe4ff */
[----:B------:R-:W-:Y:S01]  /*1ac90*/  IMAD.MOV.U32 R8, RZ, RZ, R15 ;  /* 0x000000ffff087224 */ /* 0x000fe200078e000f */
[----:B------:R1:W-:Y:S03]  /*1aca0*/  STL [R1+0x2f8], R15 ;  /* 0x0002f80f01007387 */ /* 0x0003e60000100800 */
[----:B------:R-:W-:Y:S01]  /*1acb0*/  IMAD.MOV.U32 R9, RZ, RZ, R44 ;  /* 0x000000ffff097224 */ /* 0x000fe200078e002c */
[----:B------:R2:W-:Y:S04]  /*1acc0*/  STL [R1+0x2f4], R44 ;  /* 0x0002f42c01007387 */ /* 0x0005e80000100800 */
[----:B------:R3:W-:Y:S04]  /*1acd0*/  LDGSTS.E [R3+0xc00], [R8.64], P1 ;  /* 0x00c0000008037fae */ /* 0x0007e80008921844 */
[----:B-1----:R-:W4:Y:S04]  /*1ace0*/  LDL.LU R15, [R1+0x374] ;  /* 0x00037400010f7983 */ /* 0x002f280000300800 */
[----:B--2---:R-:W2:Y:S01]  /*1acf0*/  LDL.LU R44, [R1+0x380] ;  /* 0x00038000012c7983 */ /* 0x004ea20000300800 */
[----:B-----5:R-:W-:-:S05]  /*1ad00*/  IADD3 R14, P2, R14, R48, RZ ;  /* 0x000000300e0e7210 */ /* 0x020fca0007f5e0ff */
[----:B------:R-:W-:Y:S01]  /*1ad10*/  IMAD.X R46, R46, 0x1, R0, P2 ;  /* 0x000000012e2e7824 */ /* 0x000fe200010e0600 */
[----:B------:R-:W-:Y:S01]  /*1ad20*/  IADD3 R47, P2, R47, R48, RZ ;  /* 0x000000302f2f7210 */ /* 0x000fe20007f5e0ff */
[----:B------:R-:W-:Y:S02]  /*1ad30*/  STL [R1+0x300], R14 ;  /* 0x0003000e01007387 */ /* 0x000fe40000100800 */
[----:B---3--:R-:W-:Y:S02]  /*1ad40*/  IMAD.MOV.U32 R9, RZ, RZ, R46 ;  /* 0x000000ffff097224 */ /* 0x008fe400078e002e */
[----:B------:R1:W-:Y:S01]  /*1ad50*/  STL [R1+0x2fc], R46 ;  /* 0x0002fc2e01007387 */ /* 0x0003e20000100800 */
[----:B------:R-:W-:Y:S02]  /*1ad60*/  MOV R8, R14 ;  /* 0x0000000e00087202 */ /* 0x000fe40000000f00 */
[----:B------:R-:W-:-:S03]  /*1ad70*/  ISETP.GT.AND P0, PT, R4, 0x7, PT ;  /* 0x000000070400780c */ /* 0x000fc60003f04270 */
[----:B------:R3:W-:Y:S04]  /*1ad80*/  LDGSTS.E [R3+0xe00], [R8.64], P1 ;  /* 0x00e0000008037fae */ /* 0x0007e80008921844 */
[----:B-1----:R-:W5:Y:S04]  /*1ad90*/  LDL.LU R46, [R1+0x37c] ;  /* 0x00037c00012e7983 */ /* 0x002f680000300800 */
[----:B------:R-:W5:Y:S04]  /*1ada0*/  LDL.LU R42, [R1+0x3b4] ;  /* 0x0003b400012a7983 */ /* 0x000f680000300800 */
[----:B------:R1:W-:Y:S04]  /*1adb0*/  STL [R1+0x338], R47 ;  /* 0x0003382f01007387 */ /* 0x0003e80000100800 */
[----:B------:R-:W5:Y:S01]  /*1adc0*/  LDL.LU R14, [R1+0x3b8] ;  /* 0x0003b800010e7983 */ /* 0x000f620000300800 */
[----:B------:R-:W-:-:S04]  /*1add0*/  SEL R5, RZ, 0x4, !P0 ;  /* 0x00000004ff057807 */ /* 0x000fc80004000000 */
[----:B------:R-:W-:-:S04]  /*1ade0*/  SEL R5, R5, RZ, !P5 ;  /* 0x000000ff05057207 */ /* 0x000fc80006800000 */
[----:B------:R-:W-:Y:S02]  /*1adf0*/  ISETP.NE.U32.AND P0, PT, R5, RZ, PT ;  /* 0x000000ff0500720c */ /* 0x000fe40003f05070 */
[----:B------:R-:W-:Y:S01]  /*1ae00*/  ISETP.GT.AND P1, PT, R4, 0xb, PT ;  /* 0x0000000b0400780c */ /* 0x000fe20003f24270 */
[----:B---3--:R-:W-:-:S03]  /*1ae10*/  IMAD.MOV.U32 R8, RZ, RZ, R47 ;  /* 0x000000ffff087224 */ /* 0x008fc600078e002f */
[----:B------:R-:W-:-:S04]  /*1ae20*/  SEL R5, RZ, 0x4, !P1 ;  /* 0x00000004ff057807 */ /* 0x000fc80004800000 */
[----:B------:R-:W-:-:S04]  /*1ae30*/  SEL R5, R5, RZ, !P5 ;  /* 0x000000ff05057207 */ /* 0x000fc80006800000 */
[----:B------:R-:W-:Y:S01]  /*1ae40*/  ISETP.NE.U32.AND P1, PT, R5, RZ, PT ;  /* 0x000000ff0500720c */ /* 0x000fe20003f25070 */
[----:B------:R-:W-:Y:S01]  /*1ae50*/  IMAD.X R49, R49, 0x1, R0, P2 ;  /* 0x0000000131317824 */ /* 0x000fe200010e0600 */
[----:B------:R-:W-:-:S04]  /*1ae60*/  IADD3 R40, P2, R40, R48, RZ ;  /* 0x0000003028287210 */ /* 0x000fc80007f5e0ff */
[----:B------:R3:W-:Y:S01]  /*1ae70*/  STL [R1+0x334], R49 ;  /* 0x0003343101007387 */ /* 0x0007e20000100800 */
[----:B------:R-:W-:Y:S01]  /*1ae80*/  IMAD.MOV.U32 R9, RZ, RZ, R49 ;  /* 0x000000ffff097224 */ /* 0x000fe200078e0031 */
[----:B------:R-:W-:Y:S02]  /*1ae90*/  IADD3.X R41, R41, R0, RZ, P2, !PT ;  /* 0x0000000029297210 */ /* 0x000fe400017fe4ff */
[----:B-1----:R-:W5:Y:S01]  /*1aea0*/  LDL.LU R47, [R1+0x3c4] ;  /* 0x0003c400012f7983 */ /* 0x002f620000300800 */
[----:B------:R-:W-:-:S03]  /*1aeb0*/  IADD3 R13, P2, R13, R48, RZ ;  /* 0x000000300d0d7210 */ /* 0x000fc60007f5e0ff */
[----:B------:R1:W-:Y:S04]  /*1aec0*/  STL [R1+0x340], R40 ;  /* 0x0003402801007387 */ /* 0x0003e80000100800 */
[----:B------:R1:W-:Y:S04]  /*1aed0*/  STL [R1+0x33c], R41 ;  /* 0x00033c2901007387 */ /* 0x0003e80000100800 */
[----:B---3--:R-:W3:Y:S04]  /*1aee0*/  LDL.LU R49, [R1+0x3c0] ;  /* 0x0003c00001317983 */ /* 0x008ee80000300800 */
[----:B------:R1:W-:Y:S04]  /*1aef0*/  LDGSTS.E [R3+0x1c00], [R8.64], P0 ;  /* 0x01c0000008037fae */ /* 0x0003e80008121844 */
[----:B------:R-:W3:Y:S04]  /*1af00*/  LDL.LU R43, [R1+0x3f8] ;  /* 0x0003f800012b7983 */ /* 0x000ee80000300800 */
[----:B------:R2:W-:Y:S01]  /*1af10*/  STL [R1+0x378], R13 ;  /* 0x0003780d01007387 */ /* 0x0005e20000100800 */
[----:B-1----:R-:W-:-:S02]  /*1af20*/  IMAD.MOV.U32 R8, RZ, RZ, R40 ;  /* 0x000000ffff087224 */ /* 0x002fc400078e0028 */
[----:B------:R-:W-:Y:S01]  /*1af30*/  IMAD.MOV.U32 R9, RZ, RZ, R41 ;  /* 0x000000ffff097224 */ /* 0x000fe200078e0029 */
[----:B------:R-:W3:Y:S04]  /*1af40*/  LDL.LU R40, [R1+0x3fc] ;  /* 0x0003fc0001287983 */ /* 0x000ee80000300800 */
[----:B------:R1:W-:Y:S02]  /*1af50*/  LDGSTS.E [R3+0x1e00], [R8.64], P0 ;  /* 0x01e0000008037fae */ /* 0x0003e40008121844 */
[----:B-1----:R-:W-:Y:S02]  /*1af60*/  IMAD.MOV.U32 R8, RZ, RZ, R13 ;  /* 0x000000ffff087224 */ /* 0x002fe400078e000d */
[----:B----4-:R-:W-:Y:S01]  /*1af70*/  IMAD.X R15, R15, 0x1, R0, P2 ;  /* 0x000000010f0f7824 */ /* 0x010fe200010e0600 */
[----:B--2---:R-:W-:-:S04]  /*1af80*/  IADD3 R44, P2, R44, R48, RZ ;  /* 0x000000302c2c7210 */ /* 0x004fc80007f5e0ff */
[----:B------:R1:W-:Y:S04]  /*1af90*/  STL [R1+0x374], R15 ;  /* 0x0003740f01007387 */ /* 0x0003e80000100800 */
[----:B------:R-:W2:Y:S04]  /*1afa0*/  LDL.LU R41, [R1+0x400] ;  /* 0x0004000001297983 */ /* 0x000ea80000300800 */
[----:B------:R-:W4:Y:S01]  /*1afb0*/  LDL.LU R13, [R1+0x404] ;  /* 0x00040400010d7983 */ /* 0x000f220000300800 */
[----:B------:R-:W-:-:S03]  /*1afc0*/  MOV R9, R15 ;  /* 0x0000000f00097202 */ /* 0x000fc60000000f00 */
[----:B-1----:R-:W2:Y:S04]  /*1afd0*/  LDL.LU R15, [R1+0x43c] ;  /* 0x00043c00010f7983 */ /* 0x002ea80000300800 */
[----:B------:R-:W-:Y:S04]  /*1afe0*/  STL [R1+0x380], R44 ;  /* 0x0003802c01007387 */ /* 0x000fe80000100800 */
[----:B------:R1:W-:Y:S02]  /*1aff0*/  LDGSTS.E [R3+0x2c00], [R8.64], P1 ;  /* 0x02c0000008037fae */ /* 0x0003e40008921844 */
[----:B-1----:R-:W-:-:S02]  /*1b000*/  IMAD.MOV.U32 R8, RZ, RZ, R44 ;  /* 0x000000ffff087224 */ /* 0x002fc400078e002c */
[----:B-----5:R-:W-:Y:S01]  /*1b010*/  IMAD.X R46, R46, 0x1, R0, P2 ;  /* 0x000000012e2e7824 */ /* 0x020fe200010e0600 */
[----:B------:R-:W-:-:S04]  /*1b020*/  IADD3 R14, P2, R14, R48, RZ ;  /* 0x000000300e0e7210 */ /* 0x000fc80007f5e0ff */
[----:B------:R1:W-:Y:S01]  /*1b030*/  STL [R1+0x37c], R46 ;  /* 0x00037c2e01007387 */ /* 0x0003e20000100800 */
[----:B------:R-:W-:-:S03]  /*1b040*/  IMAD.X R42, R42, 0x1, R0, P2 ;  /* 0x000000012a2a7824 */ /* 0x000fc600010e0600 */
[----:B------:R5:W-:Y:S01]  /*1b050*/  STL [R1+0x3b8], R14 ;  /* 0x0003b80e01007387 */ /* 0x000be20000100800 */
[----:B------:R-:W-:-:S03]  /*1b060*/  IMAD.MOV.U32 R9, RZ, RZ, R46 ;  /* 0x000000ffff097224 */ /* 0x000fc600078e002e */
[----:B------:R5:W-:Y:S04]  /*1b070*/  STL [R1+0x3b4], R42 ;  /* 0x0003b42a01007387 */ /* 0x000be80000100800 */
[----:B-1----:R-:W2:Y:S04]  /*1b080*/  LDL.LU R46, [R1+0x438] ;  /* 0x00043800012e7983 */ /* 0x002ea80000300800 */
[----:B------:R1:W-:Y:S04]  /*1b090*/  LDGSTS.E [R3+0x2e00], [R8.64], P1 ;  /* 0x02e0000008037fae */ /* 0x0003e80008921844 */
[----:B------:R-:W2:Y:S01]  /*1b0a0*/  LDL.LU R44, [R1+0x440] ;  /* 0x00044000012c7983 */ /* 0x000ea20000300800 */
[----:B-1----:R-:W-:-:S03]  /*1b0b0*/  MOV R8, R14 ;  /* 0x0000000e00087202 */ /* 0x002fc60000000f00 */
[----:B-----5:R-:W5:Y:S01]  /*1b0c0*/  LDL.LU R14, [R1+0x444] ;  /* 0x00044400010e7983 */ /* 0x020f620000300800 */
[----:B------:R-:W-:-:S04]  /*1b0d0*/  ISETP.GT.AND P0, PT, R4, 0xf, PT ;  /* 0x0000000f0400780c */ /* 0x000fc80003f04270 */
[----:B------:R-:W-:-:S04]  /*1b0e0*/  SEL R5, RZ, 0x4, !P0 ;  /* 0x00000004ff057807 */ /* 0x000fc80004000000 */
[----:B------:R-:W-:Y:S02]  /*1b0f0*/  SEL R5, R5, RZ, !P5 ;  /* 0x000000ff05057207 */ /* 0x000fe40006800000 */
[----:B------:R-:W-:Y:S02]  /*1b100*/  ISETP.GT.AND P1, PT, R4, 0x13, PT ;  /* 0x000000130400780c */ /* 0x000fe40003f24270 */
[----:B------:R-:W-:Y:S02]  /*1b110*/  ISETP.NE.U32.AND P0, PT, R5, RZ, PT ;  /* 0x000000ff0500720c */ /* 0x000fe40003f05070 */
[----:B------:R-:W-:Y:S01]  /*1b120*/  SEL R5, RZ, 0x4, !P1 ;  /* 0x00000004ff057807 */ /* 0x000fe20004800000 */
[----:B------:R-:W-:Y:S02]  /*1b130*/  IMAD.MOV.U32 R9, RZ, RZ, R42 ;  /* 0x000000ffff097224 */ /* 0x000fe400078e002a */
[----:B------:R-:W5:Y:S01]  /*1b140*/  LDL.LU R42, [R1+0x47c] ;  /* 0x00047c00012a7983 */ /* 0x000f620000300800 */
[----:B------:R-:W-:-:S04]  /*1b150*/  SEL R5, R5, RZ, !P5 ;  /* 0x000000ff05057207 */ /* 0x000fc80006800000 */
[----:B------:R-:W-:-:S03]  /*1b160*/  ISETP.NE.U32.AND P1, PT, R5, RZ, PT ;  /* 0x000000ff0500720c */ /* 0x000fc60003f25070 */
[----:B------:R1:W-:Y:S01]  /*1b170*/  LDGSTS.E [R3+0x3c00], [R8.64], P0 ;  /* 0x03c0000008037fae */ /* 0x0003e20008121844 */
[----:B------:R-:W-:-:S05]  /*1b180*/  IADD3 R47, P2, R47, R48, RZ ;  /* 0x000000302f2f7210 */ /* 0x000fca0007f5e0ff */
[----:B-1----:R-:W-:Y:S02]  /*1b190*/  IMAD.MOV.U32 R8, RZ, RZ, R47 ;  /* 0x000000ffff087224 */ /* 0x002fe400078e002f */
[----:B---3--:R-:W-:Y:S01]  /*1b1a0*/  IMAD.X R49, R49, 0x1, R0, P2 ;  /* 0x0000000131317824 */ /* 0x008fe200010e0600 */
[----:B------:R-:W-:Y:S03]  /*1b1b0*/  STL [R1+0x3c4], R47 ;  /* 0x0003c42f01007387 */ /* 0x000fe60000100800 */
[----:B------:R-:W-:Y:S01]  /*1b1c0*/  IMAD.MOV.U32 R9, RZ, RZ, R49 ;  /* 0x000000ffff097224 */ /* 0x000fe200078e0031 */
[----:B------:R-:W-:Y:S04]  /*1b1d0*/  STL [R1+0x3c0], R49 ;  /* 0x0003c03101007387 */ /* 0x000fe80000100800 */
[----:B------:R1:W-:Y:S01]  /*1b1e0*/  LDGSTS.E [R3+0x3e00], [R8.64], P0 ;  /* 0x03e0000008037fae */ /* 0x0003e20008121844 */
[----:B------:R-:W-:-:S04]  /*1b1f0*/  IADD3 R40, P2, R40, R48, RZ ;  /* 0x0000003028287210 */ /* 0x000fc80007f5e0ff */
[----:B------:R-:W-:Y:S01]  /*1b200*/  IADD3.X R43, R43, R0, RZ, P2, !PT ;  /* 0x000000002b2b7210 */ /* 0x000fe200017fe4ff */
[----:B------:R-:W-:Y:S01]  /*1b210*/  STL [R1+0x3fc], R40 ;  /* 0x0003fc2801007387 */ /* 0x000fe20000100800 */
[----:B-1----:R-:W-:-:S03]  /*1b220*/  IMAD.MOV.U32 R8, RZ, RZ, R40 ;  /* 0x000000ffff087224 */ /* 0x002fc600078e0028 */
[----:B------:R1:W-:Y:S01]  /*1b230*/  STL [R1+0x3f8], R43 ;  /* 0x0003f82b01007387 */ /* 0x0003e20000100800 */
[----:B------:R-:W-:Y:S01]  /*1b240*/  IMAD.MOV.U32 R9, RZ, RZ, R43 ;  /* 0x000000ffff097224 */ /* 0x000fe200078e002b */
[----:B------:R-:W-:-:S04]  /*1b250*/  ISETP.GT.AND P0, PT, R4, 0x17, PT ;  /* 0x000000170400780c */ /* 0x000fc80003f04270 */
[----:B------:R3:W-:Y:S04]  /*1b260*/  LDGSTS.E [R3+0x4c00], [R8.64], P1 ;  /* 0x04c0000008037fae */ /* 0x0007e80008921844 */
[----:B-1----:R-:W5:Y:S04]  /*1b270*/  LDL.LU R43, [R1+0x478] ;  /* 0x00047800012b7983 */ /* 0x002f680000300800 */
[----:B------:R-:W5:Y:S01]  /*1b280*/  LDL.LU R40, [R1+0x484] ;  /* 0x0004840001287983 */ /* 0x000f620000300800 */
[----:B------:R-:W-:-:S04]  /*1b290*/  SEL R5, RZ, 0x4, !P0 ;  /* 0x00000004ff057807 */ /* 0x000fc80004000000 */
[----:B------:R-:W-:-:S04]  /*1b2a0*/  SEL R5, R5, RZ, !P5 ;  /* 0x000000ff05057207 */ /* 0x000fc80006800000 */
[----:B------:R-:W-:Y:S02]  /*1b2b0*/  ISETP.NE.U32.AND P0, PT, R5, RZ, PT ;  /* 0x000000ff0500720c */ /* 0x000fe40003f05070 */
[----:B----4-:R-:W-:-:S05]  /*1b2c0*/  IADD3 R13, P2, R13, R48, RZ ;  /* 0x000000300d0d7210 */ /* 0x010fca0007f5e0ff */
[----:B--2---:R-:W-:Y:S01]  /*1b2d0*/  IMAD.X R41, R41, 0x1, R0, P2 ;  /* 0x0000000129297824 */ /* 0x004fe200010e0600 */
[----:B------:R-:W-:Y:S01]  /*1b2e0*/  IADD3 R15, P2, R15, R48, RZ ;  /* 0x000000300f0f7210 */ /* 0x000fe20007f5e0ff */
[----:B------:R-:W-:Y:S01]  /*1b2f0*/  STL [R1+0x404], R13 ;  /* 0x0004040d01007387 */ /* 0x000fe20000100800 */
[----:B---3--:R-:W-:Y:S02]  /*1b300*/  IMAD.MOV.U32 R8, RZ, RZ, R13 ;  /* 0x000000ffff087224 */ /* 0x008fe400078e000d */
[----:B------:R-:W-:Y:S01]  /*1b310*/  MOV R9, R41 ;  /* 0x0000002900097202 */ /* 0x000fe20000000f00 */
[----:B------:R1:W-:Y:S04]  /*1b320*/  STL [R1+0x400], R41 ;  /* 0x0004002901007387 */ /* 0x0003e80000100800 */
[----:B------:R2:W-:Y:S04]  /*1b330*/  LDGSTS.E [R3+0x4e00], [R8.64], P1 ;  /* 0x04e0000008037fae */ /* 0x0005e80008921844 */
[----:B-1----:R-:W3:Y:S04]  /*1b340*/  LDL.LU R41, [R1+0x480] ;  /* 0x0004800001297983 */ /* 0x002ee80000300800 */
[----:B------:R-:W4:Y:S01]  /*1b350*/  LDL.LU R13, [R1+0x734] ;  /* 0x00073400010d7983 */ /* 0x000f220000300800 */
[----:B--2---:R-:W-:-:S03]  /*1b360*/  IMAD.MOV.U32 R8, RZ, RZ, R15 ;  /* 0x000000ffff087224 */ /* 0x004fc600078e000f */
[----:B------:R1:W-:Y:S01]  /*1b370*/  STL [R1+0x43c], R15 ;  /* 0x00043c0f01007387 */ /* 0x0003e20000100800 */
[----:B------:R-:W-:-:S05]  /*1b380*/  IMAD.X R46, R46, 0x1, R0, P2 ;  /* 0x000000012e2e7824 */ /* 0x000fca00010e0600 */
[----:B------:R-:W-:Y:S04]  /*1b390*/  STL [R1+0x438], R46 ;  /* 0x0004382e01007387 */ /* 0x000fe80000100800 */
[----:B-1----:R-:W2:Y:S01]  /*1b3a0*/  LDL.LU R15, [R1+0x71c] ;  /* 0x00071c00010f7983 */ /* 0x002ea20000300800 */
[----:B------:R-:W-:-:S05]  /*1b3b0*/  IMAD.MOV.U32 R9, RZ, RZ, R46 ;  /* 0x000000ffff097224 */ /* 0x000fca00078e002e */
[----:B------:R1:W-:Y:S01]  /*1b3c0*/  LDGSTS.E [R3+0x5c00], [R8.64], P0 ;  /* 0x05c0000008037fae */ /* 0x0003e20008121844 */
[----:B-----5:R-:W-:-:S05]  /*1b3d0*/  IADD3 R14, P2, R14, R48, RZ ;  /* 0x000000300e0e7210 */ /* 0x020fca0007f5e0ff */
[----:B------:R-:W-:Y:S01]  /*1b3e0*/  IMAD.X R44, R44, 0x1, R0, P2 ;  /* 0x000000012c2c7824 */ /* 0x000fe200010e0600 */
[----:B------:R5:W-:Y:S01]  /*1b3f0*/  STL [R1+0x444], R14 ;  /* 0x0004440e01007387 */ /* 0x000be20000100800 */
[----:B-1----:R-:W-:-:S03]  /*1b400*/  MOV R8, R14 ;  /* 0x0000000e00087202 */ /* 0x002fc60000000f00 */
[----:B------:R-:W-:Y:S04]  /*1b410*/  STL [R1+0x440], R44 ;  /* 0x0004402c01007387 */ /* 0x000fe80000100800 */
[----:B------:R-:W2:Y:S04]  /*1b420*/  LDL.LU R53, [R1+0x720] ;  /* 0x0007200001357983 */ /* 0x000ea80000300800 */
[----:B-----5:R-:W5:Y:S01]  /*1b430*/  LDL.LU R14, [R1+0x728] ;  /* 0x00072800010e7983 */ /* 0x020f620000300800 */
[----:B------:R-:W-:Y:S02]  /*1b440*/  ISETP.GT.AND P1, PT, R4, 0x1b, PT ;  /* 0x0000001b0400780c */ /* 0x000fe40003f24270 */
[----:B------:R-:W-:-:S02]  /*1b450*/  IADD3 R42, P2, R42, R48, RZ ;  /* 0x000000302a2a7210 */ /* 0x000fc40007f5e0ff */
[----:B------:R-:W-:-:S03]  /*1b460*/  SEL R5, RZ, 0x4, !P1 ;  /* 0x00000004ff057807 */ /* 0x000fc60004800000 */
[----:B------:R-:W-:Y:S01]  /*1b470*/  STL [R1+0x47c], R42 ;  /* 0x00047c2a01007387 */ /* 0x000fe20000100800 */
[----:B------:R-:W-:-:S03]  /*1b480*/  SEL R5, R5, RZ, !P5 ;  /* 0x000000ff05057207 */ /* 0x000fc60006800000 */
[----:B------:R-:W5:Y:S01]  /*1b490*/  LDL.LU R49, [R1+0x724] ;  /* 0x0007240001317983 */ /* 0x000f620000300800 */
[----:B------:R-:W-:Y:S01]  /*1b4a0*/  ISETP.NE.U32.AND P1, PT, R5, RZ, PT ;  /* 0x000000ff0500720c */ /* 0x000fe20003f25070 */
[----:B------:R-:W-:-:S05]  /*1b4b0*/  IMAD.MOV.U32 R9, RZ, RZ, R44 ;  /* 0x000000ffff097224 */ /* 0x000fca00078e002c */
[----:B------:R1:W-:Y:S01]  /*1b4c0*/  LDGSTS.E [R3+0x5e00], [R8.64], P0 ;  /* 0x05e0000008037fae */ /* 0x0003e20008121844 */
[----:B------:R-:W-:-:S04]  /*1b4d0*/  ISETP.GT.AND P0, PT, R4, 0x1f, PT ;  /* 0x0000001f0400780c */ /* 0x000fc80003f04270 */
[----:B------:R-:W-:Y:S01]  /*1b4e0*/  SEL R5, RZ, 0x4, !P0 ;  /* 0x00000004ff057807 */ /* 0x000fe20004000000 */
[----:B-1----:R-:W-:-:S03]  /*1b4f0*/  IMAD.MOV.U32 R8, RZ, RZ, R42 ;  /* 0x000000ffff087224 */ /* 0x002fc600078e002a */
[----:B------:R-:W-:-:S04]  /*1b500*/  SEL R5, R5, RZ, !P5 ;  /* 0x000000ff05057207 */ /* 0x000fc80006800000 */
[----:B------:R-:W-:Y:S01]  /*1b510*/  ISETP.NE.U32.AND P0, PT, R5, RZ, PT ;  /* 0x000000ff0500720c */ /* 0x000fe20003f05070 */
[----:B------:R-:W-:Y:S01]  /*1b520*/  IMAD.X R43, R43, 0x1, R0, P2 ;  /* 0x000000012b2b7824 */ /* 0x000fe200010e0600 */
[----:B------:R-:W-:-:S04]  /*1b530*/  IADD3 R40, P2, R40, R48, RZ ;  /* 0x0000003028287210 */ /* 0x000fc80007f5e0ff */
[----:B------:R1:W-:Y:S04]  /*1b540*/  STL [R1+0x478], R43 ;  /* 0x0004782b01007387 */ /* 0x0003e80000100800 */
[----:B------:R-:W5:Y:S04]  /*1b550*/  LDL.LU R52, [R1+0x70c] ;  /* 0x00070c0001347983 */ /* 0x000f680000300800 */
[----:B------:R-:W5:Y:S04]  /*1b560*/  LDL.LU R47, [R1+0x710] ;  /* 0x00071000012f7983 */ /* 0x000f680000300800 */
[----:B------:R-:W5:Y:S01]  /*1b570*/  LDL.LU R46, [R1+0x718] ;  /* 0x00071800012e7983 */ /* 0x000f620000300800 */
[----:B------:R-:W-:-:S03]  /*1b580*/  IMAD.MOV.U32 R9, RZ, RZ, R43 ;  /* 0x000000ffff097224 */ /* 0x000fc600078e002b */
[----:B-1----:R-:W5:Y:S04]  /*1b590*/  LDL.LU R43, [R1+0x714] ;  /* 0x00071400012b7983 */ /* 0x002f680000300800 */
[----:B------:R-:W-:Y:S04]  /*1b5a0*/  STL [R1+0x484], R40 ;  /* 0x0004842801007387 */ /* 0x000fe80000100800 */
[----:B------:R1:W-:Y:S02]  /*1b5b0*/  LDGSTS.E [R3+0x6c00], [R8.64], P1 ;  /* 0x06c0000008037fae */ /* 0x0003e40008921844 */
[----:B-1----:R-:W-:Y:S01]  /*1b5c0*/  IMAD.MOV.U32 R8, RZ, RZ, R40 ;  /* 0x000000ffff087224 */ /* 0x002fe200078e0028 */
[----:B---3--:R-:W-:-:S02]  /*1b5d0*/  IADD3.X R41, R41, R0, RZ, P2, !PT ;  /* 0x0000000029297210 */ /* 0x008fc400017fe4ff */
[----:B----4-:R-:W-:-:S03]  /*1b5e0*/  IADD3 R13, P2, R13, R48, RZ ;  /* 0x000000300d0d7210 */ /* 0x010fc60007f5e0ff */
[----:B------:R1:W-:Y:S01]  /*1b5f0*/  STL [R1+0x480], R41 ;  /* 0x0004802901007387 */ /* 0x0003e20000100800 */
[----:B------:R-:W-:-:S03]  /*1b600*/  IMAD.MOV.U32 R9, RZ, RZ, R41 ;  /* 0x000000ffff097224 */ /* 0x000fc600078e0029 */
[----:B------:R-:W3:Y:S04]  /*1b610*/  LDL.LU R44, [R1+0x6fc] ;  /* 0x0006fc00012c7983 */ /* 0x000ee80000300800 */
[----:B------:R-:W-:Y:S04]  /*1b620*/  STL [R1+0x734], R13 ;  /* 0x0007340d01007387 */ /* 0x000fe80000100800 */
[----:B------:R4:W-:Y:S02]  /*1b630*/  LDGSTS.E [R3+0x6e00], [R8.64], P1 ;  /* 0x06e0000008037fae */ /* 0x0009e40008921844 */
[----:B----4-:R-:W-:-:S02]  /*1b640*/  IMAD.MOV.U32 R8, RZ, RZ, R13 ;  /* 0x000000ffff087224 */ /* 0x010fc400078e000d */
[----:B--2---:R-:W-:-:S05]  /*1b650*/  IMAD.X R15, R15, 0x1, R0, P2 ;  /* 0x000000010f0f7824 */ /* 0x004fca00010e0600 */
[----:B------:R2:W-:Y:S04]  /*1b660*/  STL [R1+0x71c], R15 ;  /* 0x00071c0f01007387 */ /* 0x0005e80000100800 */
[----:B------:R-:W4:Y:S04]  /*1b670*/  LDL.LU R42, [R1+0x700] ;  /* 0x00070000012a7983 */ /* 0x000f280000300800 */
[----:B-1----:R-:W4:Y:S01]  /*1b680*/  LDL.LU R41, [R1+0x708] ;  /* 0x0007080001297983 */ /* 0x002f220000300800 */
[----:B------:R-:W-:-:S03]  /*1b690*/  MOV R9, R15 ;  /* 0x0000000f00097202 */ /* 0x000fc60000000f00 */
[----:B------:R-:W4:Y:S04]  /*1b6a0*/  LDL.LU R40, [R1+0x6ec] ;  /* 0x0006ec0001287983 */ /* 0x000f280000300800 */
[----:B--2---:R-:W2:Y:S04]  /*1b6b0*/  LDL.LU R15, [R1+0x704] ;  /* 0x00070400010f7983 */ /* 0x004ea80000300800 */
[----:B------:R-:W2:Y:S01]  /*1b6c0*/  LDL.LU R13, [R1+0x6f8] ;  /* 0x0006f800010d7983 */ /* 0x000ea20000300800 */
[----:B-----5:R-:W-:-:S03]  /*1b6d0*/  IADD3 R14, P2, R14, R48, RZ ;  /* 0x000000300e0e7210 */ /* 0x020fc60007f5e0ff */
[----:B------:R1:W-:Y:S02]  /*1b6e0*/  LDGSTS.E [R3+0x7c00], [R8.64], P0 ;  /* 0x07c0000008037fae */ /* 0x0003e40008121844 */
[----:B------:R-:W-:Y:S02]  /*1b6f0*/  IMAD.X R53, R53, 0x1, R0, P2 ;  /* 0x0000000135357824 */ /* 0x000fe400010e0600 */
[----:B------:R5:W-:Y:S04]  /*1b700*/  STL [R1+0x728], R14 ;  /* 0x0007280e01007387 */ /* 0x000be80000100800 */
[----:B------:R-:W-:Y:S01]  /*1b710*/  STL [R1+0x720], R53 ;  /* 0x0007203501007387 */ /* 0x000fe20000100800 */
[----:B-1----:R-:W-:-:S03]  /*1b720*/  IMAD.MOV.U32 R8, RZ, RZ, R14 ;  /* 0x000000ffff087224 */ /* 0x002fc600078e000e */
[----:B-----5:R-:W5:Y:S01]  /*1b730*/  LDL.LU R14, [R1+0x6f0] ;  /* 0x0006f000010e7983 */ /* 0x020f620000300800 */
[----:B------:R-:W-:Y:S01]  /*1b740*/  ISETP.GT.AND P1, PT, R4, 0x23, PT ;  /* 0x000000230400780c */ /* 0x000fe20003f24270 */
[----:B------:R-:W-:-:S03]  /*1b750*/  IMAD.MOV.U32 R9, RZ, RZ, R53 ;  /* 0x000000ffff097224 */ /* 0x000fc600078e0035 */
[----:B------:R-:W-:Y:S02]  /*1b760*/  SEL R5, RZ, 0x4, !P1 ;  /* 0x00000004ff057807 */ /* 0x000fe40004800000 */
[----:B------:R-:W-:Y:S01]  /*1b770*/  IADD3 R49, P2, R49, R48, RZ ;  /* 0x0000003031317210 */ /* 0x000fe20007f5e0ff */
[----:B------:R1:W-:Y:S01]  /*1b780*/  LDGSTS.E [R3+0x7e00], [R8.64], P0 ;  /* 0x07e0000008037fae */ /* 0x0003e20008121844 */
[----:B------:R-:W-:Y:S02]  /*1b790*/  SEL R5, R5, RZ, !P5 ;  /* 0x000000ff05057207 */ /* 0x000fe40006800000 */
[----:B------:R-:W-:Y:S02]  /*1b7a0*/  ISETP.GT.AND P0, PT, R4, 0x27, PT ;  /* 0x000000270400780c */ /* 0x000fe40003f04270 */
[----:B------:R-:W-:Y:S02]  /*1b7b0*/  ISETP.NE.U32.AND P1, PT, R5, RZ, PT ;  /* 0x000000ff0500720c */ /* 0x000fe40003f25070 */
[----:B------:R-:W-:-:S04]  /*1b7c0*/  SEL R5, RZ, 0x4, !P0 ;  /* 0x00000004ff057807 */ /* 0x000fc80004000000 */
[----:B------:R-:W-:Y:S02]  /*1b7d0*/  SEL R5, R5, RZ, !P5 ;  /* 0x000000ff05057207 */ /* 0x000fe40006800000 */
[----:B-1----:R-:W-:Y:S02]  /*1b7e0*/  MOV R8, R49 ;  /* 0x0000003100087202 */ /* 0x002fe40000000f00 */
[----:B------:R-:W-:Y:S01]  /*1b7f0*/  ISETP.NE.U32.AND P0, PT, R5, RZ, PT ;  /* 0x000000ff0500720c */ /* 0x000fe20003f05070 */
[----:B------:R-:W-:Y:S01]  /*1b800*/  STL [R1+0x724], R49 ;  /* 0x0007243101007387 */ /* 0x000fe20000100800 */
[----:B------:R-:W-:-:S04]  /*1b810*/  IMAD.X R52, R52, 0x1, R0, P2 ;  /* 0x0000000134347824 */ /* 0x000fc800010e0600 */
[----:B------:R-:W-:Y:S01]  /*1b820*/  IMAD.MOV.U32 R9, RZ, RZ, R52 ;  /* 0x000000ffff097224 */ /* 0x000fe200078e0034 */
[----:B------:R-:W-:-:S04]  /*1b830*/  IADD3 R46, P2, R46, R48, RZ ;  /* 0x000000302e2e7210 */ /* 0x000fc80007f5e0ff */
[----:B------:R1:W-:Y:S01]  /*1b840*/  LDGSTS.E [R3+0x8c00], [R8.64], P1 ;  /* 0x08c0000008037fae */ /* 0x0003e20008921844 */
[----:B------:R-:W-:Y:S01]  /*1b850*/  IMAD.X R47, R47, 0x1, R0, P2 ;  /* 0x000000012f2f7824 */ /* 0x000fe200010e0600 */
[----:B------:R-:W-:Y:S01]  /*1b860*/  IADD3 R43, P2, R43, R48, RZ ;  /* 0x000000302b2b7210 */ /* 0x000fe20007f5e0ff */
[----:B-1----:R-:W-:Y:S02]  /*1b870*/  IMAD.MOV.U32 R8, RZ, RZ, R46 ;  /* 0x000000ffff087224 */ /* 0x002fe400078e002e */
[----:B------:R-:W-:-:S05]  /*1b880*/  IMAD.MOV.U32 R9, RZ, RZ, R47 ;  /* 0x000000ffff097224 */ /* 0x000fca00078e002f */
[----:B------:R1:W-:Y:S01]  /*1b890*/  LDGSTS.E [R3+0x8e00], [R8.64], P1 ;  /* 0x08e0000008037fae */ /* 0x0003e20008921844 */
[----:B------:R-:W-:-:S04]  /*1b8a0*/  ISETP.GT.AND P1, PT, R4, 0x2b, PT ;  /* 0x0000002b0400780c */ /* 0x000fc80003f24270 */
[----:B------:R-:W-:Y:S01]  /*1b8b0*/  SEL R5, RZ, 0x4, !P1 ;  /* 0x00000004ff057807 */ /* 0x000fe20004800000 */
[----:B-1----:R-:W-:-:S03]  /*1b8c0*/  IMAD.MOV.U32 R8, RZ, RZ, R43 ;  /* 0x000000ffff087224 */ /* 0x002fc600078e002b */
[----:B------:R-:W-:Y:S01]  /*1b8d0*/  SEL R5, R5, RZ, !P5 ;  /* 0x000000ff05057207 */ /* 0x000fe20006800000 */
[----:B------:R-:W-:Y:S03]  /*1b8e0*/  STL [R1+0x70c], R52 ;  /* 0x00070c3401007387 */ /* 0x000fe60000100800 */
[----:B------:R-:W-:Y:S01]  /*1b8f0*/  ISETP.NE.U32.AND P1, PT, R5, RZ, PT ;  /* 0x000000ff0500720c */ /* 0x000fe20003f25070 */
[----:B------:R-:W-:Y:S04]  /*1b900*/  STL [R1+0x718], R46 ;  /* 0x0007182e01007387 */ /* 0x000fe80000100800 */
[----:B------:R-:W-:Y:S04]  /*1b910*/  STL [R1+0x710], R47 ;  /* 0x0007102f01007387 */ /* 0x000fe80000100800 */
[----:B------:R-:W-:Y:S01]  /*1b920*/  STL [R1+0x714], R43 ;  /* 0x0007142b01007387 */ /* 0x000fe20000100800 */
[----:B------:R-:W-:Y:S01]  /*1b930*/  HMMA.1688.F32.TF32 R20, R140, R54, R20 ;  /* 0x000000368c14723c */ /* 0x000fe20000081014 */
[----:B---3--:R-:W-:-:S05]  /*1b940*/  IADD3.X R44, R44, R0, RZ, P2, !PT ;  /* 0x000000002c2c7210 */ /* 0x008fca00017fe4ff */
[----:B------:R-:W-:-:S05]  /*1b950*/  IMAD.MOV.U32 R9, RZ, RZ, R44 ;  /* 0x000000ffff097224 */ /* 0x000fca00078e002c */
[----:B------:R1:W-:Y:S04]  /*1b960*/  LDGSTS.E [R3+0x9c00], [R8.64], P0 ;  /* 0x09c0000008037fae */ /* 0x0003e80008121844 */
[----:B------:R-:W-:Y:S01]  /*1b970*/  STL [R1+0x6fc], R44 ;  /* 0x0006fc2c01007387 */ /* 0x000fe20000100800 */
[----:B----4-:R-:W-:-:S05]  /*1b980*/  IADD3 R41, P2, R41, R48, RZ ;  /* 0x0000003029297210 */ /* 0x010fca0007f5e0ff */
[----:B------:R-:W-:Y:S02]  /*1b990*/  IMAD.X R42, R42, 0x1, R0, P2 ;  /* 0x000000012a2a7824 */ /* 0x000fe400010e0600 */
[----:B-1----:R-:W-:-:S03]  /*1b9a0*/  IMAD.MOV.U32 R8, RZ, RZ, R41 ;  /* 0x000000ffff087224 */ /* 0x002fc600078e0029 */
[----:B------:R-:W-:Y:S02]  /*1b9b0*/  MOV R9, R42 ;  /* 0x0000002a00097202 */ /* 0x000fe40000000f00 */
[----:B--2---:R-:W-:-:S03]  /*1b9c0*/  IADD3 R15, P2, R15, R48, RZ ;  /* 0x000000300f0f7210 */ /* 0x004fc60007f5e0ff */
[----:B------:R1:W-:Y:S01]  /*1b9d0*/  LDGSTS.E [R3+0x9e00], [R8.64], P0 ;  /* 0x09e0000008037fae */ /* 0x0003e20008121844 */
[----:B------:R-:W-:Y:S01]  /*1b9e0*/  IADD3 R13, P0, R13, R48, RZ ;  /* 0x000000300d0d7210 */ /* 0x000fe20007f1e0ff */
[----:B------:R-:W-:Y:S02]  /*1b9f0*/  IMAD.X R40, R40, 0x1, R0, P2 ;  /* 0x0000000128287824 */ /* 0x000fe400010e0600 */
[----:B------:R-:W-:Y:S04]  /*1ba00*/  STL [R1+0x708], R41 ;  /* 0x0007082901007387 */ /* 0x000fe80000100800 */
[----:B------:R2:W-:Y:S04]  /*1ba10*/  STL [R1+0x700], R42 ;  /* 0x0007002a01007387 */ /* 0x0005e80000100800 */
[----:B------:R-:W-:Y:S01]  /*1ba20*/  STL [R1+0x704], R15 ;  /* 0x0007040f01007387 */ /* 0x000fe20000100800 */
[----:B-1----:R-:W-:-:S02]  /*1ba30*/  IMAD.MOV.U32 R8, RZ, RZ, R15 ;  /* 0x000000ffff087224 */ /* 0x002fc400078e000f */
[----:B-----5:R-:W-:Y:S01]  /*1ba40*/  IMAD.X R14, R14, 0x1, R0, P0 ;  /* 0x000000010e0e7824 */ /* 0x020fe200000e0600 */
[----:B------:R-:W-:Y:S01]  /*1ba50*/  STL [R1+0x6ec], R40 ;  /* 0x0006ec2801007387 */ /* 0x000fe20000100800 */
[----:B------:R-:W-:-:S03]  /*1ba60*/  IMAD.MOV.U32 R9, RZ, RZ, R40 ;  /* 0x000000ffff097224 */ /* 0x000fc600078e0028 */
[----:B------:R-:W-:Y:S04]  /*1ba70*/  STL [R1+0x6f8], R13 ;  /* 0x0006f80d01007387 */ /* 0x000fe80000100800 */
[----:B------:R1:W-:Y:S04]  /*1ba80*/  STL [R1+0x6f0], R14 ;  /* 0x0006f00e01007387 */ /* 0x0003e80000100800 */
[----:B------:R-:W3:Y:S04]  /*1ba90*/  LDL.LU R144, [R1+0x6dc] ;  /* 0x0006dc0001907983 */ /* 0x000ee80000300800 */
[----:B------:R4:W-:Y:S04]  /*1baa0*/  LDGSTS.E [R3+0xac00], [R8.64], P1 ;  /* 0x0ac0000008037fae */ /* 0x0009e80008921844 */
[----:B------:R-:W5:Y:S04]  /*1bab0*/  LDL.LU R55, [R1+0x6f4] ;  /* 0x0006f40001377983 */ /* 0x000f680000300800 */
[----:B--2---:R-:W2:Y:S01]  /*1bac0*/  LDL.LU R42, [R1+0x6e0] ;  /* 0x0006e000012a7983 */ /* 0x004ea20000300800 */
[----:B----4-:R-:W-:-:S03]  /*1bad0*/  IMAD.MOV.U32 R9, RZ, RZ, R14 ;  /* 0x000000ffff097224 */ /* 0x010fc600078e000e */
[----:B-1----:R-:W4:Y:S04]  /*1bae0*/  LDL.LU R14, [R1+0x6e8] ;  /* 0x0006e800010e7983 */ /* 0x002f280000300800 */
[----:B------:R-:W2:Y:S01]  /*1baf0*/  LDL.LU R54, [R1+0x6cc] ;  /* 0x0006cc0001367983 */ /* 0x000ea20000300800 */
[----:B------:R-:W-:-:S03]  /*1bb00*/  MOV R8, R13 ;  /* 0x0000000d00087202 */ /* 0x000fc60000000f00 */
[----:B------:R-:W2:Y:S04]  /*1bb10*/  LDL.LU R43, [R1+0x6e4] ;  /* 0x0006e400012b7983 */ /* 0x000ea80000300800 */
[----:B------:R-:W2:Y:S04]  /*1bb20*/  LDL.LU R52, [R1+0x6d0] ;  /* 0x0006d00001347983 */ /* 0x000ea80000300800 */
[----:B------:R-:W2:Y:S04]  /*1bb30*/  LDL.LU R13, [R1+0x6d8] ;  /* 0x0006d800010d7983 */ /* 0x000ea80000300800 */
[----:B------:R-:W2:Y:S04]  /*1bb40*/  LDL.LU R49, [R1+0x6b4] ;  /* 0x0006b40001317983 */ /* 0x000ea80000300800 */
[----:B------:R-:W2:Y:S04]  /*1bb50*/  LDL.LU R41, [R1+0x6d4] ;  /* 0x0006d40001297983 */ /* 0x000ea80000300800 */
[----:B------:R-:W2:Y:S04]  /*1bb60*/  LDL.LU R47, [R1+0x6c0] ;  /* 0x0006c000012f7983 */ /* 0x000ea80000300800 */
[----:B------:R-:W2:Y:S04]  /*1bb70*/  LDL.LU R40, [R1+0x6c8] ;  /* 0x0006c80001287983 */ /* 0x000ea80000300800 */
[----:B------:R-:W1:Y:S01]  /*1bb80*/  S2R R53, SR_TID.X ;  /* 0x0000000000357919 */ /* 0x000e620000002100 */
[----:B------:R-:W-:-:S02]  /*1bb90*/  ISETP.GT.AND P0, PT, R4, 0x2f, PT ;  /* 0x0000002f0400780c */ /* 0x000fc40003f04270 */
[C---:B------:R-:W-:Y:S01]  /*1bba0*/  ISETP.GT.AND P3, PT, R4.reuse, 0x37, PT ;  /* 0x000000370400780c */ /* 0x040fe20003f64270 */
[----:B------:R1:W-:Y:S01]  /*1bbb0*/  LDGSTS.E [R3+0xae00], [R8.64], P1 ;  /* 0x0ae0000008037fae */ /* 0x0003e20008921844 */
[----:B------:R-:W-:Y:S02]  /*1bbc0*/  SEL R5, RZ, 0x4, !P0 ;  /* 0x00000004ff057807 */ /* 0x000fe40004000000 */
[C---:B------:R-:W-:Y:S01]  /*1bbd0*/  ISETP.GT.AND P0, PT, R4.reuse, 0x33, PT ;  /* 0x000000330400780c */ /* 0x040fe20003f04270 */
[----:B------:R-:W2:Y:S01]  /*1bbe0*/  LDL.LU R15, [R1+0x6c4] ;  /* 0x0006c400010f7983 */ /* 0x000ea20000300800 */
[----:B------:R-:W-:Y:S02]  /*1bbf0*/  SEL R5, R5, RZ, !P5 ;  /* 0x000000ff05057207 */ /* 0x000fe40006800000 */
[C---:B------:R-:W-:Y:S01]  /*1bc00*/  ISETP.GT.AND P1, PT, R4.reuse, 0x3b, PT ;  /* 0x0000003b0400780c */ /* 0x040fe20003f24270 */
[----:B------:R-:W2:Y:S01]  /*1bc10*/  LDL.LU R44, [R1+0x6bc] ;  /* 0x0006bc00012c7983 */ /* 0x000ea20000300800 */
[----:B------:R-:W-:-:S02]  /*1bc20*/  ISETP.GT.AND P2, PT, R4, 0x3f, PT ;  /* 0x0000003f0400780c */ /* 0x000fc40003f44270 */
[----:B------:R-:W-:Y:S02]  /*1bc30*/  ISETP.NE.U32.AND P6, PT, R5, RZ, PT ;  /* 0x000000ff0500720c */ /* 0x000fe40003fc5070 */
[----:B------:R-:W-:Y:S02]  /*1bc40*/  SEL R5, RZ, 0x4, !P0 ;  /* 0x00000004ff057807 */ /* 0x000fe40004000000 */
[----:B-1----:R-:W-:-:S04]  /*1bc50*/  LOP3.LUT R46, R53, 0x3f, RZ, 0xc0, !PT ;  /* 0x0000003f352e7812 */ /* 0x002fc800078ec0ff */
[----:B------:R-:W-:Y:S02]  /*1bc60*/  ISETP.GE.AND P4, PT, R46, R4, PT ;  /* 0x000000042e00720c */ /* 0x000fe40003f86270 */
[----:B------:R-:W-:Y:S02]  /*1bc70*/  SEL R4, RZ, 0x4, !P3 ;  /* 0x00000004ff047807 */ /* 0x000fe40005800000 */
[----:B------:R-:W-:Y:S02]  /*1bc80*/  SEL R5, R5, RZ, !P5 ;  /* 0x000000ff05057207 */ /* 0x000fe40006800000 */
[----:B------:R-:W-:Y:S02]  /*1bc90*/  SEL R4, R4, RZ, !P5 ;  /* 0x000000ff04047207 */ /* 0x000fe40006800000 */
[----:B------:R-:W-:Y:S02]  /*1bca0*/  ISETP.NE.U32.AND P0, PT, R5, RZ, PT ;  /* 0x000000ff0500720c */ /* 0x000fe40003f05070 */
[----:B------:R-:W-:-:S02]  /*1bcb0*/  ISETP.NE.U32.AND P3, PT, R4, RZ, PT ;  /* 0x000000ff0400720c */ /* 0x000fc40003f65070 */
[----:B------:R-:W-:Y:S02]  /*1bcc0*/  SEL R4, RZ, 0x4, !P2 ;  /* 0x00000004ff047807 */ /* 0x000fe40005000000 */
[----:B------:R-:W-:Y:S02]  /*1bcd0*/  SEL R5, RZ, 0x4, !P1 ;  /* 0x00000004ff057807 */ /* 0x000fe40004800000 */
[----:B------:R-:W-:Y:S02]  /*1bce0*/  SEL R4, R4, RZ, !P5 ;  /* 0x000000ff04047207 */ /* 0x000fe40006800000 */
[----:B------:R-:W-:Y:S01]  /*1bcf0*/  SEL R5, R5, RZ, !P5 ;  /* 0x000000ff05057207 */ /* 0x000fe20006800000 */
[----:B------:R-:W-:Y:S01]  /*1bd00*/  HMMA.1688.F32.TF32 R28, R140, R10, R28 ;  /* 0x0000000a8c1c723c */ /* 0x000fe2000008101c */
[----:B------:R-:W-:-:S04]  /*1bd10*/  SEL R8, RZ, 0x4, P4 ;  /* 0x00000004ff087807 */ /* 0x000fc80002000000 */
[----:B------:R-:W-:-:S03]  /*1bd20*/  SEL R8, R8, RZ, !P5 ;  /* 0x000000ff08087207 */ /* 0x000fc60006800000 */
[----:B------:R-:W-:Y:S01]  /*1bd30*/  HMMA.1688.F32.TF32 R36, R140, R6, R36 ;  /* 0x000000068c24723c */ /* 0x000fe20000081024 */
[----:B-----5:R-:W-:-:S05]  /*1bd40*/  IADD3 R55, P2, R55, R48, RZ ;  /* 0x0000003037377210 */ /* 0x020fca0007f5e0ff */
[----:B---3--:R-:W-:Y:S01]  /*1bd50*/  IMAD.X R144, R144, 0x1, R0, P2 ;  /* 0x0000000190907824 */ /* 0x008fe200010e0600 */
[----:B----4-:R-:W-:Y:S01]  /*1bd60*/  IADD3 R14, P1, R14, R48, RZ ;  /* 0x000000300e0e7210 */ /* 0x010fe20007f3e0ff */
[----:B------:R-:W-:Y:S01]  /*1bd70*/  STL [R1+0x6f4], R55 ;  /* 0x0006f43701007387 */ /* 0x000fe20000100800 */
[----:B------:R-:W-:-:S03]  /*1bd80*/  ISETP.NE.U32.AND P2, PT, R5, RZ, PT ;  /* 0x000000ff0500720c */ /* 0x000fc60003f45070 */
[----:B--2---:R-:W-:Y:S01]  /*1bd90*/  IMAD.X R42, R42, 0x1, R0, P1 ;  /* 0x000000012a2a7824 */ /* 0x004fe200008e0600 */
[----:B------:R-:W-:Y:S01]  /*1bda0*/  ISETP.NE.U32.AND P1, PT, R4, RZ, PT ;  /* 0x000000ff0400720c */ /* 0x000fe20003f25070 */
[----:B------:R1:W-:Y:S01]  /*1bdb0*/  STL [R1+0x6e8], R14 ;  /* 0x0006e80e01007387 */ /* 0x0003e20000100800 */
[----:B------:R-:W-:Y:S01]  /*1bdc0*/  IMAD.MOV.U32 R4, RZ, RZ, R55 ;  /* 0x000000ffff047224 */ /* 0x000fe200078e0037 */
[----:B------:R-:W-:Y:S02]  /*1bdd0*/  MOV R5, R144 ;  /* 0x0000009000057202 */ /* 0x000fe40000000f00 */
[----:B------:R-:W-:Y:S04]  /*1bde0*/  STL [R1+0x6dc], R144 ;  /* 0x0006dc9001007387 */ /* 0x000fe80000100800 */
[----:B------:R2:W-:Y:S04]  /*1bdf0*/  STL [R1+0x6e0], R42 ;  /* 0x0006e02a01007387 */ /* 0x0005e80000100800 */
[----:B------:R-:W3:Y:S04]  /*1be00*/  LDL.LU R10, [R1+0x6b8] ;  /* 0x0006b800010a7983 */ /* 0x000ee80000300800 */
[----:B------:R4:W-:Y:S04]  /*1be10*/  LDGSTS.E [R3+0xbc00], [R4.64], P6 ;  /* 0x0bc0000004037fae */ /* 0x0009e8000b121844 */
[----:B------:R-:W5:Y:S01]  /*1be20*/  LDL.LU R9, [R1+0x4a0] ;  /* 0x0004a00001097983 */ /* 0x000f620000300800 */
[----:B----4-:R-:W-:-:S03]  /*1be30*/  IMAD.MOV.U32 R4, RZ, RZ, R14 ;  /* 0x000000ffff047224 */ /* 0x010fc600078e000e */
[----:B-1----:R-:W4:Y:S01]  /*1be40*/  LDL.LU R14, [R1+0x6b0] ;  /* 0x0006b000010e7983 */ /* 0x002f220000300800 */
[-C--:B------:R-:W-:Y:S01]  /*1be50*/  IADD3 R43, P4, R43, R48.reuse, RZ ;  /* 0x000000302b2b7210 */ /* 0x080fe20007f9e0ff */
[----:B------:R-:W-:Y:S01]  /*1be60*/  IMAD.MOV.U32 R5, RZ, RZ, R42 ;  /* 0x000000ffff057224 */ /* 0x000fe200078e002a */
[----:B------:R-:W-:-:S03]  /*1be70*/  IADD3 R13, P5, R13, R48, RZ ;  /* 0x000000300d0d7210 */ /* 0x000fc60007fbe0ff */
[----:B------:R-:W-:Y:S01]  /*1be80*/  IMAD.X R54, R54, 0x1, R0, P4 ;  /* 0x0000000136367824 */ /* 0x000fe200020e0600 */
[----:B------:R1:W-:Y:S04]  /*1be90*/  STL [R1+0x6e4], R43 ;  /* 0x0006e42b01007387 */ /* 0x0003e80000100800 */
[----:B--2---:R-:W2:Y:S04]  /*1bea0*/  LDL.LU R42, [R1+0x6ac] ;  /* 0x0006ac00012a7983 */ /* 0x004ea80000300800 */
[----:B------:R1:W-:Y:S04]  /*1beb0*/  LDGSTS.E [R3+0xbe00], [R4.64], P6 ;  /* 0x0be0000004037fae */ /* 0x0003e8000b121844 */
[----:B------:R1:W-:Y:S04]  /*1bec0*/  STL [R1+0x6d8], R13 ;  /* 0x0006d80d01007387 */ /* 0x0003e80000100800 */
[----:B------:R-:W-:Y:S01]  /*1bed0*/  STL [R1+0x6cc], R54 ;  /* 0x0006cc3601007387 */ /* 0x000fe20000100800 */
[----:B-1----:R-:W-:-:S03]  /*1bee0*/  MOV R4, R43 ;  /* 0x0000002b00047202 */ /* 0x002fc60000000f00 */
[----:B------:R-:W2:Y:S01]  /*1bef0*/  LDL.LU R43, [R1+0x6a8] ;  /* 0x0006a800012b7983 */ /* 0x000ea20000300800 */
[-C--:B------:R-:W-:Y:S01]  /*1bf00*/  IADD3 R41, P6, R41, R48.reuse, RZ ;  /* 0x0000003029297210 */ /* 0x080fe20007fde0ff */
[----:B------:R-:W-:Y:S02]  /*1bf10*/  IMAD.X R52, R52, 0x1, R0, P5 ;  /* 0x0000000134347824 */ /* 0x000fe400028e0600 */
[----:B------:R-:W-:Y:S02]  /*1bf20*/  IMAD.MOV.U32 R5, RZ, RZ, R54 ;  /* 0x000000ffff057224 */ /* 0x000fe400078e0036 */
[----:B------:R1:W-:Y:S04]  /*1bf30*/  STL [R1+0x6d4], R41 ;  /* 0x0006d42901007387 */ /* 0x0003e80000100800 */
[----:B------:R-:W-:Y:S04]  /*1bf40*/  STL [R1+0x6d0], R52 ;  /* 0x0006d03401007387 */ /* 0x000fe80000100800 */
[----:B------:R-:W2:Y:S01]  /*1bf50*/  LDL.LU R7, [R1+0x4ac] ;  /* 0x0004ac0001077983 */ /* 0x000ea20000300800 */
[----:B------:R-:W-:-:S03]  /*1bf60*/  IADD3 R40, P5, R40, R48, RZ ;  /* 0x0000003028287210 */ /* 0x000fc60007fbe0ff */
[----:B------:R-:W2:Y:S01]  /*1bf70*/  LDL.LU R6, [R1+0x4a4] ;  /* 0x0004a40001067983 */ /* 0x000ea20000300800 */
[----:B------:R-:W-:-:S03]  /*1bf80*/  IMAD.X R49, R49, 0x1, R0, P6 ;  /* 0x0000000131317824 */ /* 0x000fc600030e0600 */
[----:B------:R1:W-:Y:S04]  /*1bf90*/  LDGSTS.E [R3+0xcc00], [R4.64], P0 ;  /* 0x0cc0000004037fae */ /* 0x0003e80008121844 */
[----:B------:R1:W-:Y:S02]  /*1bfa0*/  STL [R1+0x6c8], R40 ;  /* 0x0006c82801007387 */ /* 0x0003e40000100800 */
[----:B-1----:R-:W-:Y:S02]  /*1bfb0*/  IMAD.MOV.U32 R4, RZ, RZ, R13 ;  /* 0x000000ffff047224 */ /* 0x002fe400078e000d */
[----:B------:R-:W-:Y:S01]  /*1bfc0*/  IMAD.MOV.U32 R5, RZ, RZ, R52 ;  /* 0x000000ffff057224 */ /* 0x000fe200078e0034 */
[----:B------:R1:W-:Y:S04]  /*1bfd0*/  STL [R1+0x6b4], R49 ;  /* 0x0006b43101007387 */ /* 0x0003e80000100800 */
[----:B------:R1:W-:Y:S04]  /*1bfe0*/  LDGSTS.E [R3+0xce00], [R4.64], P0 ;  /* 0x0ce0000004037fae */ /* 0x0003e80008121844 */
[----:B------:R-:W2:Y:S01]  /*1bff0*/  LDL.LU R13, [R1+0x4cc] ;  /* 0x0004cc00010d7983 */ /* 0x000ea20000300800 */
[----:B-1----:R-:W-:-:S03]  /*1c000*/  IMAD.MOV.U32 R4, RZ, RZ, R41 ;  /* 0x000000ffff047224 */ /* 0x002fc600078e0029 */
[----:B------:R-:W2:Y:S01]  /*1c010*/  LDL.LU R41, [R1+0x4a8] ;  /* 0x0004a80001297983 */ /* 0x000ea20000300800 */
[----:B------:R-:W-:Y:S01]  /*1c020*/  IADD3 R15, P0, R15, R48, RZ ;  /* 0x000000300f0f7210 */ /* 0x000fe20007f1e0ff */
[----:B------:R-:W-:Y:S01]  /*1c030*/  IMAD.MOV.U32 R5, RZ, RZ, R49 ;  /* 0x000000ffff057224 */ /* 0x000fe200078e0031 */
[----:B------:R-:W-:Y:S02]  /*1c040*/  IADD3.X R47, R47, R0, RZ, P5, !PT ;  /* 0x000000002f2f7210 */ /* 0x000fe40002ffe4ff */
[----:B------:R-:W-:Y:S01]  /*1c050*/  IADD3 R44, P5, R44, R48, RZ ;  /* 0x000000302c2c7210 */ /* 0x000fe20007fbe0ff */
[----:B------:R1:W-:Y:S04]  /*1c060*/  STL [R1+0x6c4], R15 ;  /* 0x0006c40f01007387 */ /* 0x0003e80000100800 */
[----:B------:R1:W-:Y:S01]  /*1c070*/  LDGSTS.E [R3+0xdc00], [R4.64], P3 ;  /* 0x0dc0000004037fae */ /* 0x0003e20009921844 */
[----:B------:R-:W-:-:S03]  /*1c080*/  ISETP.NE.U32.AND P4, PT, R8, RZ, PT ;  /* 0x000000ff0800720c */ /* 0x000fc60003f85070 */
[----:B------:R3:W-:Y:S01]  /*1c090*/  STL [R1+0x6c0], R47 ;  /* 0x0006c02f01007387 */ /* 0x0007e20000100800 */
[----:B-1----:R-:W-:-:S03]  /*1c0a0*/  IMAD.MOV.U32 R4, RZ, RZ, R40 ;  /* 0x000000ffff047224 */ /* 0x002fc600078e0028 */
[----:B------:R-:W2:Y:S04]  /*1c0b0*/  LDL.LU R40, [R1+0x4c8] ;  /* 0x0004c80001287983 */ /* 0x000ea80000300800 */
[----:B------:R-:W-:Y:S01]  /*1c0c0*/  STL [R1+0x6bc], R44 ;  /* 0x0006bc2c01007387 */ /* 0x000fe20000100800 */
[----:B------:R-:W-:-:S03]  /*1c0d0*/  MOV R5, R47 ;  /* 0x0000002f00057202 */ /* 0x000fc60000000f00 */
[----:B------:R-:W1:Y:S04]  /*1c0e0*/  S2R R49, SR_TID.X ;  /* 0x0000000000317919 */ /* 0x000e680000002100 */
[----:B------:R1:W-:Y:S02]  /*1c0f0*/  LDGSTS.E [R3+0xde00], [R4.64], P3 ;  /* 0x0de0000004037fae */ /* 0x0003e40009921844 */
[----:B-1----:R-:W-:Y:S02]  /*1c100*/  IMAD.MOV.U32 R4, RZ, RZ, R15 ;  /* 0x000000ffff047224 */ /* 0x002fe400078e000f */
[----:B------:R-:W-:-:S05]  /*1c110*/  IMAD.MOV.U32 R15, RZ, RZ, c[0x0][0x18c] ;  /* 0x00006300ff0f7624 */ /* 0x000fca00078e00ff */
[----:B------:R-:W-:-:S05]  /*1c120*/  SHF.L.U32 R15, R15, 0x6, RZ ;  /* 0x000000060f0f7819 */ /* 0x000fca00000006ff */
[----:B------:R-:W-:Y:S01]  /*1c130*/  IMAD.SHL.U32 R15, R15, 0x4, RZ ;  /* 0x000000040f0f7824 */ /* 0x000fe200078e00ff */
[----:B------:R-:W-:Y:S01]  /*1c140*/  LOP3.LUT R52, R49, 0x3f, RZ, 0xc0, !PT ;  /* 0x0000003f31347812 */ /* 0x000fe200078ec0ff */
[----:B---3--:R-:W-:-:S05]  /*1c150*/  IMAD.X R10, R10, 0x1, R0, P0 ;  /* 0x000000010a0a7824 */ /* 0x008fca00000e0600 */
[----:B------:R1:W-:Y:S01]  /*1c160*/  STL [R1+0x6b8], R10 ;  /* 0x0006b80a01007387 */ /* 0x0003e20000100800 */
[----:B-----5:R-:W-:-:S03]  /*1c170*/  IMAD.X R9, R9, 0x1, R0, P5 ;  /* 0x0000000109097824 */ /* 0x020fc600028e0600 */
[----:B------:R-:W3:Y:S04]  /*1c180*/  LDL.LU R8, [R1+0x4ec] ;  /* 0x0004ec0001087983 */ /* 0x000ee80000300800 */
[----:B------:R-:W5:Y:S01]  /*1c190*/  LDL.LU R11, [R1+0x50c] ;  /* 0x00050c00010b7983 */ /* 0x000f620000300800 */
[----:B----4-:R-:W-:-:S05]  /*1c1a0*/  IADD3 R14, P0, R14, R48, RZ ;  /* 0x000000300e0e7210 */ /* 0x010fca0007f1e0ff */
[----:B------:R-:W-:Y:S04]  /*1c1b0*/  STL [R1+0x6b0], R14 ;  /* 0x0006b00e01007387 */ /* 0x000fe80000100800 */
[----:B------:R4:W-:Y:S04]  /*1c1c0*/  STL [R1+0x4a0], R9 ;  /* 0x0004a00901007387 */ /* 0x0009e80000100800 */
[----:B------:R-:W5:Y:S01]  /*1c1d0*/  LDL.LU R47, [R1+0x4e8] ;  /* 0x0004e800012f7983 */ /* 0x000f620000300800 */
[----:B------:R-:W-:Y:S01]  /*1c1e0*/  IMAD.MOV.U32 R5, RZ, RZ, R10 ;  /* 0x000000ffff057224 */ /* 0x000fe200078e000a */
[----:B--2---:R-:W-:-:S02]  /*1c1f0*/  IADD3 R42, P3, R42, R48, RZ ;  /* 0x000000302a2a7210 */ /* 0x004fc40007f7e0ff */
[----:B-1----:R-:W2:Y:S04]  /*1c200*/  LDL.LU R10, [R1+0x52c] ;  /* 0x00052c00010a7983 */ /* 0x002ea80000300800 */
[----:B------:R1:W-:Y:S04]  /*1c210*/  LDGSTS.E [R3+0xec00], [R4.64], P2 ;  /* 0x0ec0000004037fae */ /* 0x0003e80009121844 */
[----:B------:R-:W-:Y:S01]  /*1c220*/  STL [R1+0x6ac], R42 ;  /* 0x0006ac2a01007387 */ /* 0x000fe20000100800 */
[----:B------:R-:W-:Y:S02]  /*1c230*/  IMAD.X R43, R43, 0x1, R0, P0 ;  /* 0x000000012b2b7824 */ /* 0x000fe400000e0600 */
[----:B-1----:R-:W-:-:S02]  /*1c240*/  IMAD.MOV.U32 R4, RZ, RZ, R44 ;  /* 0x000000ffff047224 */ /* 0x002fc400078e002c */
[----:B------:R-:W-:Y:S01]  /*1c250*/  IMAD.MOV.U32 R5, RZ, RZ, R9 ;  /* 0x000000ffff057224 */ /* 0x000fe200078e0009 */
[----:B------:R-:W2:Y:S04]  /*1c260*/  LDL.LU R44, [R1+0x508] ;  /* 0x00050800012c7983 */ /* 0x000ea80000300800 */
[----:B----4-:R-:W4:Y:S04]  /*1c270*/  LDL.LU R9, [R1+0x54c] ;  /* 0x00054c0001097983 */ /* 0x010f280000300800 */
[----:B------:R1:W-:Y:S04]  /*1c280*/  LDGSTS.E [R3+0xee00], [R4.64], P2 ;  /* 0x0ee0000004037fae */ /* 0x0003e80009121844 */
[----:B------:R1:W-:Y:S02]  /*1c290*/  STL [R1+0x6a8], R43 ;  /* 0x0006a82b01007387 */ /* 0x0003e40000100800 */
[----:B-1----:R-:W-:-:S02]  /*1c2a0*/  IMAD.MOV.U32 R5, RZ, RZ, R43 ;  /* 0x000000ffff057224 */ /* 0x002fc400078e002b */
[----:B------:R-:W4:Y:S01]  /*1c2b0*/  LDL.LU R43, [R1+0x528] ;  /* 0x00052800012b7983 */ /* 0x000f220000300800 */
[----:B------:R-:W-:Y:S01]  /*1c2c0*/  IADD3 R7, P0, R7, R15, RZ ;  /* 0x0000000f07077210 */ /* 0x000fe20007f1e0ff */
[----:B------:R-:W-:Y:S01]  /*1c2d0*/  IMAD.MOV.U32 R4, RZ, RZ, R14 ;  /* 0x000000ffff047224 */ /* 0x000fe200078e000e */
[----:B------:R-:W-:Y:S02]  /*1c2e0*/  IADD3.X R6, R6, R0, RZ, P3, !PT ;  /* 0x0000000006067210 */ /* 0x000fe40001ffe4ff */
[----:B------:R-:W-:Y:S01]  /*1c2f0*/  SHF.R.S32.HI R48, RZ, 0x6, R49 ;  /* 0x00000006ff307819 */ /* 0x000fe20000011431 */
[----:B------:R-:W-:Y:S04]  /*1c300*/  STL [R1+0x4ac], R7 ;  /* 0x0004ac0701007387 */ /* 0x000fe80000100800 */
[----:B------:R1:W-:Y:S01]  /*1c310*/  LDGSTS.E [R3+0xfc00], [R4.64], P1 ;  /* 0x0fc0000004037fae */ /* 0x0003e20008921844 */
[----:B------:R-:W-:-:S03]  /*1c320*/  SGXT R48, R48, 0x1 ;  /* 0x000000013030781a */ /* 0x000fc60000000200 */
[----:B------:R1:W-:Y:S04]  /*1c330*/  STL [R1+0x4a4], R6 ;  /* 0x0004a40601007387 */ /* 0x0003e80000100800 */
[----:B------:R-:W4:Y:S01]  /*1c340*/  LDL.LU R14, [R1+0x56c] ;  /* 0x00056c00010e7983 */ /* 0x000f220000300800 */
[----:B-1----:R-:W-:Y:S01]  /*1c350*/  MOV R5, R6 ;  /* 0x0000000600057202 */ /* 0x002fe20000000f00 */
[----:B------:R-:W-:Y:S02]  /*1c360*/  IMAD.MOV.U32 R4, RZ, RZ, R42 ;  /* 0x000000ffff047224 */ /* 0x000fe400078e002a */
[----:B------:R-:W-:Y:S01]  /*1c370*/  IMAD.SHL.U32 R6, R52, 0x4, RZ ;  /* 0x0000000434067824 */ /* 0x000fe200078e00ff */
[----:B------:R-:W4:Y:S01]  /*1c380*/  LDL.LU R42, [R1+0x548] ;  /* 0x00054800012a7983 */ /* 0x000f220000300800 */
[----:B------:R-:W-:Y:S01]  /*1c390*/  IADD3 R13, P2, R13, R15, RZ ;  /* 0x0000000f0d0d7210 */ /* 0x000fe20007f5e0ff */
[----:B------:R-:W-:-:S02]  /*1c3a0*/  IMAD.X R41, R41, 0x1, R2, P0 ;  /* 0x0000000129297824 */ /* 0x000fc400000e0602 */
[----:B------:R-:W-:Y:S01]  /*1c3b0*/  LOP3.LUT R6, R6, 0x110, R48, 0x78, !PT ;  /* 0x0000011006067812 */ /* 0x000fe200078e7830 */
[----:B------:R1:W-:Y:S04]  /*1c3c0*/  LDGSTS.E [R3+0xfe00], [R4.64], P1 ;  /* 0x0fe0000004037fae */ /* 0x0003e80008921844 */
[----:B------:R-:W-:Y:S04]  /*1c3d0*/  STL [R1+0x4cc], R13 ;  /* 0x0004cc0d01007387 */ /* 0x000fe80000100800 */
[----:B------:R1:W-:Y:S02]  /*1c3e0*/  STL [R1+0x4a8], R41 ;  /* 0x0004a82901007387 */ /* 0x0003e40000100800 */
[----:B-1----:R-:W-:Y:S01]  /*1c3f0*/  IMAD R3, R45, 0x8000, R6 ;  /* 0x000080002d037824 */ /* 0x002fe200078e0206 */
[----:B------:R-:W-:Y:S01]  /*1c400*/  MOV R5, R41 ;  /* 0x0000002900057202 */ /* 0x000fe20000000f00 */
[----:B------:R-:W4:Y:S04]  /*1c410*/  LDL.LU R6, [R1+0x58c] ;  /* 0x00058c0001067983 */ /* 0x000f280000300800 */
[----:B------:R-:W4:Y:S01]  /*1c420*/  LDL.LU R41, [R1+0x568] ;  /* 0x0005680001297983 */ /* 0x000f220000300800 */
[----:B------:R-:W-:-:S02]  /*1c430*/  IMAD.X R40, R40, 0x1, R2, P2 ;  /* 0x0000000128287824 */ /* 0x000fc400010e0602 */
[----:B------:R-:W-:Y:S01]  /*1c440*/  IMAD.MOV.U32 R4, RZ, RZ, R7 ;  /* 0x000000ffff047224 */ /* 0x000fe200078e0007 */
[----:B------:R-:W0:Y:S04]  /*1c450*/  LDGDEPBAR ;  /* 0x00000000000079af */ /* 0x000e280000000000 */
[----:B------:R1:W-:Y:S02]  /*1c460*/  LDGSTS.E [R3+0x20000], [R4.64], P4 ;  /* 0x2000000004037fae */ /* 0x0003e4000a121844 */
[----:B-1----:R-:W-:Y:S02]  /*1c470*/  IMAD.MOV.U32 R5, RZ, RZ, R40 ;  /* 0x000000ffff057224 */ /* 0x002fe400078e0028 */
[----:B------:R-:W-:-:S05]  /*1c480*/  IMAD.MOV.U32 R4, RZ, RZ, R13 ;  /* 0x000000ffff047224 */ /* 0x000fca00078e000d */
[----:B------:R1:W-:Y:S01]  /*1c490*/  LDGSTS.E [R3+0x20800], [R4.64], P4 ;  /* 0x2080000004037fae */ /* 0x0003e2000a121844 */
[-C--:B---3--:R-:W-:Y:S02]  /*1c4a0*/  IADD3 R8, P0, R8, R15.reuse, RZ ;  /* 0x0000000f08087210 */ /* 0x088fe40007f1e0ff */
[----:B-----5:R-:W-:-:S03]  /*1c4b0*/  IADD3 R11, P1, R11, R15, RZ ;  /* 0x0000000f0b0b7210 */ /* 0x020fc60007f3e0ff */
[----:B------:R-:W-:Y:S04]  /*1c4c0*/  STL [R1+0x4ec], R8 ;  /* 0x0004ec0801007387 */ /* 0x000fe80000100800 */
[----:B------:R3:W-:Y:S04]  /*1c4d0*/  STL [R1+0x4c8], R40 ;  /* 0x0004c82801007387 */ /* 0x0007e80000100800 */
[----:B------:R-:W5:Y:S04]  /*1c4e0*/  LDL.LU R7, [R1+0x5ac] ;  /* 0x0005ac0001077983 */ /* 0x000f680000300800 */
[----:B---3--:R-:W3:Y:S01]  /*1c4f0*/  LDL.LU R40, [R1+0x588] ;  /* 0x0005880001287983 */ /* 0x008ee20000300800 */
[----:B------:R-:W-:-:S03]  /*1c500*/  IMAD.X R47, R47, 0x1, R2, P0 ;  /* 0x000000012f2f7824 */ /* 0x000fc600000e0602 */
[----:B------:R-:W-:Y:S04]  /*1c510*/  STL [R1+0x50c], R11 ;  /* 0x00050c0b01007387 */ /* 0x000fe80000100800 */
[----:B------:R1:W-:Y:S04]  /*1c520*/  STL [R1+0x4e8], R47 ;  /* 0x0004e82f01007387 */ /* 0x0003e80000100800 */
[----:B------:R-:W3:Y:S04]  /*1c530*/  LDL.LU R13, [R1+0x5cc] ;  /* 0x0005cc00010d7983 */ /* 0x000ee80000300800 */
[----:B------:R-:W3:Y:S01]  /*1c540*/  LDL.LU R48, [R1+0x5a8] ;  /* 0x0005a80001307983 */ /* 0x000ee20000300800 */
[----:B--2---:R-:W-:Y:S01]  /*1c550*/  IADD3 R10, P0, R10, R15, RZ ;  /* 0x0000000f0a0a7210 */ /* 0x004fe20007f1e0ff */
[----:B-1----:R-:W-:Y:S01]  /*1c560*/  IMAD.MOV.U32 R5, RZ, RZ, R47 ;  /* 0x000000ffff057224 */ /* 0x002fe200078e002f */
[----:B------:R-:W-:-:S03]  /*1c570*/  MOV R4, R8 ;  /* 0x0000000800047202 */ /* 0x000fc60000000f00 */
[----:B------:R-:W-:Y:S01]  /*1c580*/  STL [R1+0x52c], R10 ;  /* 0x00052c0a01007387 */ /* 0x000fe20000100800 */
[----:B------:R-:W-:-:S03]  /*1c590*/  IMAD.X R44, R44, 0x1, R2, P1 ;  /* 0x000000012c2c7824 */ /* 0x000fc600008e0602 */
[----:B------:R1:W-:Y:S01]  /*1c5a0*/  LDGSTS.E [R3+0x21000], [R4.64], P4 ;  /* 0x2100000004037fae */ /* 0x0003e2000a121844 */
[----:B----4-:R-:W-:-:S03]  /*1c5b0*/  IADD3 R9, P1, R9, R15, RZ ;  /* 0x0000000f09097210 */ /* 0x010fc60007f3e0ff */
[----:B------:R2:W-:Y:S04]  /*1c5c0*/  STL [R1+0x508], R44 ;  /* 0x0005082c01007387 */ /* 0x0005e80000100800 */
[----:B------:R-:W4:Y:S04]  /*1c5d0*/  LDL.LU R8, [R1+0x5ec] ;  /* 0x0005ec0001087983 */ /* 0x000f280000300800 */
[----:B------:R-:W4:Y:S01]  /*1c5e0*/  LDL.LU R47, [R1+0x5c8] ;  /* 0x0005c800012f7983 */ /* 0x000f220000300800 */
[----:B-1----:R-:W-:-:S03]  /*1c5f0*/  IMAD.MOV.U32 R4, RZ, RZ, R11 ;  /* 0x000000ffff047224 */ /* 0x002fc600078e000b */
[----:B------:R-:W-:Y:S01]  /*1c600*/  STL [R1+0x54c], R9 ;  /* 0x00054c0901007387 */ /* 0x000fe20000100800 */
[----:B------:R-:W-:Y:S02]  /*1c610*/  IMAD.X R43, R43, 0x1, R2, P0 ;  /* 0x000000012b2b7824 */ /* 0x000fe400000e0602 */
[----:B------:R-:W-:-:S03]  /*1c620*/  IMAD.MOV.U32 R5, RZ, RZ, R44 ;  /* 0x000000ffff057224 */ /* 0x000fc600078e002c */
[----:B------:R1:W-:Y:S04]  /*1c630*/  STL [R1+0x528], R43 ;  /* 0x0005282b01007387 */ /* 0x0003e80000100800 */
[----:B------:R-:W4:Y:S04]  /*1c640*/  LDL.LU R11, [R1+0x60c] ;  /* 0x00060c00010b7983 */ /* 0x000f280000300800 */
[----:B--2---:R-:W2:Y:S04]  /*1c650*/  LDL.LU R44, [R1+0x5e8] ;  /* 0x0005e800012c7983 */ /* 0x004ea80000300800 */
[----:B------:R1:W-:Y:S01]  /*1c660*/  LDGSTS.E [R3+0x21800], [R4.64], P4 ;  /* 0x2180000004037fae */ /* 0x0003e2000a121844 */
[----:B------:R-:W-:-:S02]  /*1c670*/  IADD3 R14, P0, R14, R15, RZ ;  /* 0x0000000f0e0e7210 */ /* 0x000fc40007f1e0ff */
[----:B------:R-:W-:-:S03]  /*1c680*/  IADD3.X R42, R42, R2, RZ, P1, !PT ;  /* 0x000000022a2a7210 */ /* 0x000fc60000ffe4ff */
[----:B------:R-:W-:Y:S01]  /*1c690*/  STL [R1+0x56c], R14 ;  /* 0x00056c0e01007387 */ /* 0x000fe20000100800 */
[----:B-1----:R-:W-:-:S03]  /*1c6a0*/  IMAD.MOV.U32 R4, RZ, RZ, R10 ;  /* 0x000000ffff047224 */ /* 0x002fc600078e000a */
[----:B------:R1:W-:Y:S01]  /*1c6b0*/  STL [R1+0x548], R42 ;  /* 0x0005482a01007387 */ /* 0x0003e20000100800 */
[----:B------:R-:W-:-:S03]  /*1c6c0*/  IMAD.MOV.U32 R5, RZ, RZ, R43 ;  /* 0x000000ffff057224 */ /* 0x000fc600078e002b */
[----:B------:R-:W2:Y:S04]  /*1c6d0*/  LDL.LU R10, [R1+0x62c] ;  /* 0x00062c00010a7983 */ /* 0x000ea80000300800 */
[----:B------:R-:W2:Y:S04]  /*1c6e0*/  LDL.LU R43, [R1+0x608] ;  /* 0x00060800012b7983 */ /* 0x000ea80000300800 */
[----:B------:R1:W-:Y:S01]  /*1c6f0*/  LDGSTS.E [R3+0x22000], [R4.64], P4 ;  /* 0x2200000004037fae */ /* 0x0003e2000a121844 */
[----:B------:R-:W-:Y:S01]  /*1c700*/  IADD3 R6, P1, R6, R15, RZ ;  /* 0x0000000f06067210 */ /* 0x000fe20007f3e0ff */
[----:B------:R-:W-:-:S04]  /*1c710*/  IMAD.X R41, R41, 0x1, R2, P0 ;  /* 0x0000000129297824 */ /* 0x000fc800000e0602 */
[----:B------:R-:W-:Y:S04]  /*1c720*/  STL [R1+0x58c], R6 ;  /* 0x00058c0601007387 */ /* 0x000fe80000100800 */
[----:B------:R1:W-:Y:S02]  /*1c730*/  STL [R1+0x568], R41 ;  /* 0x0005682901007387 */ /* 0x0003e40000100800 */
[----:B-1----:R-:W-:Y:S01]  /*1c740*/  MOV R5, R42 ;  /* 0x0000002a00057202 */ /* 0x002fe20000000f00 */
[----:B------:R-:W-:Y:S01]  /*1c750*/  IMAD.MOV.U32 R4, RZ, RZ, R9 ;  /* 0x000000ffff047224 */ /* 0x000fe200078e0009 */
[----:B------:R-:W2:Y:S04]  /*1c760*/  LDL.LU R42, [R1+0x628] ;  /* 0x00062800012a7983 */ /* 0x000ea80000300800 */
[----:B------:R-:W2:Y:S04]  /*1c770*/  LDL.LU R9, [R1+0x64c] ;  /* 0x00064c0001097983 */ /* 0x000ea80000300800 */
[----:B------:R1:W-:Y:S02]  /*1c780*/  LDGSTS.E [R3+0x22800], [R4.64], P4 ;  /* 0x2280000004037fae */ /* 0x0003e4000a121844 */
[----:B-1----:R-:W-:-:S02]  /*1c790*/  IMAD.MOV.U32 R4, RZ, RZ, R14 ;  /* 0x000000ffff047224 */ /* 0x002fc400078e000e */
[----:B------:R-:W-:Y:S02]  /*1c7a0*/  IMAD.MOV.U32 R5, RZ, RZ, R41 ;  /* 0x000000ffff057224 */ /* 0x000fe400078e0029 */
[----:B------:R-:W2:Y:S04]  /*1c7b0*/  LDL.LU R41, [R1+0x648] ;  /* 0x0006480001297983 */ /* 0x000ea80000300800 */
[----:B------:R1:W-:Y:S02]  /*1c7c0*/  LDGSTS.E [R3+0x23000], [R4.64], P4 ;  /* 0x2300000004037fae */ /* 0x0003e4000a121844 */
[----:B-1----:R-:W-:Y:S01]  /*1c7d0*/  MOV R4, R6 ;  /* 0x0000000600047202 */ /* 0x002fe20000000f00 */
[----:B------:R-:W-:Y:S01]  /*1c7e0*/  HMMA.1688.F32.TF32 R24, R140, R50, R24 ;  /* 0x000000328c18723c */ /* 0x000fe20000081018 */
[----:B-----5:R-:W-:Y:S01]  /*1c7f0*/  IADD3 R7, P0, R7, R15, RZ ;  /* 0x0000000f07077210 */ /* 0x020fe20007f1e0ff */
[----:B---3--:R-:W-:-:S04]  /*1c800*/  IMAD.X R40, R40, 0x1, R2, P1 ;  /* 0x0000000128287824 */ /* 0x008fc800008e0602 */
[----:B------:R-:W-:Y:S01]  /*1c810*/  STL [R1+0x5ac], R7 ;  /* 0x0005ac0701007387 */ /* 0x000fe20000100800 */
[----:B------:R-:W-:-:S03]  /*1c820*/  IMAD.MOV.U32 R5, RZ, RZ, R40 ;  /* 0x000000ffff057224 */ /* 0x000fc600078e0028 */
[----:B------:R1:W-:Y:S04]  /*1c830*/  STL [R1+0x588], R40 ;  /* 0x0005882801007387 */ /* 0x0003e80000100800 */
[----:B------:R-:W3:Y:S01]  /*1c840*/  LDL.LU R14, [R1+0x66c] ;  /* 0x00066c00010e7983 */ /* 0x000ee20000300800 */
[----:B------:R-:W-:-:S03]  /*1c850*/  IADD3 R13, P1, R13, R15, RZ ;  /* 0x0000000f0d0d7210 */ /* 0x000fc60007f3e0ff */
[----:B------:R5:W-:Y:S01]  /*1c860*/  LDGSTS.E [R3+0x23800], [R4.64], P4 ;  /* 0x2380000004037fae */ /* 0x000be2000a121844 */
[----:B------:R-:W-:-:S03]  /*1c870*/  IMAD.X R48, R48, 0x1, R2, P0 ;  /* 0x0000000130307824 */ /* 0x000fc600000e0602 */
[----:B-1----:R-:W3:Y:S04]  /*1c880*/  LDL.LU R40, [R1+0x668] ;  /* 0x0006680001287983 */ /* 0x002ee80000300800 */
[----:B------:R1:W-:Y:S04]  /*1c890*/  STL [R1+0x5cc], R13 ;  /* 0x0005cc0d01007387 */ /* 0x0003e80000100800 */
[----:B------:R-:W-:Y:S04]  /*1c8a0*/  STL [R1+0x5a8], R48 ;  /* 0x0005a83001007387 */ /* 0x000fe80000100800 */
[----:B------:R-:W3:Y:S01]  /*1c8b0*/  LDL.LU R6, [R1+0x68c] ;  /* 0x00068c0001067983 */ /* 0x000ee20000300800 */
[----:B-----5:R-:W-:Y:S01]  /*1c8c0*/  IMAD.MOV.U32 R4, RZ, RZ, R7 ;  /* 0x000000ffff047224 */ /* 0x020fe200078e0007 */
[----:B----4-:R-:W-:Y:S01]  /*1c8d0*/  IADD3 R8, P0, R8, R15, RZ ;  /* 0x0000000f08087210 */ /* 0x010fe20007f1e0ff */
[----:B------:R-:W-:Y:S01]  /*1c8e0*/  IMAD.MOV.U32 R5, RZ, RZ, R48 ;  /* 0x000000ffff057224 */ /* 0x000fe200078e0030 */
[----:B------:R-:W4:Y:S01]  /*1c8f0*/  LDL.LU R7, [R1+0x688] ;  /* 0x0006880001077983 */ /* 0x000f220000300800 */
[----:B------:R-:W-:-:S03]  /*1c900*/  IMAD.X R47, R47, 0x1, R2, P1 ;  /* 0x000000012f2f7824 */ /* 0x000fc600008e0602 */
[----:B------:R5:W-:Y:S04]  /*1c910*/  STL [R1+0x5ec], R8 ;  /* 0x0005ec0801007387 */ /* 0x000be80000100800 */
[----:B------:R-:W-:Y:S04]  /*1c920*/  STL [R1+0x5c8], R47 ;  /* 0x0005c82f01007387 */ /* 0x000fe80000100800 */
[----:B------:R-:W4:Y:S04]  /*1c930*/  LDL.LU R49, [R1+0x4b4] ;  /* 0x0004b40001317983 */ /* 0x000f280000300800 */
[----:B------:R-:W4:Y:S01]  /*1c940*/  LDL.LU R50, [R1+0x4b0] ;  /* 0x0004b00001327983 */ /* 0x000f220000300800 */
[----:B------:R-:W-:-:S03]  /*1c950*/  IADD3 R11, P1, R11, R15, RZ ;  /* 0x0000000f0b0b7210 */ /* 0x000fc60007f3e0ff */
[----:B------:R1:W-:Y:S01]  /*1c960*/  LDGSTS.E [R3+0x24000], [R4.64], P4 ;  /* 0x2400000004037fae */ /* 0x0003e2000a121844 */
[----:B--2---:R-:W-:-:S03]  /*1c970*/  IADD3.X R44, R44, R2, RZ, P0, !PT ;  /* 0x000000022c2c7210 */ /* 0x004fc600007fe4ff */
[----:B------:R2:W-:Y:S04]  /*1c980*/  STL [R1+0x60c], R11 ;  /* 0x00060c0b01007387 */ /* 0x0005e80000100800 */
[----:B------:R-:W-:Y:S01]  /*1c990*/  STL [R1+0x5e8], R44 ;  /* 0x0005e82c01007387 */ /* 0x000fe20000100800 */
[----:B-1----:R-:W-:-:S03]  /*1c9a0*/  IMAD.MOV.U32 R4, RZ, RZ, R13 ;  /* 0x000000ffff047224 */ /* 0x002fc600078e000d */
[----:B------:R-:W4:Y:S01]  /*1c9b0*/  LDL.LU R13, [R1+0x4d4] ;  /* 0x0004d400010d7983 */ /* 0x000f220000300800 */
[----:B------:R-:W-:-:S05]  /*1c9c0*/  IMAD.MOV.U32 R5, RZ, RZ, R47 ;  /* 0x000000ffff057224 */ /* 0x000fca00078e002f */
[----:B------:R1:W-:Y:S01]  /*1c9d0*/  LDGSTS.E [R3+0x24800], [R4.64], P4 ;  /* 0x2480000004037fae */ /* 0x0003e2000a121844 */
[-C--:B------:R-:W-:Y:S01]  /*1c9e0*/  IADD3 R10, P0, R10, R15.reuse, RZ ;  /* 0x0000000f0a0a7210 */ /* 0x080fe20007f1e0ff */
[----:B------:R-:W-:Y:S02]  /*1c9f0*/  IMAD.X R43, R43, 0x1, R2, P1 ;  /* 0x000000012b2b7824 */ /* 0x000fe400008e0602 */
[----:B-1----:R-:W-:Y:S02]  /*1ca00*/  IMAD.MOV.U32 R4, RZ, RZ, R8 ;  /* 0x000000ffff047224 */ /* 0x002fe400078e0008 */
[----:B-----5:R-:W5:Y:S04]  /*1ca10*/  LDL.LU R8, [R1+0x4f4] ;  /* 0x0004f40001087983 */ /* 0x020f680000300800 */
[----:B------:R-:W-:Y:S04]  /*1ca20*/  STL [R1+0x62c], R10 ;  /* 0x00062c0a01007387 */ /* 0x000fe80000100800 */
[----:B------:R1:W-:Y:S04]  /*1ca30*/  STL [R1+0x608], R43 ;  /* 0x0006082b01007387 */ /* 0x0003e80000100800 */
[----:B------:R-:W5:Y:S01]  /*1ca40*/  LDL.LU R48, [R1+0x4d0] ;  /* 0x0004d00001307983 */ /* 0x000f620000300800 */
[----:B------:R-:W-:Y:S01]  /*1ca50*/  MOV R5, R44 ;  /* 0x0000002c00057202 */ /* 0x000fe20000000f00 */
[----:B------:R-:W-:Y:S01]  /*1ca60*/  IMAD.X R42, R42, 0x1, R2, P0 ;  /* 0x000000012a2a7824 */ /* 0x000fe200000e0602 */
[----:B------:R-:W-:-:S03]  /*1ca70*/  IADD3 R9, P1, R9, R15, RZ ;  /* 0x0000000f09097210 */ /* 0x000fc60007f3e0ff */
[----:B------:R1:W-:Y:S04]  /*1ca80*/  LDGSTS.E [R3+0x25000], [R4.64], P4 ;  /* 0x2500000004037fae */ /* 0x0003e8000a121844 */
[----:B------:R2:W-:Y:S04]  /*1ca90*/  STL [R1+0x64c], R9 ;  /* 0x00064c0901007387 */ /* 0x0005e80000100800 */
[----:B------:R-:W-:Y:S01]  /*1caa0*/  STL [R1+0x628], R42 ;  /* 0x0006282a01007387 */ /* 0x000fe20000100800 */
[----:B-1----:R-:W-:Y:S02]  /*1cab0*/  IMAD.MOV.U32 R4, RZ, RZ, R11 ;  /* 0x000000ffff047224 */ /* 0x002fe400078e000b */
[----:B------:R-:W-:Y:S01]  /*1cac0*/  IMAD.MOV.U32 R5, RZ, RZ, R43 ;  /* 0x000000ffff057224 */ /* 0x000fe200078e002b */
[----:B--2---:R-:W2:Y:S04]  /*1cad0*/  LDL.LU R11, [R1+0x514] ;  /* 0x00051400010b7983 */ /* 0x004ea80000300800 */
[----:B------:R-:W2:Y:S01]  /*1cae0*/  LDL.LU R43, [R1+0x4f0] ;  /* 0x0004f000012b7983 */ /* 0x000ea20000300800 */
[----:B------:R-:W-:-:S03]  /*1caf0*/  IMAD.X R41, R41, 0x1, R2, P1 ;  /* 0x0000000129297824 */ /* 0x000fc600008e0602 */
[----:B------:R1:W-:Y:S02]  /*1cb00*/  LDGSTS.E [R3+0x25800], [R4.64], P4 ;  /* 0x2580000004037fae */ /* 0x0003e4000a121844 */
[----:B-1----:R-:W-:Y:S01]  /*1cb10*/  MOV R4, R10 ;  /* 0x0000000a00047202 */ /* 0x002fe20000000f00 */
[----:B------:R-:W-:-:S05]  /*1cb20*/  IMAD.MOV.U32 R5, RZ, RZ, R42 ;  /* 0x000000ffff057224 */ /* 0x000fca00078e002a */
[----:B------:R1:W-:Y:S02]  /*1cb30*/  LDGSTS.E [R3+0x26000], [R4.64], P4 ;  /* 0x2600000004037fae */ /* 0x0003e4000a121844 */
[----:B-1----:R-:W-:Y:S02]  /*1cb40*/  IMAD.MOV.U32 R4, RZ, RZ, R9 ;  /* 0x000000ffff047224 */ /* 0x002fe400078e0009 */
[----:B------:R-:W-:-:S05]  /*1cb50*/  IMAD.MOV.U32 R5, RZ, RZ, R41 ;  /* 0x000000ffff057224 */ /* 0x000fca00078e0029 */
[----:B------:R1:W-:Y:S01]  /*1cb60*/  LDGSTS.E [R3+0x26800], [R4.64], P4 ;  /* 0x2680000004037fae */ /* 0x0003e2000a121844 */
[----:B---3--:R-:W-:-:S05]  /*1cb70*/  IADD3 R14, P0, R14, R15, RZ ;  /* 0x0000000f0e0e7210 */ /* 0x008fca0007f1e0ff */
[----:B------:R-:W-:Y:S01]  /*1cb80*/  STL [R1+0x66c], R14 ;  /* 0x00066c0e01007387 */ /* 0x000fe20000100800 */
[----:B------:R-:W-:-:S03]  /*1cb90*/  IMAD.X R40, R40, 0x1, R2, P0 ;  /* 0x0000000128287824 */ /* 0x000fc600000e0602 */
[----:B------:R-:W-:Y:S04]  /*1cba0*/  STL [R1+0x648], R41 ;  /* 0x0006482901007387 */ /* 0x000fe80000100800 */
[----:B------:R-:W3:Y:S01]  /*1cbb0*/  LDL.LU R10, [R1+0x534] ;  /* 0x00053400010a7983 */ /* 0x000ee20000300800 */
[----:B-1----:R-:W-:-:S03]  /*1cbc0*/  IMAD.MOV.U32 R5, RZ, RZ, R40 ;  /* 0x000000ffff057224 */ /* 0x002fc600078e0028 */
[----:B------:R-:W3:Y:S01]  /*1cbd0*/  LDL.LU R47, [R1+0x510] ;  /* 0x00051000012f7983 */ /* 0x000ee20000300800 */
[----:B------:R-:W-:-:S05]  /*1cbe0*/  IADD3 R6, P1, R6, R15, RZ ;  /* 0x0000000f06067210 */ /* 0x000fca0007f3e0ff */
[----:B------:R-:W-:Y:S04]  /*1cbf0*/  STL [R1+0x68c], R6 ;  /* 0x00068c0601007387 */ /* 0x000fe80000100800 */
[----:B------:R1:W-:Y:S01]  /*1cc00*/  STL [R1+0x668], R40 ;  /* 0x0006682801007387 */ /* 0x0003e20000100800 */
[----:B----4-:R-:W-:-:S03]  /*1cc10*/  IADD3.X R7, R7, R2, RZ, P1, !PT ;  /* 0x0000000207077210 */ /* 0x010fc60000ffe4ff */
[----:B------:R-:W4:Y:S04]  /*1cc20*/  LDL.LU R9, [R1+0x554] ;  /* 0x0005540001097983 */ /* 0x000f280000300800 */
[----:B------:R-:W4:Y:S04]  /*1cc30*/  LDL.LU R44, [R1+0x530] ;  /* 0x00053000012c7983 */ /* 0x000f280000300800 */
[----:B-1----:R-:W1:Y:S01]  /*1cc40*/  S2R R40, SR_TID.X ;  /* 0x0000000000287919 */ /* 0x002e620000002100 */
[----:B------:R-:W-:Y:S01]  /*1cc50*/  IADD3 R49, P0, R49, R15, RZ ;  /* 0x0000000f31317210 */ /* 0x000fe20007f1e0ff */
[----:B------:R-:W-:-:S04]  /*1cc60*/  IMAD.MOV.U32 R4, RZ, RZ, R14 ;  /* 0x000000ffff047224 */ /* 0x000fc800078e000e */
[----:B------:R-:W-:Y:S01]  /*1cc70*/  STL [R1+0x4b4], R49 ;  /* 0x0004b43101007387 */ /* 0x000fe20000100800 */
[----:B------:R-:W-:-:S03]  /*1cc80*/  IMAD.X R50, R50, 0x1, R2, P0 ;  /* 0x0000000132327824 */ /* 0x000fc600000e0602 */
[----:B------:R1:W-:Y:S04]  /*1cc90*/  STL [R1+0x688], R7 ;  /* 0x0006880701007387 */ /* 0x0003e80000100800 */
[----:B------:R-:W4:Y:S04]  /*1cca0*/  LDL.LU R14, [R1+0x574] ;  /* 0x00057400010e7983 */ /* 0x000f280000300800 */
[----:B------:R1:W-:Y:S01]  /*1ccb0*/  LDGSTS.E [R3+0x27000], [R4.64], P4 ;  /* 0x2700000004037fae */ /* 0x0003e2000a121844 */
[----:B------:R-:W-:-:S03]  /*1ccc0*/  IADD3 R13, P1, R13, R15, RZ ;  /* 0x0000000f0d0d7210 */ /* 0x000fc60007f3e0ff */
[----:B------:R5:W-:Y:S01]  /*1ccd0*/  LDGSTS.E [R3+0x27800], [R6.64], P4 ;  /* 0x2780000006037fae */ /* 0x000be2000a121844 */
[----:B-1----:R-:W-:Y:S02]  /*1cce0*/  LOP3.LUT R41, R40, 0x3f, RZ, 0xc0, !PT ;  /* 0x0000003f28297812 */ /* 0x002fe400078ec0ff */
[----:B------:R-:W-:-:S03]  /*1ccf0*/  SHF.R.S32.HI R42, RZ, 0x6, R40 ;  /* 0x00000006ff2a7819 */ /* 0x000fc60000011428 */
[----:B------:R-:W-:Y:S01]  /*1cd00*/  IMAD.SHL.U32 R40, R41, 0x4, RZ ;  /* 0x0000000429287824 */ /* 0x000fe200078e00ff */
[----:B------:R-:W-:Y:S01]  /*1cd10*/  SGXT R42, R42, 0x1 ;  /* 0x000000012a2a781a */ /* 0x000fe20000000200 */
[----:B------:R-:W4:Y:S03]  /*1cd20*/  LDL.LU R41, [R1+0x550] ;  /* 0x0005500001297983 */ /* 0x000f260000300800 */
[----:B------:R-:W-:Y:S01]  /*1cd30*/  LOP3.LUT R40, R40, 0x110, R42, 0x78, !PT ;  /* 0x0000011028287812 */ /* 0x000fe200078e782a */
[----:B------:R1:W-:Y:S03]  /*1cd40*/  STL [R1+0x4d4], R13 ;  /* 0x0004d40d01007387 */ /* 0x0003e60000100800 */
[----:B------:R-:W-:Y:S01]  /*1cd50*/  LOP3.LUT R40, R40, 0x20, RZ, 0x3c, !PT ;  /* 0x0000002028287812 */ /* 0x000fe200078e3cff */
[----:B------:R-:W-:Y:S03]  /*1cd60*/  STL [R1+0x4b0], R50 ;  /* 0x0004b03201007387 */ /* 0x000fe60000100800 */
[----:B------:R-:W-:Y:S01]  /*1cd70*/  LEA R4, R45, R40, 0xf ;  /* 0x000000282d047211 */ /* 0x000fe200078e78ff */
[----:B------:R-:W4:Y:S04]  /*1cd80*/  LDL.LU R42, [R1+0x570] ;  /* 0x00057000012a7983 */ /* 0x000f280000300800 */
[----:B------:R-:W4:Y:S01]  /*1cd90*/  LDL.LU R40, [R1+0x594] ;  /* 0x0005940001287983 */ /* 0x000f220000300800 */
[----:B-----5:R-:W-:-:S03]  /*1cda0*/  IADD3 R8, P0, R8, R15, RZ ;  /* 0x0000000f08087210 */ /* 0x020fc60007f1e0ff */
[----:B------:R-:W5:Y:S01]  /*1cdb0*/  LDL.LU R5, [R1+0x5b4] ;  /* 0x0005b40001057983 */ /* 0x000f620000300800 */
[----:B------:R-:W-:-:S03]  /*1cdc0*/  IMAD.X R48, R48, 0x1, R2, P1 ;  /* 0x0000000130307824 */ /* 0x000fc600008e0602 */
[----:B------:R-:W-:Y:S01]  /*1cdd0*/  STL [R1+0x4f4], R8 ;  /* 0x0004f40801007387 */ /* 0x000fe20000100800 */
[----:B------:R-:W-:-:S03]  /*1cde0*/  IMAD.MOV.U32 R6, RZ, RZ, R49 ;  /* 0x000000ffff067224 */ /* 0x000fc600078e0031 */
[----:B------:R-:W-:Y:S01]  /*1cdf0*/  STL [R1+0x4d0], R48 ;  /* 0x0004d03001007387 */ /* 0x000fe20000100800 */
[----:B------:R-:W-:-:S03]  /*1ce00*/  IMAD.MOV.U32 R7, RZ, RZ, R50 ;  /* 0x000000ffff077224 */ /* 0x000fc600078e0032 */
[----:B------:R-:W5:Y:S04]  /*1ce10*/  LDL.LU R3, [R1+0x590] ;  /* 0x0005900001037983 */ /* 0x000f680000300800 */
[----:B------:R1:W-:Y:S01]  /*1ce20*/  LDGSTS.E [R4+0x20200], [R6.64], P4 ;  /* 0x2020000006047fae */ /* 0x0003e2000a121844 */
[----:B--2---:R-:W-:Y:S02]  /*1ce30*/  IADD3 R11, P1, R11, R15, RZ ;  /* 0x0000000f0b0b7210 */ /* 0x004fe40007f3e0ff */
[----:B-1----:R-:W-:Y:S01]  /*1ce40*/  MOV R6, R13 ;  /* 0x0000000d00067202 */ /* 0x002fe20000000f00 */
[----:B------:R-:W-:Y:S02]  /*1ce50*/  IMAD.X R43, R43, 0x1, R2, P0 ;  /* 0x000000012b2b7824 */ /* 0x000fe400000e0602 */
[----:B------:R-:W-:Y:S01]  /*1ce60*/  IMAD.MOV.U32 R7, RZ, RZ, R48 ;  /* 0x000000ffff077224 */ /* 0x000fe200078e0030 */
[----:B------:R-:W-:Y:S04]  /*1ce70*/  STL [R1+0x514], R11 ;  /* 0x0005140b01007387 */ /* 0x000fe80000100800 */
[----:B------:R1:W-:Y:S04]  /*1ce80*/  STL [R1+0x4f0], R43 ;  /* 0x0004f02b01007387 */ /* 0x0003e80000100800 */
[----:B------:R2:W-:Y:S04]  /*1ce90*/  LDGSTS.E [R4+0x20a00], [R6.64], P4 ;  /* 0x20a0000006047fae */ /* 0x0005e8000a121844 */
[----:B------:R-:W5:Y:S01]  /*1cea0*/  LDL.LU R13, [R1+0x5d4] ;  /* 0x0005d400010d7983 */ /* 0x000f620000300800 */
[----:B--2---:R-:W-:-:S03]  /*1ceb0*/  IMAD.MOV.U32 R7, RZ, RZ, R43 ;  /* 0x000000ffff077224 */ /* 0x004fc600078e002b */
[----:B-1----:R-:W2:Y:S01]  /*1cec0*/  LDL.LU R43, [R1+0x5b0] ;  /* 0x0005b000012b7983 */ /* 0x002ea20000300800 */
[----:B------:R-:W-:-:S05]  /*1ced0*/  IMAD.MOV.U32 R6, RZ, RZ, R8 ;  /* 0x000000ffff067224 */ /* 0x000fca00078e0008 */
[----:B------:R1:W-:Y:S02]  /*1cee0*/  LDGSTS.E [R4+0x21200], [R6.64], P4 ;  /* 0x2120000006047fae */ /* 0x0003e4000a121844 */
[----:B-1----:R-:W-:Y:S01]  /*1cef0*/  IMAD.MOV.U32 R6, RZ, RZ, R11 ;  /* 0x000000ffff067224 */ /* 0x002fe200078e000b */
[----:B---3--:R-:W-:Y:S01]  /*1cf00*/  IADD3 R10, P0, R10, R15, RZ ;  /* 0x0000000f0a0a7210 */ /* 0x008fe20007f1e0ff */
[----:B------:R-:W-:-:S04]  /*1cf10*/  IMAD.X R47, R47, 0x1, R2, P1 ;  /* 0x000000012f2f7824 */ /* 0x000fc800008e0602 */
[----:B------:R-:W-:Y:S04]  /*1cf20*/  STL [R1+0x534], R10 ;  /* 0x0005340a01007387 */ /* 0x000fe80000100800 */
[----:B------:R1:W-:Y:S04]  /*1cf30*/  STL [R1+0x510], R47 ;  /* 0x0005102f01007387 */ /* 0x0003e80000100800 */
[----:B------:R-:W3:Y:S04]  /*1cf40*/  LDL.LU R8, [R1+0x5f4] ;  /* 0x0005f40001087983 */ /* 0x000ee80000300800 */
[----:B------:R-:W3:Y:S01]  /*1cf50*/  LDL.LU R48, [R1+0x5d0] ;  /* 0x0005d00001307983 */ /* 0x000ee20000300800 */
[----:B----4-:R-:W-:Y:S01]  /*1cf60*/  IADD3 R9, P1, R9, R15, RZ ;  /* 0x0000000f09097210 */ /* 0x010fe20007f3e0ff */
[----:B------:R-:W-:Y:S01]  /*1cf70*/  IMAD.MOV.U32 R7, RZ, RZ, R47 ;  /* 0x000000ffff077224 */ /* 0x000fe200078e002f */
[----:B------:R-:W-:-:S03]  /*1cf80*/  IADD3.X R44, R44, R2, RZ, P0, !PT ;  /* 0x000000022c2c7210 */ /* 0x000fc600007fe4ff */
[----:B------:R-:W-:Y:S04]  /*1cf90*/  STL [R1+0x554], R9 ;  /* 0x0005540901007387 */ /* 0x000fe80000100800 */
[----:B------:R-:W-:Y:S04]  /*1cfa0*/  STL [R1+0x530], R44 ;  /* 0x0005302c01007387 */ /* 0x000fe80000100800 */
[----:B------:R-:W4:Y:S04]  /*1cfb0*/  LDL.LU R11, [R1+0x614] ;  /* 0x00061400010b7983 */ /* 0x000f280000300800 */
[----:B------:R1:W-:Y:S04]  /*1cfc0*/  LDGSTS.E [R4+0x21a00], [R6.64], P4 ;  /* 0x21a0000006047fae */ /* 0x0003e8000a121844 */
[----:B-1----:R-:W4:Y:S01]  /*1cfd0*/  LDL.LU R47, [R1+0x5f0] ;  /* 0x0005f000012f7983 */ /* 0x002f220000300800 */
[----:B------:R-:W-:Y:S01]  /*1cfe0*/  IADD3 R14, P0, R14, R15, RZ ;  /* 0x0000000f0e0e7210 */ /* 0x000fe20007f1e0ff */
[----:B------:R-:W-:Y:S01]  /*1cff0*/  IMAD.MOV.U32 R6, RZ, RZ, R10 ;  /* 0x000000ffff067224 */ /* 0x000fe200078e000a */
[----:B------:R-:W-:-:S03]  /*1d000*/  MOV R7, R44 ;  /* 0x0000002c00077202 */ /* 0x000fc60000000f00 */
[----:B------:R-:W-:Y:S04]  /*1d010*/  STL [R1+0x574], R14 ;  /* 0x0005740e01007387 */ /* 0x000fe80000100800 */
[----:B------:R1:W-:Y:S01]  /*1d020*/  LDGSTS.E [R4+0x22200], [R6.64], P4 ;  /* 0x2220000006047fae */ /* 0x0003e2000a121844 */
[----:B------:R-:W-:-:S05]  /*1d030*/  IMAD.X R41, R41, 0x1, R2, P1 ;  /* 0x0000000129297824 */ /* 0x000fca00008e0602 */
[----:B------:R1:W-:Y:S02]  /*1d040*/  STL [R1+0x550], R41 ;  /* 0x0005502901007387 */ /* 0x0003e40000100800 */
[----:B-1----:R-:W-:Y:S02]  /*1d050*/  IMAD.MOV.U32 R7, RZ, RZ, R41 ;  /* 0x000000ffff077224 */ /* 0x002fe400078e0029 */
[----:B------:R-:W4:Y:S01]  /*1d060*/  LDL.LU R10, [R1+0x634] ;  /* 0x00063400010a7983 */ /* 0x000f220000300800 */
[----:B------:R-:W-:-:S03]  /*1d070*/  IMAD.X R42, R42, 0x1, R2, P0 ;  /* 0x000000012a2a7824 */ /* 0x000fc600000e0602 */
[----:B------:R-:W4:Y:S01]  /*1d080*/  LDL.LU R41, [R1+0x610] ;  /* 0x0006100001297983 */ /* 0x000f220000300800 */
[----:B------:R-:W-:Y:S01]  /*1d090*/  IADD3 R40, P1, R40, R15, RZ ;  /* 0x0000000f28287210 */ /* 0x000fe20007f3e0ff */
[----:B------:R-:W-:-:S04]  /*1d0a0*/  IMAD.MOV.U32 R6, RZ, RZ, R9 ;  /* 0x000000ffff067224 */ /* 0x000fc800078e0009 */
[----:B------:R-:W-:Y:S04]  /*1d0b0*/  STL [R1+0x594], R40 ;  /* 0x0005942801007387 */ /* 0x000fe80000100800 */
[----:B------:R1:W-:Y:S04]  /*1d0c0*/  STL [R1+0x570], R42 ;  /* 0x0005702a01007387 */ /* 0x0003e80000100800 */
[----:B------:R-:W4:Y:S04]  /*1d0d0*/  LDL.LU R44, [R1+0x630] ;  /* 0x00063000012c7983 */ /* 0x000f280000300800 */
[----:B------:R-:W4:Y:S01]  /*1d0e0*/  LDL.LU R9, [R1+0x654] ;  /* 0x0006540001097983 */ /* 0x000f220000300800 */
[----:B-----5:R-:W-:Y:S01]  /*1d0f0*/  IADD3 R5, P0, R5, R15, RZ ;  /* 0x0000000f05057210 */ /* 0x020fe20007f1e0ff */
[----:B------:R-:W-:-:S02]  /*1d100*/  IMAD.X R3, R3, 0x1, R2, P1 ;  /* 0x0000000103037824 */ /* 0x000fc400008e0602 */
[----:B------:R5:W-:Y:S02]  /*1d110*/  LDGSTS.E [R4+0x22a00], [R6.64], P4 ;  /* 0x22a0000006047fae */ /* 0x000be4000a121844 */
[----:B-----5:R-:W-:Y:S02]  /*1d120*/  IMAD.MOV.U32 R7, RZ, RZ, R42 ;  /* 0x000000ffff077224 */ /* 0x020fe400078e002a */
[----:B-1----:R-:W5:Y:S01]  /*1d130*/  LDL.LU R42, [R1+0x650] ;  /* 0x00065000012a7983 */ /* 0x002f620000300800 */
[----:B------:R-:W-:-:S03]  /*1d140*/  MOV R6, R14 ;  /* 0x0000000e00067202 */ /* 0x000fc60000000f00 */
[----:B------:R-:W-:Y:S04]  /*1d150*/  STL [R1+0x5b4], R5 ;  /* 0x0005b40501007387 */ /* 0x000fe80000100800 */
[----:B------:R1:W-:Y:S04]  /*1d160*/  STL [R1+0x590], R3 ;  /* 0x0005900301007387 */ /* 0x0003e80000100800 */
[----:B------:R-:W5:Y:S01]  /*1d170*/  LDL.LU R14, [R1+0x674] ;  /* 0x00067400010e7983 */ /* 0x000f620000300800 */
[----:B------:R-:W-:-:S03]  /*1d180*/  IADD3 R13, P1, R13, R15, RZ ;  /* 0x0000000f0d0d7210 */ /* 0x000fc60007f3e0ff */
[----:B------:R1:W-:Y:S01]  /*1d190*/  LDGSTS.E [R4+0x23200], [R6.64], P4 ;  /* 0x2320000006047fae */ /* 0x0003e2000a121844 */
[----:B--2---:R-:W-:Y:S02]  /*1d1a0*/  IMAD.X R43, R43, 0x1, R2, P0 ;  /* 0x000000012b2b7824 */ /* 0x004fe400000e0602 */
[----:B-1----:R-:W-:Y:S02]  /*1d1b0*/  IMAD.MOV.U32 R6, RZ, RZ, R40 ;  /* 0x000000ffff067224 */ /* 0x002fe400078e0028 */
[----:B------:R-:W2:Y:S01]  /*1d1c0*/  LDL.LU R40, [R1+0x670] ;  /* 0x0006700001287983 */ /* 0x000ea20000300800 */
[----:B------:R-:W-:-:S03]  /*1d1d0*/  IMAD.MOV.U32 R7, RZ, RZ, R3 ;  /* 0x000000ffff077224 */ /* 0x000fc600078e0003 */
[----:B------:R-:W-:Y:S04]  /*1d1e0*/  STL [R1+0x5d4], R13 ;  /* 0x0005d40d01007387 */ /* 0x000fe80000100800 */
[----:B------:R1:W-:Y:S04]  /*1d1f0*/  STL [R1+0x5b0], R43 ;  /* 0x0005b02b01007387 */ /* 0x0003e80000100800 */
[----:B------:R-:W2:Y:S04]  /*1d200*/  LDL.LU R3, [R1+0x694] ;  /* 0x0006940001037983 */ /* 0x000ea80000300800 */
[----:B------:R1:W-:Y:S02]  /*1d210*/  LDGSTS.E [R4+0x23a00], [R6.64], P4 ;  /* 0x23a0000006047fae */ /* 0x0003e4000a121844 */
[----:B-1----:R-:W-:-:S02]  /*1d220*/  IMAD.MOV.U32 R7, RZ, RZ, R43 ;  /* 0x000000ffff077224 */ /* 0x002fc400078e002b */
[----:B------:R-:W2:Y:S01]  /*1d230*/  LDL.LU R43, [R1+0x690] ;  /* 0x00069000012b7983 */ /* 0x000ea20000300800 */
[----:B------:R-:W-:-:S05]  /*1d240*/  IMAD.MOV.U32 R6, RZ, RZ, R5 ;  /* 0x000000ffff067224 */ /* 0x000fca00078e0005 */
[----:B------:R1:W-:Y:S02]  /*1d250*/  LDGSTS.E [R4+0x24200], [R6.64], P4 ;  /* 0x2420000006047fae */ /* 0x0003e4000a121844 */
[----:B-1----:R-:W-:Y:S01]  /*1d260*/  IMAD.MOV.U32 R6, RZ, RZ, R13 ;  /* 0x000000ffff067224 */ /* 0x002fe200078e000d */
[----:B---3--:R-:W-:Y:S02]  /*1d270*/  IADD3 R8, P0, R8, R15, RZ ;  /* 0x0000000f08087210 */ /* 0x008fe40007f1e0ff */
[----:B------:R-:W-:-:S03]  /*1d280*/  IADD3.X R48, R48, R2, RZ, P1, !PT ;  /* 0x0000000230307210 */ /* 0x000fc60000ffe4ff */
[----:B------:R1:W-:Y:S04]  /*1d290*/  STL [R1+0x5f4], R8 ;  /* 0x0005f40801007387 */ /* 0x0003e80000100800 */
[----:B------:R-:W-:Y:S04]  /*1d2a0*/  STL [R1+0x5d0], R48 ;  /* 0x0005d03001007387 */ /* 0x000fe80000100800 */
[----:B------:R-:W3:Y:S01]  /*1d2b0*/  LDL.LU R5, [R1+0x4bc] ;  /* 0x0004bc0001057983 */ /* 0x000ee20000300800 */
[----:B------:R-:W-:-:S03]  /*1d2c0*/  MOV R7, R48 ;  /* 0x0000003000077202 */ /* 0x000fc60000000f00 */
[----:B------:R-:W3:Y:S01]  /*1d2d0*/  LDL.LU R49, [R1+0x4b8] ;  /* 0x0004b80001317983 */ /* 0x000ee20000300800 */
[----:B----4-:R-:W-:-:S03]  /*1d2e0*/  IADD3 R11, P1, R11, R15, RZ ;  /* 0x0000000f0b0b7210 */ /* 0x010fc60007f3e0ff */
[----:B------:R4:W-:Y:S01]  /*1d2f0*/  LDGSTS.E [R4+0x24a00], [R6.64], P4 ;  /* 0x24a0000006047fae */ /* 0x0009e2000a121844 */
[----:B------:R-:W-:-:S03]  /*1d300*/  IMAD.X R47, R47, 0x1, R2, P0 ;  /* 0x000000012f2f7824 */ /* 0x000fc600000e0602 */
[----:B------:R-:W-:Y:S04]  /*1d310*/  STL [R1+0x614], R11 ;  /* 0x0006140b01007387 */ /* 0x000fe80000100800 */
[----:B------:R-:W-:Y:S01]  /*1d320*/  STL [R1+0x5f0], R47 ;  /* 0x0005f02f01007387 */ /* 0x000fe20000100800 */
[----:B----4-:R-:W-:Y:S02]  /*1d330*/  IMAD.MOV.U32 R6, RZ, RZ, R8 ;  /* 0x000000ffff067224 */ /* 0x010fe400078e0008 */
[----:B------:R-:W-:Y:S01]  /*1d340*/  IMAD.MOV.U32 R7, RZ, RZ, R47 ;  /* 0x000000ffff077224 */ /* 0x000fe200078e002f */
[----:B------:R-:W4:Y:S04]  /*1d350*/  LDL.LU R13, [R1+0x4dc] ;  /* 0x0004dc00010d7983 */ /* 0x000f280000300800 */
[----:B-1----:R-:W4:Y:S04]  /*1d360*/  LDL.LU R8, [R1+0x4fc] ;  /* 0x0004fc0001087983 */ /* 0x002f280000300800 */
[----:B------:R1:W-:Y:S01]  /*1d370*/  LDGSTS.E [R4+0x25200], [R6.64], P4 ;  /* 0x2520000006047fae */ /* 0x0003e2000a121844 */
[----:B------:R-:W-:-:S02]  /*1d380*/  IADD3 R10, P0, R10, R15, RZ ;  /* 0x0000000f0a0a7210 */ /* 0x000fc40007f1e0ff */
[----:B-1----:R-:W-:Y:S01]  /*1d390*/  MOV R6, R11 ;  /* 0x0000000b00067202 */ /* 0x002fe20000000f00 */
[--C-:B------:R-:W-:Y:S02]  /*1d3a0*/  IMAD.X R41, R41, 0x1, R2.reuse, P1 ;  /* 0x0000000129297824 */ /* 0x100fe400008e0602 */
[----:B------:R-:W-:Y:S02]  /*1d3b0*/  STL [R1+0x634], R10 ;  /* 0x0006340a01007387 */ /* 0x000fe40000100800 */
[----:B------:R-:W-:Y:S02]  /*1d3c0*/  IMAD.MOV.U32 R7, RZ, RZ, R41 ;  /* 0x000000ffff077224 */ /* 0x000fe400078e0029 */
[----:B------:R1:W-:Y:S04]  /*1d3d0*/  STL [R1+0x610], R41 ;  /* 0x0006102901007387 */ /* 0x0003e80000100800 */
[----:B------:R1:W-:Y:S01]  /*1d3e0*/  LDGSTS.E [R4+0x25a00], [R6.64], P4 ;  /* 0x25a0000006047fae */ /* 0x0003e2000a121844 */
[----:B------:R-:W-:-:S03]  /*1d3f0*/  IMAD.X R44, R44, 0x1, R2, P0 ;  /* 0x000000012c2c7824 */ /* 0x000fc600000e0602 */
[----:B-1----:R-:W4:Y:S01]  /*1d400*/  LDL.LU R41, [R1+0x4d8] ;  /* 0x0004d80001297983 */ /* 0x002f220000300800 */
[----:B------:R-:W-:Y:S01]  /*1d410*/  IADD3 R9, P1, R9, R15, RZ ;  /* 0x0000000f09097210 */ /* 0x000fe20007f3e0ff */
[----:B------:R-:W-:-:S04]  /*1d420*/  IMAD.MOV.U32 R7, RZ, RZ, R44 ;  /* 0x000000ffff077224 */ /* 0x000fc800078e002c */
[----:B------:R-:W-:Y:S04]  /*1d430*/  STL [R1+0x654], R9 ;  /* 0x0006540901007387 */ /* 0x000fe80000100800 */
[----:B------:R1:W-:Y:S04]  /*1d440*/  STL [R1+0x630], R44 ;  /* 0x0006302c01007387 */ /* 0x0003e80000100800 */
[----:B------:R-:W4:Y:S04]  /*1d450*/  LDL.LU R11, [R1+0x51c] ;  /* 0x00051c00010b7983 */ /* 0x000f280000300800 */
[----:B-1----:R-:W4:Y:S01]  /*1d460*/  LDL.LU R44, [R1+0x4f8] ;  /* 0x0004f800012c7983 */ /* 0x002f220000300800 */
[----:B-----5:R-:W-:-:S02]  /*1d470*/  IMAD.X R42, R42, 0x1, R2, P1 ;  /* 0x000000012a2a7824 */ /* 0x020fc400008e0602 */
[----:B------:R-:W-:-:S05]  /*1d480*/  IMAD.MOV.U32 R6, RZ, RZ, R10 ;  /* 0x000000ffff067224 */ /* 0x000fca00078e000a */
[----:B------:R1:W-:Y:S01]  /*1d490*/  LDGSTS.E [R4+0x26200], [R6.64], P4 ;  /* 0x2620000006047fae */ /* 0x0003e2000a121844 */
[----:B------:R-:W-:-:S05]  /*1d4a0*/  IADD3 R14, P0, R14, R15, RZ ;  /* 0x0000000f0e0e7210 */ /* 0x000fca0007f1e0ff */
[----:B------:R-:W-:Y:S04]  /*1d4b0*/  STL [R1+0x674], R14 ;  /* 0x0006740e01007387 */ /* 0x000fe80000100800 */
[----:B------:R5:W-:Y:S04]  /*1d4c0*/  STL [R1+0x650], R42 ;  /* 0x0006502a01007387 */ /* 0x000be80000100800 */
[----:B------:R-:W4:Y:S04]  /*1d4d0*/  LDL.LU R10, [R1+0x53c] ;  /* 0x00053c00010a7983 */ /* 0x000f280000300800 */
[----:B------:R-:W4:Y:S01]  /*1d4e0*/  LDL.LU R48, [R1+0x518] ;  /* 0x0005180001307983 */ /* 0x000f220000300800 */
[----:B--2---:R-:W-:Y:S01]  /*1d4f0*/  IADD3.X R40, R40, R2, RZ, P0, !PT ;  /* 0x0000000228287210 */ /* 0x004fe200007fe4ff */
[----:B-1----:R-:W-:-:S02]  /*1d500*/  IMAD.MOV.U32 R6, RZ, RZ, R9 ;  /* 0x000000ffff067224 */ /* 0x002fc400078e0009 */
[----:B------:R-:W-:Y:S01]  /*1d510*/  IMAD.MOV.U32 R7, RZ, RZ, R42 ;  /* 0x000000ffff077224 */ /* 0x000fe200078e002a */
[----:B------:R-:W1:Y:S04]  /*1d520*/  S2R R52, SR_TID.X ;  /* 0x0000000000347919 */ /* 0x000e680000002100 */
[----:B------:R2:W-:Y:S01]  /*1d530*/  LDGSTS.E [R4+0x26a00], [R6.64], P4 ;  /* 0x26a0000006047fae */ /* 0x0005e2000a121844 */
[----:B------:R-:W-:-:S05]  /*1d540*/  IADD3 R3, P1, R3, R15, RZ ;  /* 0x0000000f03037210 */ /* 0x000fca0007f3e0ff */
[----:B------:R-:W-:Y:S04]  /*1d550*/  STL [R1+0x694], R3 ;  /* 0x0006940301007387 */ /* 0x000fe80000100800 */
[----:B------:R1:W-:Y:S04]  /*1d560*/  STL [R1+0x670], R40 ;  /* 0x0006702801007387 */ /* 0x0003e80000100800 */
[----:B------:R-:W4:Y:S04]  /*1d570*/  LDL.LU R9, [R1+0x55c] ;  /* 0x00055c0001097983 */ /* 0x000f280000300800 */
[----:B-----5:R-:W5:Y:S01]  /*1d580*/  LDL.LU R42, [R1+0x538] ;  /* 0x00053800012a7983 */ /* 0x020f620000300800 */
[----:B--2---:R-:W-:Y:S01]  /*1d590*/  IMAD.MOV.U32 R6, RZ, RZ, R14 ;  /* 0x000000ffff067224 */ /* 0x004fe200078e000e */
[----:B------:R-:W-:Y:S01]  /*1d5a0*/  MOV R7, R40 ;  /* 0x0000002800077202 */ /* 0x000fe20000000f00 */
[----:B------:R-:W-:Y:S01]  /*1d5b0*/  IMAD.X R43, R43, 0x1, R2, P1 ;  /* 0x000000012b2b7824 */ /* 0x000fe200008e0602 */
[----:B-1----:R-:W-:-:S03]  /*1d5c0*/  LOP3.LUT R40, R52, 0x3f, RZ, 0xc0, !PT ;  /* 0x0000003f34287812 */ /* 0x002fc600078ec0ff */
[----:B------:R1:W-:Y:S02]  /*1d5d0*/  LDGSTS.E [R4+0x27200], [R6.64], P4 ;  /* 0x2720000006047fae */ /* 0x0003e4000a121844 */
[----:B-1----:R-:W-:Y:S02]  /*1d5e0*/  IMAD.MOV.U32 R7, RZ, RZ, R43 ;  /* 0x000000ffff077224 */ /* 0x002fe400078e002b */
[----:B------:R-:W-:Y:S02]  /*1d5f0*/  IMAD.MOV.U32 R6, RZ, RZ, R3 ;  /* 0x000000ffff067224 */ /* 0x000fe400078e0003 */
[----:B------:R-:W-:-:S03]  /*1d600*/  IMAD.SHL.U32 R3, R40, 0x4, RZ ;  /* 0x0000000428037824 */ /* 0x000fc600078e00ff */
[----:B------:R1:W-:Y:S01]  /*1d610*/  LDGSTS.E [R4+0x27a00], [R6.64], P4 ;  /* 0x27a0000006047fae */ /* 0x0003e2000a121844 */
[----:B---3--:R-:W-:-:S05]  /*1d620*/  IADD3 R5, P0, R5, R15, RZ ;  /* 0x0000000f05057210 */ /* 0x008fca0007f1e0ff */
[----:B------:R-:W-:Y:S04]  /*1d630*/  STL [R1+0x4bc], R5 ;  /* 0x0004bc0501007387 */ /* 0x000fe80000100800 */
[----:B------:R2:W-:Y:S01]  /*1d640*/  STL [R1+0x690], R43 ;  /* 0x0006902b01007387 */ /* 0x0005e20000100800 */
[----:B------:R-:W-:-:S03]  /*1d650*/  IMAD.X R49, R49, 0x1, R2, P0 ;  /* 0x0000000131317824 */ /* 0x000fc600000e0602 */
[----:B------:R-:W3:Y:S04]  /*1d660*/  LDL.LU R14, [R1+0x57c] ;  /* 0x00057c00010e7983 */ /* 0x000ee80000300800 */
[----:B------:R-:W3:Y:S01]  /*1d670*/  LDL.LU R40, [R1+0x558] ;  /* 0x0005580001287983 */ /* 0x000ee20000300800 */
[----:B--2---:R-:W-:-:S04]  /*1d680*/  SHF.R.S32.HI R43, RZ, 0x6, R52 ;  /* 0x00000006ff2b7819 */ /* 0x004fc80000011434 */
[----:B------:R-:W-:Y:S02]  /*1d690*/  SGXT R43, R43, 0x1 ;  /* 0x000000012b2b781a */ /* 0x000fe40000000200 */
[----:B----4-:R-:W-:Y:S02]  /*1d6a0*/  IADD3 R13, P1, R13, R15, RZ ;  /* 0x0000000f0d0d7210 */ /* 0x010fe40007f3e0ff */
[----:B------:R-:W-:-:S03]  /*1d6b0*/  LOP3.LUT R3, R3, 0x110, R43, 0x78, !PT ;  /* 0x0000011003037812 */ /* 0x000fc600078e782b */
[----:B------:R-:W-:Y:S01]  /*1d6c0*/  STL [R1+0x4dc], R13 ;  /* 0x0004dc0d01007387 */ /* 0x000fe20000100800 */
[----:B------:R-:W-:-:S03]  /*1d6d0*/  LOP3.LUT R3, R3, 0x40, RZ, 0x3c, !PT ;  /* 0x0000004003037812 */ /* 0x000fc600078e3cff */
[----:B------:R-:W-:Y:S01]  /*1d6e0*/  STL [R1+0x4b8], R49 ;  /* 0x0004b83101007387 */ /* 0x000fe20000100800 */
[----:B------:R-:W-:Y:S01]  /*1d6f0*/  IADD3 R8, P0, R8, R15, RZ ;  /* 0x0000000f08087210 */ /* 0x000fe20007f1e0ff */
[----:B-1----:R-:W-:Y:S02]  /*1d700*/  IMAD.MOV.U32 R4, RZ, RZ, R5 ;  /* 0x000000ffff047224 */ /* 0x002fe400078e0005 */
[----:B------:R-:W2:Y:S01]  /*1d710*/  LDL.LU R47, [R1+0x578] ;  /* 0x00057800012f7983 */ /* 0x000ea20000300800 */
[----:B------:R-:W-:Y:S01]  /*1d720*/  LEA R3, R45, R3, 0xf ;  /* 0x000000032d037211 */ /* 0x000fe200078e78ff */
[----:B------:R-:W-:Y:S02]  /*1d730*/  IMAD.MOV.U32 R5, RZ, RZ, R49 ;  /* 0x000000ffff057224 */ /* 0x000fe400078e0031 */
[----:B------:R-:W4:Y:S04]  /*1d740*/  LDL.LU R43, [R1+0x59c] ;  /* 0x00059c00012b7983 */ /* 0x000f280000300800 */
[----:B------:R-:W4:Y:S04]  /*1d750*/  LDL.LU R6, [R1+0x598] ;  /* 0x0005980001067983 */ /* 0x000f280000300800 */
[----:B------:R-:W-:Y:S04]  /*1d760*/  STL [R1+0x4fc], R8 ;  /* 0x0004fc0801007387 */ /* 0x000fe80000100800 */
[----:B------:R1:W-:Y:S01]  /*1d770*/  LDGSTS.E [R3+0x20400], [R4.64], P4 ;  /* 0x2040000004037fae */ /* 0x0003e2000a121844 */
[----:B------:R-:W-:-:S05]  /*1d780*/  IMAD.X R41, R41, 0x1, R2, P1 ;  /* 0x0000000129297824 */ /* 0x000fca00008e0602 */
[----:B------:R1:W-:Y:S02]  /*1d790*/  STL [R1+0x4d8], R41 ;  /* 0x0004d82901007387 */ /* 0x0003e40000100800 */
[----:B-1----:R-:W-:Y:S02]  /*1d7a0*/  IMAD.MOV.U32 R5, RZ, RZ, R41 ;  /* 0x000000ffff057224 */ /* 0x002fe400078e0029 */
[----:B------:R-:W4:Y:S01]  /*1d7b0*/  LDL.LU R7, [R1+0x5bc] ;  /* 0x0005bc0001077983 */ /* 0x000f220000300800 */
[----:B------:R-:W-:-:S03]  /*1d7c0*/  MOV R4, R13 ;  /* 0x0000000d00047202 */ /* 0x000fc60000000f00 */
[----:B------:R-:W4:Y:S01]  /*1d7d0*/  LDL.LU R41, [R1+0x5b8] ;  /* 0x0005b80001297983 */ /* 0x000f220000300800 */
[----:B------:R-:W-:-:S03]  /*1d7e0*/  IADD3 R11, P1, R11, R15, RZ ;  /* 0x0000000f0b0b7210 */ /* 0x000fc60007f3e0ff */
[----:B------:R1:W-:Y:S01]  /*1d7f0*/  LDGSTS.E [R3+0x20c00], [R4.64], P4 ;  /* 0x20c0000004037fae */ /* 0x0003e2000a121844 */
[----:B------:R-:W-:-:S03]  /*1d800*/  IMAD.X R44, R44, 0x1, R2, P0 ;  /* 0x000000012c2c7824 */ /* 0x000fc600000e0602 */
[----:B------:R-:W-:Y:S04]  /*1d810*/  STL [R1+0x51c], R11 ;  /* 0x00051c0b01007387 */ /* 0x000fe80000100800 */
[----:B------:R1:W-:Y:S04]  /*1d820*/  STL [R1+0x4f8], R44 ;  /* 0x0004f82c01007387 */ /* 0x0003e80000100800 */
[----:B------:R-:W4:Y:S01]  /*1d830*/  LDL.LU R13, [R1+0x5dc] ;  /* 0x0005dc00010d7983 */ /* 0x000f220000300800 */
[----:B-1----:R-:W-:Y:S02]  /*1d840*/  IMAD.MOV.U32 R5, RZ, RZ, R44 ;  /* 0x000000ffff057224 */ /* 0x002fe400078e002c */
[----:B------:R-:W-:Y:S01]  /*1d850*/  IMAD.MOV.U32 R4, RZ, RZ, R8 ;  /* 0x000000ffff047224 */ /* 0x000fe200078e0008 */
[----:B------:R-:W4:Y:S04]  /*1d860*/  LDL.LU R44, [R1+0x5d8] ;  /* 0x0005d800012c7983 */ /* 0x000f280000300800 */
[----:B------:R1:W-:Y:S01]  /*1d870*/  LDGSTS.E [R3+0x21400], [R4.64], P4 ;  /* 0x2140000004037fae */ /* 0x0003e2000a121844 */
[----:B------:R-:W-:Y:S01]  /*1d880*/  IADD3 R10, P0, R10, R15, RZ ;  /* 0x0000000f0a0a7210 */ /* 0x000fe20007f1e0ff */
[----:B------:R-:W-:-:S04]  /*1d890*/  IMAD.X R48, R48, 0x1, R2, P1 ;  /* 0x0000000130307824 */ /* 0x000fc800008e0602 */
[----:B------:R-:W-:Y:S04]  /*1d8a0*/  STL [R1+0x53c], R10 ;  /* 0x00053c0a01007387 */ /* 0x000fe80000100800 */
[----:B------:R-:W-:Y:S04]  /*1d8b0*/  STL [R1+0x518], R48 ;  /* 0x0005183001007387 */ /* 0x000fe80000100800 */
[----:B------:R-:W4:Y:S01]  /*1d8c0*/  LDL.LU R8, [R1+0x5fc] ;  /* 0x0005fc0001087983 */ /* 0x000f220000300800 */
[----:B-1----:R-:W-:Y:S02]  /*1d8d0*/  IMAD.MOV.U32 R4, RZ, RZ, R11 ;  /* 0x000000ffff047224 */ /* 0x002fe400078e000b */
[----:B------:R-:W-:Y:S01]  /*1d8e0*/  IMAD.MOV.U32 R5, RZ, RZ, R48 ;  /* 0x000000ffff057224 */ /* 0x000fe200078e0030 */
[----:B------:R-:W4:Y:S04]  /*1d8f0*/  LDL.LU R11, [R1+0x61c] ;  /* 0x00061c00010b7983 */ /* 0x000f280000300800 */
[----:B------:R1:W-:Y:S01]  /*1d900*/  LDGSTS.E [R3+0x21c00], [R4.64], P4 ;  /* 0x21c0000004037fae */ /* 0x0003e2000a121844 */
[----:B------:R-:W-:-:S02]  /*1d910*/  IADD3 R9, P1, R9, R15, RZ ;  /* 0x0000000f09097210 */ /* 0x000fc40007f3e0ff */
[----:B-----5:R-:W-:-:S03]  /*1d920*/  IADD3.X R42, R42, R2, RZ, P0, !PT ;  /* 0x000000022a2a7210 */ /* 0x020fc600007fe4ff */
[----:B------:R-:W-:Y:S01]  /*1d930*/  STL [R1+0x55c], R9 ;  /* 0x00055c0901007387 */ /* 0x000fe20000100800 */
[----:B-1----:R-:W-:-:S03]  /*1d940*/  MOV R5, R42 ;  /* 0x0000002a00057202 */ /* 0x002fc60000000f00 */
[----:B------:R1:W-:Y:S04]  /*1d950*/  STL [R1+0x538], R42 ;  /* 0x0005382a01007387 */ /* 0x0003e80000100800 */
[----:B-1----:R-:W5:Y:S01]  /*1d960*/  LDL.LU R42, [R1+0x5f8] ;  /* 0x0005f800012a7983 */ /* 0x002f620000300800 */
[----:B------:R-:W-:-:S05]  /*1d970*/  IMAD.MOV.U32 R4, RZ, RZ, R10 ;  /* 0x000000ffff047224 */ /* 0x000fca00078e000a */
[----:B------:R1:W-:Y:S02]  /*1d980*/  LDGSTS.E [R3+0x22400], [R4.64], P4 ;  /* 0x2240000004037fae */ /* 0x0003e4000a121844 */
[----:B-1----:R-:W-:Y:S01]  /*1d990*/  IMAD.MOV.U32 R4, RZ, RZ, R9 ;  /* 0x000000ffff047224 */ /* 0x002fe200078e0009 */
[----:B---3--:R-:W-:Y:S01]  /*1d9a0*/  IADD3 R14, P0, R14, R15, RZ ;  /* 0x0000000f0e0e7210 */ /* 0x008fe20007f1e0ff */
[----:B------:R-:W-:-:S04]  /*1d9b0*/  IMAD.X R40, R40, 0x1, R2, P1 ;  /* 0x0000000128287824 */ /* 0x000fc800008e0602 */
[----:B------:R-:W-:Y:S01]  /*1d9c0*/  STL [R1+0x57c], R14 ;  /* 0x00057c0e01007387 */ /* 0x000fe20000100800 */
[----:B------:R-:W-:-:S03]  /*1d9d0*/  IMAD.MOV.U32 R5, RZ, RZ, R40 ;  /* 0x000000ffff057224 */ /* 0x000fc600078e0028 */
[----:B------:R1:W-:Y:S04]  /*1d9e0*/  STL [R1+0x558], R40 ;  /* 0x0005582801007387 */ /* 0x0003e80000100800 */
[----:B------:R-:W3:Y:S04]  /*1d9f0*/  LDL.LU R10, [R1+0x63c] ;  /* 0x00063c00010a7983 */ /* 0x000ee80000300800 */
[----:B------:R4:W-:Y:S04]  /*1da00*/  LDGSTS.E [R3+0x22c00], [R4.64], P4 ;  /* 0x22c0000004037fae */ /* 0x0009e8000a121844 */
[----:B-1----:R-:W3:Y:S01]  /*1da10*/  LDL.LU R40, [R1+0x618] ;  /* 0x0006180001287983 */ /* 0x002ee20000300800 */
[----:B--2---:R-:W-:Y:S01]  /*1da20*/  IMAD.X R47, R47, 0x1, R2, P0 ;  /* 0x000000012f2f7824 */ /* 0x004fe200000e0602 */
[----:B----4-:R-:W-:-:S05]  /*1da30*/  IADD3 R43, P1, R43, R15, RZ ;  /* 0x0000000f2b2b7210 */ /* 0x010fca0007f3e0ff */
[----:B------:R-:W-:Y:S01]  /*1da40*/  STL [R1+0x59c], R43 ;  /* 0x00059c2b01007387 */ /* 0x000fe20000100800 */
[----:B------:R-:W-:-:S03]  /*1da50*/  IMAD.X R6, R6, 0x1, R2, P1 ;  /* 0x0000000106067824 */ /* 0x000fc600008e0602 */
[----:B------:R-:W-:Y:S04]  /*1da60*/  STL [R1+0x578], R47 ;  /* 0x0005782f01007387 */ /* 0x000fe80000100800 */
[----:B------:R-:W2:Y:S04]  /*1da70*/  LDL.LU R9, [R1+0x65c] ;  /* 0x00065c0001097983 */ /* 0x000ea80000300800 */
[----:B------:R-:W4:Y:S01]  /*1da80*/  LDL.LU R49, [R1+0x638] ;  /* 0x0006380001317983 */ /* 0x000f220000300800 */
[----:B------:R-:W-:Y:S01]  /*1da90*/  MOV R4, R14 ;  /* 0x0000000e00047202 */ /* 0x000fe20000000f00 */
[----:B------:R-:W-:-:S05]  /*1daa0*/  IMAD.MOV.U32 R5, RZ, RZ, R47 ;  /* 0x000000ffff057224 */ /* 0x000fca00078e002f */
[----:B------:R1:W-:Y:S01]  /*1dab0*/  LDGSTS.E [R3+0x23400], [R4.64], P4 ;  /* 0x2340000004037fae */ /* 0x0003e2000a121844 */
[----:B------:R-:W-:-:S05]  /*1dac0*/  IADD3 R7, P0, R7, R15, RZ ;  /* 0x0000000f07077210 */ /* 0x000fca0007f1e0ff */
[----:B------:R-:W-:Y:S01]  /*1dad0*/  STL [R1+0x5bc], R7 ;  /* 0x0005bc0701007387 */ /* 0x000fe20000100800 */
[----:B------:R-:W-:-:S03]  /*1dae0*/  IMAD.X R41, R41, 0x1, R2, P0 ;  /* 0x0000000129297824 */ /* 0x000fc600000e0602 */
[----:B------:R1:W-:Y:S04]  /*1daf0*/  STL [R1+0x598], R6 ;  /* 0x0005980601007387 */ /* 0x0003e80000100800 */
[----:B------:R-:W4:Y:S01]  /*1db00*/  LDL.LU R14, [R1+0x67c] ;  /* 0x00067c00010e7983 */ /* 0x000f220000300800 */
[----:B-1----:R-:W-:-:S03]  /*1db10*/  IMAD.MOV.U32 R5, RZ, RZ, R6 ;  /* 0x000000ffff057224 */ /* 0x002fc600078e0006 */
[----:B------:R-:W4:Y:S01]  /*1db20*/  LDL.LU R48, [R1+0x658] ;  /* 0x0006580001307983 */ /* 0x000f220000300800 */
[----:B------:R-:W-:-:S05]  /*1db30*/  IADD3 R13, P1, R13, R15, RZ ;  /* 0x0000000f0d0d7210 */ /* 0x000fca0007f3e0ff */
[----:B------:R-:W-:Y:S04]  /*1db40*/  STL [R1+0x5dc], R13 ;  /* 0x0005dc0d01007387 */ /* 0x000fe80000100800 */
[----:B------:R1:W-:Y:S04]  /*1db50*/  STL [R1+0x5b8], R41 ;  /* 0x0005b82901007387 */ /* 0x0003e80000100800 */
[----:B------:R-:W4:Y:S01]  /*1db60*/  LDL.LU R6, [R1+0x69c] ;  /* 0x00069c0001067983 */ /* 0x000f220000300800 */
[----:B------:R-:W-:-:S03]  /*1db70*/  IMAD.MOV.U32 R4, RZ, RZ, R43 ;  /* 0x000000ffff047224 */ /* 0x000fc600078e002b */
[----:B------:R-:W4:Y:S01]  /*1db80*/  LDL.LU R47, [R1+0x678] ;  /* 0x00067800012f7983 */ /* 0x000f220000300800 */
[----:B------:R-:W-:-:S03]  /*1db90*/  IADD3.X R44, R44, R2, RZ, P1, !PT ;  /* 0x000000022c2c7210 */ /* 0x000fc60000ffe4ff */
[----:B------:R1:W-:Y:S01]  /*1dba0*/  LDGSTS.E [R3+0x23c00], [R4.64], P4 ;  /* 0x23c0000004037fae */ /* 0x0003e2000a121844 */
[----:B------:R-:W-:-:S05]  /*1dbb0*/  IADD3 R8, P0, R8, R15, RZ ;  /* 0x0000000f08087210 */ /* 0x000fca0007f1e0ff */
[----:B------:R-:W-:Y:S01]  /*1dbc0*/  STL [R1+0x5fc], R8 ;  /* 0x0005fc0801007387 */ /* 0x000fe20000100800 */
[----:B-1----:R-:W-:Y:S02]  /*1dbd0*/  IMAD.MOV.U32 R4, RZ, RZ, R7 ;  /* 0x000000ffff047224 */ /* 0x002fe400078e0007 */
[----:B------:R-:W-:Y:S01]  /*1dbe0*/  IMAD.MOV.U32 R5, RZ, RZ, R41 ;  /* 0x000000ffff057224 */ /* 0x000fe200078e0029 */
[----:B------:R1:W-:Y:S04]  /*1dbf0*/  STL [R1+0x5d8], R44 ;  /* 0x0005d82c01007387 */ /* 0x0003e80000100800 */
[----:B------:R-:W4:Y:S04]  /*1dc00*/  LDL.LU R7, [R1+0x698] ;  /* 0x0006980001077983 */ /* 0x000f280000300800 */
[----:B------:R-:W4:Y:S01]  /*1dc10*/  LDL.LU R43, [R1+0x4c4] ;  /* 0x0004c400012b7983 */ /* 0x000f220000300800 */
[----:B------:R-:W-:-:S03]  /*1dc20*/  IADD3 R11, P1, R11, R15, RZ ;  /* 0x0000000f0b0b7210 */ /* 0x000fc60007f3e0ff */
[----:B------:R1:W-:Y:S04]  /*1dc30*/  LDGSTS.E [R3+0x24400], [R4.64], P4 ;  /* 0x2440000004037fae */ /* 0x0003e8000a121844 */
[----:B------:R-:W4:Y:S01]  /*1dc40*/  LDL.LU R41, [R1+0x4e4] ;  /* 0x0004e40001297983 */ /* 0x000f220000300800 */
[----:B-1----:R-:W-:Y:S01]  /*1dc50*/  MOV R5, R44 ;  /* 0x0000002c00057202 */ /* 0x002fe20000000f00 */
[----:B------:R-:W-:Y:S02]  /*1dc60*/  IMAD.MOV.U32 R4, RZ, RZ, R13 ;  /* 0x000000ffff047224 */ /* 0x000fe400078e000d */
[----:B------:R-:W4:Y:S01]  /*1dc70*/  LDL.LU R44, [R1+0x4c0] ;  /* 0x0004c000012c7983 */ /* 0x000f220000300800 */
[----:B-----5:R-:W-:-:S03]  /*1dc80*/  IMAD.X R42, R42, 0x1, R2, P0 ;  /* 0x000000012a2a7824 */ /* 0x020fc600000e0602 */
[----:B------:R-:W-:Y:S04]  /*1dc90*/  STL [R1+0x61c], R11 ;  /* 0x00061c0b01007387 */ /* 0x000fe80000100800 */
[----:B------:R1:W-:Y:S04]  /*1dca0*/  STL [R1+0x5f8], R42 ;  /* 0x0005f82a01007387 */ /* 0x0003e80000100800 */
[----:B------:R5:W-:Y:S04]  /*1dcb0*/  LDGSTS.E [R3+0x24c00], [R4.64], P4 ;  /* 0x24c0000004037fae */ /* 0x000be8000a121844 */
[----:B------:R-:W4:Y:S01]  /*1dcc0*/  LDL.LU R13, [R1+0x504] ;  /* 0x00050400010d7983 */ /* 0x000f220000300800 */
[----:B-----5:R-:W-:-:S03]  /*1dcd0*/  IMAD.MOV.U32 R5, RZ, RZ, R42 ;  /* 0x000000ffff057224 */ /* 0x020fc600078e002a */
[----:B-1----:R-:W5:Y:S01]  /*1dce0*/  LDL.LU R42, [R1+0x4e0] ;  /* 0x0004e000012a7983 */ /* 0x002f620000300800 */
[----:B------:R-:W-:-:S05]  /*1dcf0*/  IMAD.MOV.U32 R4, RZ, RZ, R8 ;  /* 0x000000ffff047224 */ /* 0x000fca00078e0008 */
[----:B------:R1:W-:Y:S02]  /*1dd00*/  LDGSTS.E [R3+0x25400], [R4.64], P4 ;  /* 0x2540000004037fae */ /* 0x0003e4000a121844 */
[----:B-1----:R-:W-:Y:S02]  /*1dd10*/  MOV R4, R11 ;  /* 0x0000000b00047202 */ /* 0x002fe40000000f00 */
        /* <DEDUP_REMOVED lines=8> */
[----:B--2---:R-:W-:Y:S01]  /*1dda0*/  IADD3 R9, P1, R9, R15, RZ ;  /* 0x0000000f09097210 */ /* 0x004fe20007f3e0ff */
[----:B----4-:R-:W-:-:S04]  /*1ddb0*/  IMAD.X R49, R49, 0x1, R2, P0 ;  /* 0x0000000131317824 */ /* 0x010fc800000e0602 */
[----:B------:R1:W-:Y:S01]  /*1ddc0*/  STL [R1+0x65c], R9 ;  /* 0x00065c0901007387 */ /* 0x0003e20000100800 */
[----:B------:R-:W-:Y:S02]  /*1ddd0*/  IMAD.MOV.U32 R4, RZ, RZ, R10 ;  /* 0x000000ffff047224 */ /* 0x000fe400078e000a */
[----:B------:R-:W-:Y:S01]  /*1dde0*/  IMAD.MOV.U32 R5, RZ, RZ, R49 ;  /* 0x000000ffff057224 */ /* 0x000fe200078e0031 */
[----:B------:R-:W-:Y:S04]  /*1ddf0*/  STL [R1+0x638], R49 ;  /* 0x0006383101007387 */ /* 0x000fe80000100800 */
[----:B------:R-:W2:Y:S04]  /*1de00*/  LDL.LU R11, [R1+0x544] ;  /* 0x00054400010b7983 */ /* 0x000ea80000300800 */
[----:B------:R-:W4:Y:S04]  /*1de10*/  LDL.LU R10, [R1+0x520] ;  /* 0x00052000010a7983 */ /* 0x000f280000300800 */
[----:B------:R1:W-:Y:S01]  /*1de20*/  LDGSTS.E [R3+0x26400], [R4.64], P4 ;  /* 0x2640000004037fae */ /* 0x0003e2000a121844 */
[----:B------:R-:W-:Y:S01]  /*1de30*/  IADD3 R14, P0, R14, R15, RZ ;  /* 0x0000000f0e0e7210 */ /* 0x000fe20007f1e0ff */
[----:B------:R-:W-:-:S02]  /*1de40*/  IMAD.X R48, R48, 0x1, R2, P1 ;  /* 0x0000000130307824 */ /* 0x000fc400008e0602 */
[----:B-1----:R-:W-:Y:S02]  /*1de50*/  IMAD.MOV.U32 R4, RZ, RZ, R9 ;  /* 0x000000ffff047224 */ /* 0x002fe400078e0009 */
[----:B------:R-:W-:Y:S01]  /*1de60*/  IMAD.MOV.U32 R5, RZ, RZ, R48 ;  /* 0x000000ffff057224 */ /* 0x000fe200078e0030 */
[----:B------:R1:W-:Y:S04]  /*1de70*/  STL [R1+0x67c], R14 ;  /* 0x00067c0e01007387 */ /* 0x0003e80000100800 */
[----:B------:R-:W-:Y:S04]  /*1de80*/  STL [R1+0x658], R48 ;  /* 0x0006583001007387 */ /* 0x000fe80000100800 */
[----:B------:R-:W4:Y:S04]  /*1de90*/  LDL.LU R9, [R1+0x564] ;  /* 0x0005640001097983 */ /* 0x000f280000300800 */
[----:B------:R1:W-:Y:S01]  /*1dea0*/  LDGSTS.E [R3+0x26c00], [R4.64], P4 ;  /* 0x26c0000004037fae */ /* 0x0003e2000a121844 */
[----:B------:R-:W-:-:S02]  /*1deb0*/  IADD3 R6, P1, R6, R15, RZ ;  /* 0x0000000f06067210 */ /* 0x000fc40007f3e0ff */
[----:B------:R-:W-:-:S03]  /*1dec0*/  IADD3.X R47, R47, R2, RZ, P0, !PT ;  /* 0x000000022f2f7210 */ /* 0x000fc600007fe4ff */
[----:B------:R-:W-:Y:S04]  /*1ded0*/  STL [R1+0x69c], R6 ;  /* 0x00069c0601007387 */ /* 0x000fe80000100800 */
[----:B------:R1:W-:Y:S02]  /*1dee0*/  STL [R1+0x678], R47 ;  /* 0x0006782f01007387 */ /* 0x0003e40000100800 */
[----:B-1----:R-:W-:Y:S02]  /*1def0*/  IMAD.MOV.U32 R4, RZ, RZ, R14 ;  /* 0x000000ffff047224 */ /* 0x002fe400078e000e */
[----:B------:R-:W4:Y:S01]  /*1df00*/  LDL.LU R14, [R1+0x540] ;  /* 0x00054000010e7983 */ /* 0x000f220000300800 */
[----:B------:R-:W-:-:S05]  /*1df10*/  MOV R5, R47 ;  /* 0x0000002f00057202 */ /* 0x000fca0000000f00 */
[----:B------:R1:W-:Y:S01]  /*1df20*/  LDGSTS.E [R3+0x27400], [R4.64], P4 ;  /* 0x2740000004037fae */ /* 0x0003e2000a121844 */
[----:B------:R-:W-:Y:S01]  /*1df30*/  IMAD.X R7, R7, 0x1, R2, P1 ;  /* 0x0000000107077824 */ /* 0x000fe200008e0602 */
[-C--:B------:R-:W-:Y:S01]  /*1df40*/  IADD3 R43, P0, R43, R15.reuse, RZ ;  /* 0x0000000f2b2b7210 */ /* 0x080fe20007f1e0ff */
[----:B------:R-:W-:Y:S01]  /*1df50*/  IMAD.SHL.U32 R46, R46, 0x4, RZ ;  /* 0x000000042e2e7824 */ /* 0x000fe200078e00ff */
[----:B------:R-:W-:Y:S02]  /*1df60*/  SHF.R.S32.HI R47, RZ, 0x6, R53 ;  /* 0x00000006ff2f7819 */ /* 0x000fe40000011435 */
[----:B------:R1:W-:Y:S01]  /*1df70*/  LDGSTS.E [R3+0x27c00], [R6.64], P4 ;  /* 0x27c0000006037fae */ /* 0x0003e2000a121844 */
[----:B------:R-:W-:-:S03]  /*1df80*/  IADD3 R41, P1, R41, R15, RZ ;  /* 0x0000000f29297210 */ /* 0x000fc60007f3e0ff */
[----:B------:R-:W-:Y:S04]  /*1df90*/  STL [R1+0x4c4], R43 ;  /* 0x0004c42b01007387 */ /* 0x000fe80000100800 */
[----:B------:R1:W-:Y:S01]  /*1dfa0*/  STL [R1+0x698], R7 ;  /* 0x0006980701007387 */ /* 0x0003e20000100800 */
[----:B------:R-:W-:-:S03]  /*1dfb0*/  IMAD.X R44, R44, 0x1, R2, P0 ;  /* 0x000000012c2c7824 */ /* 0x000fc600000e0602 */
[----:B------:R-:W-:Y:S04]  /*1dfc0*/  STL [R1+0x4e4], R41 ;  /* 0x0004e42901007387 */ /* 0x000fe80000100800 */
[----:B------:R2:W-:Y:S04]  /*1dfd0*/  STL [R1+0x4c0], R44 ;  /* 0x0004c02c01007387 */ /* 0x0005e80000100800 */
[----:B------:R-:W4:Y:S04]  /*1dfe0*/  LDL.LU R50, [R1+0x584] ;  /* 0x0005840001327983 */ /* 0x000f280000300800 */
[----:B-1----:R-:W4:Y:S01]  /*1dff0*/  LDL.LU R5, [R1+0x560] ;  /* 0x0005600001057983 */ /* 0x002f220000300800 */
[----:B------:R-:W-:-:S05]  /*1e000*/  IADD3 R13, P0, R13, R15, RZ ;  /* 0x0000000f0d0d7210 */ /* 0x000fca0007f1e0ff */
[----:B------:R-:W-:Y:S01]  /*1e010*/  STL [R1+0x504], R13 ;  /* 0x0005040d01007387 */ /* 0x000fe20000100800 */
[----:B-----5:R-:W-:-:S05]  /*1e020*/  IMAD.X R42, R42, 0x1, R2, P1 ;  /* 0x000000012a2a7824 */ /* 0x020fca00008e0602 */
[----:B------:R1:W-:Y:S04]  /*1e030*/  STL [R1+0x4e0], R42 ;  /* 0x0004e02a01007387 */ /* 0x0003e80000100800 */
[----:B------:R-:W5:Y:S04]  /*1e040*/  LDL.LU R48, [R1+0x5a4] ;  /* 0x0005a40001307983 */ /* 0x000f680000300800 */
[----:B------:R-:W5:Y:S01]  /*1e050*/  LDL.LU R51, [R1+0x580] ;  /* 0x0005800001337983 */ /* 0x000f620000300800 */
[----:B------:R-:W-:-:S04]  /*1e060*/  SGXT R47, R47, 0x1 ;  /* 0x000000012f2f781a */ /* 0x000fc80000000200 */
[----:B------:R-:W-:-:S04]  /*1e070*/  LOP3.LUT R46, R46, 0x110, R47, 0x78, !PT ;  /* 0x000001102e2e7812 */ /* 0x000fc800078e782f */
[----:B------:R-:W-:-:S05]  /*1e080*/  LOP3.LUT R46, R46, 0x60, RZ, 0x3c, !PT ;  /* 0x000000602e2e7812 */ /* 0x000fca00078e3cff */
[----:B------:R-:W-:Y:S01]  /*1e090*/  IMAD R4, R45, 0x8000, R46 ;  /* 0x000080002d047824 */ /* 0x000fe200078e022e */
[----:B------:R-:W-:Y:S01]  /*1e0a0*/  MOV R6, R43 ;  /* 0x0000002b00067202 */ /* 0x000fe20000000f00 */
[----:B------:R-:W-:-:S05]  /*1e0b0*/  IMAD.MOV.U32 R7, RZ, RZ, R44 ;  /* 0x000000ffff077224 */ /* 0x000fca00078e002c */
[----:B------:R1:W-:Y:S02]  /*1e0c0*/  LDGSTS.E [R4+0x20600], [R6.64], P4 ;  /* 0x2060000006047fae */ /* 0x0003e4000a121844 */
[----:B-1----:R-:W-:Y:S02]  /*1e0d0*/  IMAD.MOV.U32 R7, RZ, RZ, R42 ;  /* 0x000000ffff077224 */ /* 0x002fe400078e002a */
        /* <DEDUP_REMOVED lines=9> */
[----:B--2---:R-:W-:-:S02]  /*1e170*/  IADD3 R11, P0, R11, R15, RZ ;  /* 0x0000000f0b0b7210 */ /* 0x004fc40007f1e0ff */
[----:B----4-:R-:W-:-:S03]  /*1e180*/  IADD3.X R10, R10, R2, RZ, P1, !PT ;  /* 0x000000020a0a7210 */ /* 0x010fc60000ffe4ff */
[----:B------:R-:W-:Y:S04]  /*1e190*/  STL [R1+0x544], R11 ;  /* 0x0005440b01007387 */ /* 0x000fe80000100800 */
[----:B------:R2:W-:Y:S04]  /*1e1a0*/  STL [R1+0x520], R10 ;  /* 0x0005200a01007387 */ /* 0x0005e80000100800 */
[----:B------:R-:W4:Y:S04]  /*1e1b0*/  LDL.LU R47, [R1+0x5c0] ;  /* 0x0005c000012f7983 */ /* 0x000f280000300800 */
[----:B------:R-:W4:Y:S04]  /*1e1c0*/  LDL.LU R44, [R1+0x5e4] ;  /* 0x0005e400012c7983 */ /* 0x000f280000300800 */
[----:B------:R-:W4:Y:S04]  /*1e1d0*/  LDL.LU R42, [R1+0x604] ;  /* 0x00060400012a7983 */ /* 0x000f280000300800 */
[----:B------:R-:W4:Y:S01]  /*1e1e0*/  LDL.LU R45, [R1+0x5e0] ;  /* 0x0005e000012d7983 */ /* 0x000f220000300800 */
[----:B------:R-:W-:-:S05]  /*1e1f0*/  IMAD.MOV.U32 R7, RZ, RZ, R40 ;  /* 0x000000ffff077224 */ /* 0x000fca00078e0028 */
[----:B------:R1:W-:Y:S01]  /*1e200*/  LDGSTS.E [R4+0x21600], [R6.64], P4 ;  /* 0x2160000006047fae */ /* 0x0003e2000a121844 */
[----:B------:R-:W-:-:S05]  /*1e210*/  IADD3 R9, P1, R9, R15, RZ ;  /* 0x0000000f09097210 */ /* 0x000fca0007f3e0ff */
[----:B------:R-:W-:Y:S01]  /*1e220*/  STL [R1+0x564], R9 ;  /* 0x0005640901007387 */ /* 0x000fe20000100800 */
[----:B------:R-:W-:-:S05]  /*1e230*/  IMAD.X R14, R14, 0x1, R2, P0 ;  /* 0x000000010e0e7824 */ /* 0x000fca00000e0602 */
[----:B------:R1:W-:Y:S04]  /*1e240*/  STL [R1+0x540], R14 ;  /* 0x0005400e01007387 */ /* 0x0003e80000100800 */
[----:B------:R-:W4:Y:S04]  /*1e250*/  LDL.LU R43, [R1+0x600] ;  /* 0x00060000012b7983 */ /* 0x000f280000300800 */
[----:B------:R-:W4:Y:S04]  /*1e260*/  LDL.LU R41, [R1+0x620] ;  /* 0x0006200001297983 */ /* 0x000f280000300800 */
[----:B-1----:R-:W4:Y:S01]  /*1e270*/  LDL.LU R40, [R1+0x624] ;  /* 0x0006240001287983 */ /* 0x002f220000300800 */
[----:B------:R-:W-:Y:S01]  /*1e280*/  IMAD.MOV.U32 R6, RZ, RZ, R8 ;  /* 0x000000ffff067224 */ /* 0x000fe200078e0008 */
[----:B------:R-:W-:-:S02]  /*1e290*/  MOV R7, R10 ;  /* 0x0000000a00077202 */ /* 0x000fc40000000f00 */
[----:B------:R-:W4:Y:S04]  /*1e2a0*/  LDL.LU R13, [R1+0x644] ;  /* 0x00064400010d7983 */ /* 0x000f280000300800 */
[----:B--2---:R-:W2:Y:S04]  /*1e2b0*/  LDL.LU R10, [R1+0x664] ;  /* 0x00066400010a7983 */ /* 0x004ea80000300800 */
[----:B------:R1:W-:Y:S04]  /*1e2c0*/  LDGSTS.E [R4+0x21e00], [R6.64], P4 ;  /* 0x21e0000006047fae */ /* 0x0003e8000a121844 */
[----:B------:R-:W2:Y:S01]  /*1e2d0*/  LDL.LU R8, [R1+0x684] ;  /* 0x0006840001087983 */ /* 0x000ea20000300800 */
[----:B-1----:R-:W-:-:S03]  /*1e2e0*/  IMAD.MOV.U32 R7, RZ, RZ, R14 ;  /* 0x000000ffff077224 */ /* 0x002fc600078e000e */
[----:B------:R-:W2:Y:S01]  /*1e2f0*/  LDL.LU R14, [R1+0x640] ;  /* 0x00064000010e7983 */ /* 0x000ea20000300800 */
[----:B------:R-:W-:Y:S01]  /*1e300*/  IADD3 R50, P0, R50, R15, RZ ;  /* 0x0000000f32327210 */ /* 0x000fe20007f1e0ff */
[----:B------:R-:W-:-:S04]  /*1e310*/  IMAD.X R5, R5, 0x1, R2, P1 ;  /* 0x0000000105057824 */ /* 0x000fc800008e0602 */
[----:B------:R-:W-:Y:S01]  /*1e320*/  STL [R1+0x584], R50 ;  /* 0x0005843201007387 */ /* 0x000fe20000100800 */
[----:B------:R-:W-:-:S03]  /*1e330*/  IMAD.MOV.U32 R6, RZ, RZ, R11 ;  /* 0x000000ffff067224 */ /* 0x000fc600078e000b */
[----:B------:R1:W-:Y:S04]  /*1e340*/  STL [R1+0x560], R5 ;  /* 0x0005600501007387 */ /* 0x0003e80000100800 */
[----:B------:R-:W2:Y:S04]  /*1e350*/  LDL.LU R3, [R1+0x6a4] ;  /* 0x0006a40001037983 */ /* 0x000ea80000300800 */
[----:B------:R-:W2:Y:S04]  /*1e360*/  LDL.LU R11, [R1+0x660] ;  /* 0x00066000010b7983 */ /* 0x000ea80000300800 */
[----:B------:R1:W-:Y:S01]  /*1e370*/  LDGSTS.E [R4+0x22600], [R6.64], P4 ;  /* 0x2260000006047fae */ /* 0x0003e2000a121844 */
[----:B-----5:R-:W-:Y:S01]  /*1e380*/  IADD3 R48, P1, R48, R15, RZ ;  /* 0x0000000f30307210 */ /* 0x020fe20007f3e0ff */
[----:B------:R-:W-:-:S04]  /*1e390*/  IMAD.X R51, R51, 0x1, R2, P0 ;  /* 0x0000000133337824 */ /* 0x000fc800000e0602 */
[----:B------:R-:W-:Y:S01]  /*1e3a0*/  STL [R1+0x5a4], R48 ;  /* 0x0005a43001007387 */ /* 0x000fe20000100800 */
[----:B-1----:R-:W-:-:S03]  /*1e3b0*/  MOV R6, R9 ;  /* 0x0000000900067202 */ /* 0x002fc60000000f00 */
[----:B------:R-:W-:Y:S04]  /*1e3c0*/  STL [R1+0x580], R51 ;  /* 0x0005803301007387 */ /* 0x000fe80000100800 */
[----:B------:R-:W5:Y:S01]  /*1e3d0*/  LDL.LU R9, [R1+0x680] ;  /* 0x0006800001097983 */ /* 0x000f620000300800 */
[----:B------:R-:W-:-:S03]  /*1e3e0*/  IMAD.MOV.U32 R7, RZ, RZ, R5 ;  /* 0x000000ffff077224 */ /* 0x000fc600078e0005 */
[----:B------:R-:W5:Y:S04]  /*1e3f0*/  LDL.LU R5, [R1+0x6a0] ;  /* 0x0006a00001057983 */ /* 0x000f680000300800 */
[----:B------:R1:W-:Y:S02]  /*1e400*/  LDGSTS.E [R4+0x22e00], [R6.64], P4 ;  /* 0x22e0000006047fae */ /* 0x0003e4000a121844 */
[----:B-1----:R-:W-:Y:S02]  /*1e410*/  IMAD.MOV.U32 R6, RZ, RZ, R50 ;  /* 0x000000ffff067224 */ /* 0x002fe400078e0032 */
[----:B------:R-:W-:-:S05]  /*1e420*/  IMAD.MOV.U32 R7, RZ, RZ, R51 ;  /* 0x000000ffff077224 */ /* 0x000fca00078e0033 */
[----:B------:R1:W-:Y:S02]  /*1e430*/  LDGSTS.E [R4+0x23600], [R6.64], P4 ;  /* 0x2360000006047fae */ /* 0x0003e4000a121844 */
[----:B-1----:R-:W-:Y:S01]  /*1e440*/  IMAD.MOV.U32 R6, RZ, RZ, R48 ;  /* 0x000000ffff067224 */ /* 0x002fe200078e0030 */
[----:B------:R-:W-:Y:S01]  /*1e450*/  IADD3 R12, R12, 0x1, RZ ;  /* 0x000000010c0c7810 */ /* 0x000fe20007ffe0ff */
[----:B------:R-:W-:Y:S01]  /*1e460*/  HMMA.1688.F32.TF32 R16, R140, R18, R156 ;  /* 0x000000128c10723c */ /* 0x000fe2000008109c */
[----:B---3--:R-:W-:Y:S01]  /*1e470*/  IADD3 R46, P0, R46, R15, RZ ;  /* 0x0000000f2e2e7210 */ /* 0x008fe20007f1e0ff */
[----:B------:R-:W-:-:S04]  /*1e480*/  IMAD.X R49, R49, 0x1, R2, P1 ;  /* 0x0000000131317824 */ /* 0x000fc800008e0602 */
[----:B------:R-:W-:-:S05]  /*1e490*/  IMAD.MOV.U32 R7, RZ, RZ, R49 ;  /* 0x000000ffff077224 */ /* 0x000fca00078e0031 */
[----:B------:R1:W-:Y:S01]  /*1e4a0*/  LDGSTS.E [R4+0x23e00], [R6.64], P4 ;  /* 0x23e0000006047fae */ /* 0x0003e2000a121844 */
[----:B----4-:R-:W-:Y:S02]  /*1e4b0*/  IADD3.X R47, R47, R2, RZ, P0, !PT ;  /* 0x000000022f2f7210 */ /* 0x010fe400007fe4ff */
[----:B------:R-:W-:Y:S01]  /*1e4c0*/  IADD3 R44, P1, R44, R15, RZ ;  /* 0x0000000f2c2c7210 */ /* 0x000fe20007f3e0ff */
[----:B-1----:R-:W-:Y:S01]  /*1e4d0*/  IMAD.MOV.U32 R6, RZ, RZ, R46 ;  /* 0x000000ffff067224 */ /* 0x002fe200078e002e */
[----:B------:R-:W-:Y:S02]  /*1e4e0*/  MOV R7, R47 ;  /* 0x0000002f00077202 */ /* 0x000fe40000000f00 */
[----:B------:R-:W-:-:S03]  /*1e4f0*/  IADD3 R42, P0, R42, R15, RZ ;  /* 0x0000000f2a2a7210 */ /* 0x000fc60007f1e0ff */
[----:B------:R1:W-:Y:S01]  /*1e500*/  LDGSTS.E [R4+0x24600], [R6.64], P4 ;  /* 0x2460000006047fae */ /* 0x0003e2000a121844 */
[----:B------:R-:W-:Y:S02]  /*1e510*/  IMAD.X R45, R45, 0x1, R2, P1 ;  /* 0x000000012d2d7824 */ /* 0x000fe400008e0602 */
[----:B-1----:R-:W-:Y:S02]  /*1e520*/  IMAD.MOV.U32 R6, RZ, RZ, R44 ;  /* 0x000000ffff067224 */ /* 0x002fe400078e002c */
[----:B------:R-:W-:-:S05]  /*1e530*/  IMAD.MOV.U32 R7, RZ, RZ, R45 ;  /* 0x000000ffff077224 */ /* 0x000fca00078e002d */
[----:B------:R1:W-:Y:S02]  /*1e540*/  LDGSTS.E [R4+0x24e00], [R6.64], P4 ;  /* 0x24e0000006047fae */ /* 0x0003e4000a121844 */
[----:B-1----:R-:W-:Y:S01]  /*1e550*/  MOV R6, R42 ;  /* 0x0000002a00067202 */ /* 0x002fe20000000f00 */
[----:B------:R-:W-:-:S04]  /*1e560*/  IMAD.X R43, R43, 0x1, R2, P0 ;  /* 0x000000012b2b7824 */ /* 0x000fc800000e0602 */
[----:B------:R-:W-:Y:S01]  /*1e570*/  IMAD.MOV.U32 R7, RZ, RZ, R43 ;  /* 0x000000ffff077224 */ /* 0x000fe200078e002b */
[----:B------:R-:W-:-:S04]  /*1e580*/  IADD3 R40, P1, R40, R15, RZ ;  /* 0x0000000f28287210 */ /* 0x000fc80007f3e0ff */
[----:B------:R1:W-:Y:S01]  /*1e590*/  LDGSTS.E [R4+0x25600], [R6.64], P4 ;  /* 0x2560000006047fae */ /* 0x0003e2000a121844 */
[-C--:B------:R-:W-:Y:S01]  /*1e5a0*/  IADD3 R13, P0, R13, R15.reuse, RZ ;  /* 0x0000000f0d0d7210 */ /* 0x080fe20007f1e0ff */
[----:B------:R-:W-:Y:S01]  /*1e5b0*/  IMAD.X R41, R41, 0x1, R2, P1 ;  /* 0x0000000129297824 */ /* 0x000fe200008e0602 */
[----:B--2---:R-:W-:Y:S01]  /*1e5c0*/  IADD3 R10, P1, R10, R15, RZ ;  /* 0x0000000f0a0a7210 */ /* 0x004fe20007f3e0ff */
[----:B-1----:R-:W-:Y:S02]  /*1e5d0*/  IMAD.MOV.U32 R6, RZ, RZ, R40 ;  /* 0x000000ffff067224 */ /* 0x002fe400078e0028 */
[----:B------:R-:W-:Y:S01]  /*1e5e0*/  IMAD.MOV.U32 R7, RZ, RZ, R41 ;  /* 0x000000ffff077224 */ /* 0x000fe200078e0029 */
[----:B------:R-:W-:Y:S04]  /*1e5f0*/  STL [R1+0x5c4], R46 ;  /* 0x0005c42e01007387 */ /* 0x000fe80000100800 */
[----:B------:R1:W-:Y:S01]  /*1e600*/  LDGSTS.E [R4+0x25e00], [R6.64], P4 ;  /* 0x25e0000006047fae */ /* 0x0003e2000a121844 */
[----:B------:R-:W-:-:S03]  /*1e610*/  IMAD.X R14, R14, 0x1, R2, P0 ;  /* 0x000000010e0e7824 */ /* 0x000fc600000e0602 */
[----:B------:R-:W-:Y:S01]  /*1e620*/  STL [R1+0x5a0], R49 ;  /* 0x0005a03101007387 */ /* 0x000fe20000100800 */
[----:B------:R-:W-:Y:S01]  /*1e630*/  IADD3 R8, P2, R8, R15, RZ ;  /* 0x0000000f08087210 */ /* 0x000fe20007f5e0ff */
[----:B-1----:R-:W-:Y:S02]  /*1e640*/  IMAD.MOV.U32 R6, RZ, RZ, R13 ;  /* 0x000000ffff067224 */ /* 0x002fe400078e000d */
[----:B------:R-:W-:Y:S01]  /*1e650*/  IMAD.MOV.U32 R7, RZ, RZ, R14 ;  /* 0x000000ffff077224 */ /* 0x000fe200078e000e */
[----:B------:R-:W-:Y:S04]  /*1e660*/  STL [R1+0x5e4], R44 ;  /* 0x0005e42c01007387 */ /* 0x000fe80000100800 */
[----:B------:R-:W-:Y:S01]  /*1e670*/  STL [R1+0x5c0], R47 ;  /* 0x0005c02f01007387 */ /* 0x000fe20000100800 */
[----:B------:R-:W-:-:S03]  /*1e680*/  IADD3.X R11, R11, R2, RZ, P1, !PT ;  /* 0x000000020b0b7210 */ /* 0x000fc60000ffe4ff */
[----:B------:R-:W-:Y:S04]  /*1e690*/  STL [R1+0x604], R42 ;  /* 0x0006042a01007387 */ /* 0x000fe80000100800 */
[----:B------:R1:W-:Y:S04]  /*1e6a0*/  LDGSTS.E [R4+0x26600], [R6.64], P4 ;  /* 0x2660000006047fae */ /* 0x0003e8000a121844 */
[----:B------:R-:W-:Y:S04]  /*1e6b0*/  STL [R1+0x5e0], R45 ;  /* 0x0005e02d01007387 */ /* 0x000fe80000100800 */
[----:B------:R-:W-:Y:S01]  /*1e6c0*/  STL [R1+0x624], R40 ;  /* 0x0006242801007387 */ /* 0x000fe20000100800 */
[----:B-1----:R-:W-:Y:S01]  /*1e6d0*/  MOV R6, R10 ;  /* 0x0000000a00067202 */ /* 0x002fe20000000f00 */
[----:B------:R-:W-:-:S02]  /*1e6e0*/  IMAD.MOV.U32 R7, RZ, RZ, R11 ;  /* 0x000000ffff077224 */ /* 0x000fc400078e000b */
[----:B------:R-:W-:Y:S01]  /*1e6f0*/  STL [R1+0x600], R43 ;  /* 0x0006002b01007387 */ /* 0x000fe20000100800 */
[----:B-----5:R-:W-:-:S03]  /*1e700*/  IMAD.X R9, R9, 0x1, R2, P2 ;  /* 0x0000000109097824 */ /* 0x020fc600010e0602 */
[----:B------:R1:W-:Y:S01]  /*1e710*/  STL [R1+0x644], R13 ;  /* 0x0006440d01007387 */ /* 0x0003e20000100800 */
[----:B------:R-:W-:-:S03]  /*1e720*/  IADD3 R3, P0, R3, R15, RZ ;  /* 0x0000000f03037210 */ /* 0x000fc60007f1e0ff */
[----:B------:R2:W-:Y:S01]  /*1e730*/  LDGSTS.E [R4+0x26e00], [R6.64], P4 ;  /* 0x26e0000006047fae */ /* 0x0005e2000a121844 */
[----:B-1----:R-:W-:-:S03]  /*1e740*/  IMAD.MOV.U32 R13, RZ, RZ, 0x3f ;  /* 0x0000003fff0d7424 */ /* 0x002fc600078e00ff */
[----:B------:R-:W-:Y:S01]  /*1e750*/  STL [R1+0x620], R41 ;  /* 0x0006202901007387 */ /* 0x000fe20000100800 */
[----:B--2---:R-:W-:Y:S02]  /*1e760*/  IMAD.MOV.U32 R6, RZ, RZ, R8 ;  /* 0x000000ffff067224 */ /* 0x004fe400078e0008 */
[----:B------:R-:W-:Y:S01]  /*1e770*/  IMAD.MOV.U32 R7, RZ, RZ, R9 ;  /* 0x000000ffff077224 */ /* 0x000fe200078e0009 */
[----:B------:R-:W-:Y:S01]  /*1e780*/  STL [R1+0x664], R10 ;  /* 0x0006640a01007387 */ /* 0x000fe20000100800 */
[----:B------:R-:W-:-:S03]  /*1e790*/  IADD3 R13, R13, c[0x0][0x180], RZ ;  /* 0x000060000d0d7a10 */ /* 0x000fc60007ffe0ff */
[----:B------:R-:W-:Y:S01]  /*1e7a0*/  STL [R1+0x640], R14 ;  /* 0x0006400e01007387 */ /* 0x000fe20000100800 */
[----:B------:R-:W-:-:S03]  /*1e7b0*/  IMAD.X R5, R5, 0x1, R2, P0 ;  /* 0x0000000105057824 */ /* 0x000fc600000e0602 */
[----:B------:R-:W-:Y:S04]  /*1e7c0*/  STL [R1+0x684], R8 ;  /* 0x0006840801007387 */ /* 0x000fe80000100800 */
[----:B------:R1:W-:Y:S04]  /*1e7d0*/  LDGSTS.E [R4+0x27600], [R6.64], P4 ;  /* 0x2760000006047fae */ /* 0x0003e8000a121844 */
[----:B------:R2:W-:Y:S01]  /*1e7e0*/  STL [R1+0x6a4], R3 ;  /* 0x0006a40301007387 */ /* 0x0005e20000100800 */
[----:B-1----:R-:W-:Y:S02]  /*1e7f0*/  MOV R6, R3 ;  /* 0x0000000300067202 */ /* 0x002fe40000000f00 */
[----:B--2---:R-:W-:Y:S01]  /*1e800*/  SHF.R.S32.HI R3, RZ, 0x1f, R13 ;  /* 0x0000001fff037819 */ /* 0x004fe2000001140d */
[----:B------:R1:W-:Y:S03]  /*1e810*/  STL [R1+0x660], R11 ;  /* 0x0006600b01007387 */ /* 0x0003e60000100800 */
[----:B------:R-:W-:Y:S01]  /*1e820*/  LEA.HI R3, R3, R13, RZ, 0x6 ;  /* 0x0000000d03037211 */ /* 0x000fe200078f30ff */
[----:B------:R1:W-:Y:S04]  /*1e830*/  STL [R1+0x680], R9 ;  /* 0x0006800901007387 */ /* 0x0003e80000100800 */
[----:B------:R1:W-:Y:S01]  /*1e840*/  STL [R1+0x6a0], R5 ;  /* 0x0006a00501007387 */ /* 0x0003e20000100800 */
[----:B------:R-:W-:-:S03]  /*1e850*/  SHF.R.S32.HI R3, RZ, 0x6, R3 ;  /* 0x00000006ff037819 */ /* 0x000fc60000011403 */
[----:B------:R1:W-:Y:S01]  /*1e860*/  STL [R1+0x2bc], R12 ;  /* 0x0002bc0c01007387 */ /* 0x0003e20000100800 */
[----:B------:R-:W-:Y:S01]  /*1e870*/  ISETP.NE.U32.AND P0, PT, R12, R3, PT ;  /* 0x000000030c00720c */ /* 0x000fe20003f05070 */
[----:B------:R-:W-:-:S05]  /*1e880*/  IMAD.MOV.U32 R7, RZ, RZ, R5 ;  /* 0x000000ffff077224 */ /* 0x000fca00078e0005 */
[----:B------:R1:W-:Y:S04]  /*1e890*/  LDGSTS.E [R4+0x27e00], [R6.64], P4 ;  /* 0x27e0000006047fae */ /* 0x0003e8000a121844 */
[----:B------:R-:W0:Y:S03]  /*1e8a0*/  LDGDEPBAR ;  /* 0x00000000000079af */ /* 0x000e260000000000 */
[----:B------:R-:W-:Y:S01]  /*1e8b0*/  @!P0 CALL.REL.NOINC `(.L_x_1) ;  /* 0x0000001000008944 */ /* 0x000fe20003c00000 */
[----:B------:R-:W-:Y:S05]  /*1e8c0*/  BRA `(.L_x_2) ;  /* 0xfffee23000007947 */ /* 0x000fea000383ffff */
.L_x_1:
[----:B-1----:R-:W2:Y:S01]  /*1e8d0*/  LDL.LU R4, [R1+0x8f4] ;  /* 0x0008f40001047983 */ /* 0x002ea20000300800 */
[----:B------:R-:W-:-:S04]  /*1e8e0*/  DEPBAR.LE SB0, 0x0 ;  /* 0x000080000000791a */ /* 0x000fc80000000000 */
[----:B------:R-:W1:Y:S01]  /*1e8f0*/  S2R R3, SR_TID.X ;  /* 0x0000000000037919 */ /* 0x000e620000002100 */
[----:B------:R-:W-:Y:S02]  /*1e900*/  IMAD.MOV.U32 R5, RZ, RZ, R33 ;  /* 0x000000ffff057224 */ /* 0x000fe400078e0021 */
[----:B------:R-:W-:Y:S01]  /*1e910*/  IMAD.MOV.U32 R6, RZ, RZ, R180 ;  /* 0x000000ffff067224 */ /* 0x000fe200078e00b4 */
[----:B------:R-:W-:Y:S01]  /*1e920*/  MOV R180, R34 ;  /* 0x0000002200b47202 */ /* 0x000fe20000000f00 */
[----:B------:R-:W-:Y:S02]  /*1e930*/  IMAD.MOV.U32 R7, RZ, RZ, R181 ;  /* 0x000000ffff077224 */ /* 0x000fe400078e00b5 */
[----:B------:R-:W-:Y:S02]  /*1e940*/  IMAD.MOV.U32 R181, RZ, RZ, R35 ;  /* 0x000000ffffb57224 */ /* 0x000fe400078e0023 */
[C---:B-1-3--:R-:W-:Y:S02]  /*1e950*/  IMAD.SHL.U32 R0, R3.reuse, 0x200, RZ ;  /* 0x0000020003007824 */ /* 0x04afe400078e00ff */
[----:B------:R-:W-:-:S03]  /*1e960*/  IMAD.SHL.U32 R2, R3, 0x20, RZ ;  /* 0x0000002003027824 */ /* 0x000fc600078e00ff */
[----:B------:R-:W-:-:S04]  /*1e970*/  LOP3.LUT R0, R0, 0x3000, RZ, 0xc0, !PT ;  /* 0x0000300000007812 */ /* 0x000fc800078ec0ff */
[----:B------:R-:W-:Y:S01]  /*1e980*/  LOP3.LUT R0, R0, 0x60, R2, 0xf8, !PT ;  /* 0x0000006000007812 */ /* 0x000fe200078ef802 */
[----:B------:R-:W-:-:S05]  /*1e990*/  IMAD.SHL.U32 R2, R3, 0x4, RZ ;  /* 0x0000000403027824 */ /* 0x000fca00078e00ff */
[----:B------:R-:W-:Y:S01]  /*1e9a0*/  LOP3.LUT R0, R0, 0x170, R2, 0x78, !PT ;  /* 0x0000017000007812 */ /* 0x000fe200078e7802 */
[C---:B------:R-:W-:Y:S01]  /*1e9b0*/  IMAD.SHL.U32 R2, R3.reuse, 0x800, RZ ;  /* 0x0000080003027824 */ /* 0x040fe200078e00ff */
[----:B------:R-:W-:-:S04]  /*1e9c0*/  LOP3.LUT R3, R3, 0x7f, RZ, 0xc0, !PT ;  /* 0x0000007f03037812 */ /* 0x000fc800078ec0ff */
[----:B------:R-:W-:-:S05]  /*1e9d0*/  LOP3.LUT R2, R2, 0x3000, RZ, 0xc0, !PT ;  /* 0x0000300002027812 */ /* 0x000fca00078ec0ff */
[----:B------:R-:W-:Y:S01]  /*1e9e0*/  IMAD R2, R3, 0x10, R2 ;  /* 0x0000001003027824 */ /* 0x000fe200078e0202 */
[----:B------:R-:W-:Y:S04]  /*1e9f0*/  BAR.SYNC.DEFER_BLOCKING 0x0 ;  /* 0x0000000000007b1d */ /* 0x000fe80000010000 */
[----:B------:R-:W-:Y:S02]  /*1ea00*/  LOP3.LUT R3, R2, 0x60, RZ, 0x3c, !PT ;  /* 0x0000006002037812 */ /* 0x000fe400078e3cff */
[----:B--2---:R-:W-:Y:S01]  /*1ea10*/  IADD3 R0, R0, R4, RZ ;  /* 0x0000000400007210 */ /* 0x004fe20007ffe0ff */
[----:B------:R-:W-:-:S04]  /*1ea20*/  IMAD.MOV.U32 R4, RZ, RZ, R32 ;  /* 0x000000ffff047224 */ /* 0x000fc800078e0020 */
[----:B------:R-:W-:Y:S04]  /*1ea30*/  STS.128 [R0+0x80], R180 ;  /* 0x000080b400007388 */ /* 0x000fe80000000c00 */
[----:B------:R1:W-:Y:S02]  /*1ea40*/  STS.128 [R0], R4 ;  /* 0x0000000400007388 */ /* 0x0003e40000000c00 */
[----:B-1----:R-:W-:Y:S01]  /*1ea50*/  IMAD.MOV.U32 R4, RZ, RZ, R84 ;  /* 0x000000ffff047224 */ /* 0x002fe200078e0054 */
[----:B------:R-:W-:Y:S01]  /*1ea60*/  MOV R7, R89 ;  /* 0x0000005900077202 */ /* 0x000fe20000000f00 */
[----:B------:R-:W-:Y:S02]  /*1ea70*/  IMAD.MOV.U32 R5, RZ, RZ, R85 ;  /* 0x000000ffff057224 */ /* 0x000fe400078e0055 */
[----:B------:R-:W-:-:S02]  /*1ea80*/  IMAD.MOV.U32 R6, RZ, RZ, R88 ;  /* 0x000000ffff067224 */ /* 0x000fc400078e0058 */
[----:B------:R-:W-:Y:S02]  /*1ea90*/  IMAD.MOV.U32 R88, RZ, RZ, R86 ;  /* 0x000000ffff587224 */ /* 0x000fe400078e0056 */
[----:B------:R-:W-:Y:S01]  /*1eaa0*/  IMAD.MOV.U32 R89, RZ, RZ, R87 ;  /* 0x000000ffff597224 */ /* 0x000fe200078e0057 */
[----:B------:R1:W-:Y:S04]  /*1eab0*/  STS.128 [R0+0x200], R4 ;  /* 0x0002000400007388 */ /* 0x0003e80000000c00 */
[----:B------:R-:W-:Y:S01]  /*1eac0*/  STS.128 [R0+0x280], R88 ;  /* 0x0002805800007388 */ /* 0x000fe20000000c00 */
[----:B-1----:R-:W-:Y:S01]  /*1ead0*/  IMAD.MOV.U32 R4, RZ, RZ, R116 ;  /* 0x000000ffff047224 */ /* 0x002fe200078e0074 */
[----:B------:R-:W-:Y:S01]  /*1eae0*/  MOV R6, R120 ;  /* 0x0000007800067202 */ /* 0x000fe20000000f00 */
[----:B------:R-:W-:-:S02]  /*1eaf0*/  IMAD.MOV.U32 R5, RZ, RZ, R117 ;  /* 0x000000ffff057224 */ /* 0x000fc400078e0075 */
[----:B------:R-:W-:Y:S02]  /*1eb00*/  IMAD.MOV.U32 R7, RZ, RZ, R121 ;  /* 0x000000ffff077224 */ /* 0x000fe400078e0079 */
[----:B------:R-:W-:Y:S02]  /*1eb10*/  IMAD.MOV.U32 R120, RZ, RZ, R118 ;  /* 0x000000ffff787224 */ /* 0x000fe400078e0076 */
[----:B------:R-:W-:Y:S01]  /*1eb20*/  IMAD.MOV.U32 R121, RZ, RZ, R119 ;  /* 0x000000ffff797224 */ /* 0x000fe200078e0077 */
[----:B------:R1:W-:Y:S04]  /*1eb30*/  STS.128 [R0+0x400], R4 ;  /* 0x0004000400007388 */ /* 0x0003e80000000c00 */
[----:B------:R-:W-:Y:S01]  /*1eb40*/  STS.128 [R0+0x480], R120 ;  /* 0x0004807800007388 */ /* 0x000fe20000000c00 */
[----:B-1----:R-:W-:Y:S01]  /*1eb50*/  IMAD.MOV.U32 R6, RZ, RZ, R164 ;  /* 0x000000ffff067224 */ /* 0x002fe200078e00a4 */
[----:B------:R-:W-:Y:S01]  /*1eb60*/  MOV R4, R160 ;  /* 0x000000a000047202 */ /* 0x000fe20000000f00 */
[----:B------:R-:W-:Y:S01]  /*1eb70*/  IMAD.MOV.U32 R7, RZ, RZ, R165 ;  /* 0x000000ffff077224 */ /* 0x000fe200078e00a5 */
[----:B------:R-:W-:Y:S01]  /*1eb80*/  MOV R165, R163 ;  /* 0x000000a300a57202 */ /* 0x000fe20000000f00 */
[----:B------:R-:W-:-:S02]  /*1eb90*/  IMAD.MOV.U32 R5, RZ, RZ, R161 ;  /* 0x000000ffff057224 */ /* 0x000fc400078e00a1 */
[----:B------:R-:W-:-:S03]  /*1eba0*/  IMAD.MOV.U32 R164, RZ, RZ, R162 ;  /* 0x000000ffffa47224 */ /* 0x000fc600078e00a2 */
[----:B------:R1:W-:Y:S04]  /*1ebb0*/  STS.128 [R0+0x600], R4 ;  /* 0x0006000400007388 */ /* 0x0003e80000000c00 */
[----:B------:R-:W-:Y:S04]  /*1ebc0*/  STS.128 [R0+0x680], R164 ;  /* 0x000680a400007388 */ /* 0x000fe80000000c00 */
[----:B------:R-:W-:Y:S01]  /*1ebd0*/  BAR.SYNC.DEFER_BLOCKING 0x0 ;  /* 0x0000000000007b1d */ /* 0x000fe20000010000 */
[----:B-1----:R-:W-:Y:S01]  /*1ebe0*/  IMAD.MOV.U32 R5, RZ, RZ, R237 ;  /* 0x000000ffff057224 */ /* 0x002fe200078e00ed */
[C---:B------:R-:W-:Y:S01]  /*1ebf0*/  LOP3.LUT R237, R2.reuse, 0x20, RZ, 0x3c, !PT ;  /* 0x0000002002ed7812 */ /* 0x040fe200078e3cff */
[----:B------:R-:W-:Y:S01]  /*1ec00*/  IMAD.MOV.U32 R4, RZ, RZ, R236 ;  /* 0x000000ffff047224 */ /* 0x000fe200078e00ec */
[----:B------:R-:W-:Y:S01]  /*1ec10*/  LOP3.LUT R236, R2, 0x40, RZ, 0x3c, !PT ;  /* 0x0000004002ec7812 */ /* 0x000fe200078e3cff */
[----:B------:R-:W-:Y:S01]  /*1ec20*/  IMAD.MOV.U32 R6, RZ, RZ, R56 ;  /* 0x000000ffff067224 */ /* 0x000fe200078e0038 */
[----:B------:R-:W-:Y:S01]  /*1ec30*/  MOV R7, R57 ;  /* 0x0000003900077202 */ /* 0x000fe20000000f00 */
[----:B------:R-:W-:-:S02]  /*1ec40*/  IMAD.MOV.U32 R56, RZ, RZ, R238 ;  /* 0x000000ffff387224 */ /* 0x000fc400078e00ee */
[----:B------:R-:W-:Y:S01]  /*1ec50*/  IMAD.MOV.U32 R57, RZ, RZ, R239 ;  /* 0x000000ffff397224 */ /* 0x000fe200078e00ef */
[----:B------:R-:W1:Y:S04]  /*1ec60*/  LDS.128 R8, [R2] ;  /* 0x0000000002087984 */ /* 0x000e680000000c00 */
[----:B------:R-:W2:Y:S04]  /*1ec70*/  LDS.128 R32, [R2+0x800] ;  /* 0x0008000002207984 */ /* 0x000ea80000000c00 */
[----:B------:R-:W-:Y:S04]  /*1ec80*/  LDS.128 R12, [R237] ;  /* 0x00000000ed0c7984 */ /* 0x000fe80000000c00 */
[----:B------:R-:W-:Y:S04]  /*1ec90*/  LDS.128 R248, [R236] ;  /* 0x00000000ecf87984 */ /* 0x000fe80000000c00 */
[----:B------:R-:W-:Y:S04]  /*1eca0*/  LDS.128 R244, [R236+0x800] ;  /* 0x00080000ecf47984 */ /* 0x000fe80000000c00 */
[----:B------:R-:W-:Y:S04]  /*1ecb0*/  LDS.128 R240, [R3] ;  /* 0x0000000003f07984 */ /* 0x000fe80000000c00 */
[----:B------:R-:W-:Y:S04]  /*1ecc0*/  LDS.128 R232, [R3+0x800] ;  /* 0x0008000003e87984 */ /* 0x000fe80000000c00 */
[----:B-1----:R-:W-:Y:S04]  /*1ecd0*/  STL.64 [R1+0x70], R8 ;  /* 0x0000700801007387 */ /* 0x002fe80000100a00 */
[----:B------:R-:W-:Y:S04]  /*1ece0*/  STL.64 [R1+0x78], R10 ;  /* 0x0000780a01007387 */ /* 0x000fe80000100a00 */
[----:B------:R-:W1:Y:S04]  /*1ecf0*/  LDS.128 R8, [R237+0x800] ;  /* 0x00080000ed087984 */ /* 0x000e680000000c00 */
[----:B--2---:R-:W-:Y:S04]  /*1ed00*/  STL.64 [R1+0x20], R32 ;  /* 0x0000202001007387 */ /* 0x004fe80000100a00 */
[----:B------:R-:W-:Y:S04]  /*1ed10*/  STL.64 [R1+0x28], R34 ;  /* 0x0000282201007387 */ /* 0x000fe80000100a00 */
[----:B------:R-:W-:Y:S06]  /*1ed20*/  BAR.SYNC.DEFER_BLOCKING 0x0 ;  /* 0x0000000000007b1d */ /* 0x000fec0000010000 */
[----:B------:R2:W-:Y:S04]  /*1ed30*/  STS.128 [R0], R4 ;  /* 0x0000000400007388 */ /* 0x0005e80000000c00 */
[----:B-1----:R-:W-:Y:S01]  /*1ed40*/  STL.64 [R1], R8 ;  /* 0x0000000801007387 */ /* 0x002fe20000100a00 */
[----:B------:R-:W-:-:S02]  /*1ed50*/  IMAD.MOV.U32 R252, RZ, RZ, R11 ;  /* 0x000000fffffc7224 */ /* 0x000fc400078e000b */
[----:B------:R-:W-:Y:S01]  /*1ed60*/  IMAD.MOV.U32 R11, RZ, RZ, R221 ;  /* 0x000000ffff0b7224 */ /* 0x000fe200078e00dd */
[----:B------:R-:W-:Y:S01]  /*1ed70*/  STL.64 [R1+0x10], R12 ;  /* 0x0000100c01007387 */ /* 0x000fe20000100a00 */
[----:B------:R-:W-:-:S03]  /*1ed80*/  IMAD.MOV.U32 R221, RZ, RZ, R19 ;  /* 0x000000ffffdd7224 */ /* 0x000fc600078e0013 */
[----:B------:R-:W-:Y:S04]  /*1ed90*/  STL.64 [R1+0x18], R14 ;  /* 0x0000180e01007387 */ /* 0x000fe80000100a00 */
[----:B------:R1:W-:Y:S01]  /*1eda0*/  STL [R1+0x8], R10 ;  /* 0x0000080a01007387 */ /* 0x0003e20000100800 */
[----:B--2---:R-:W-:Y:S01]  /*1edb0*/  IMAD.MOV.U32 R4, RZ, RZ, R136 ;  /* 0x000000ffff047224 */ /* 0x004fe200078e0088 */
[----:B------:R-:W-:Y:S01]  /*1edc0*/  MOV R5, R137 ;  /* 0x0000008900057202 */ /* 0x000fe20000000f00 */
[----:B------:R-:W-:Y:S01]  /*1edd0*/  IMAD.MOV.U32 R6, RZ, RZ, R72 ;  /* 0x000000ffff067224 */ /* 0x000fe200078e0048 */
[----:B------:R-:W2:Y:S01]  /*1ede0*/  LDL.LU R52, [R1+0xf0] ;  /* 0x0000f00001347983 */ /* 0x000ea20000300800 */
[----:B------:R-:W-:Y:S02]  /*1edf0*/  IMAD.MOV.U32 R7, RZ, RZ, R73 ;  /* 0x000000ffff077224 */ /* 0x000fe400078e0049 */
[----:B------:R-:W-:Y:S01]  /*1ee00*/  IMAD.MOV.U32 R72, RZ, RZ, R138 ;  /* 0x000000ffff487224 */ /* 0x000fe200078e008a */
[----:B------:R-:W2:Y:S01]  /*1ee10*/  LDL.LU R53, [R1+0xf4] ;  /* 0x0000f40001357983 */ /* 0x000ea20000300800 */
[----:B------:R-:W-:-:S02]  /*1ee20*/  IMAD.MOV.U32 R73, RZ, RZ, R139 ;  /* 0x000000ffff497224 */ /* 0x000fc400078e008b */
[----:B-1----:R-:W-:Y:S01]  /*1ee30*/  IMAD.MOV.U32 R10, RZ, RZ, R220 ;  /* 0x000000ffff0a7224 */ /* 0x002fe200078e00dc */
[----:B------:R-:W2:Y:S01]  /*1ee40*/  LDL.LU R54, [R1+0x140] ;  /* 0x0001400001367983 */ /* 0x000ea20000300800 */
[----:B------:R-:W-:Y:S01]  /*1ee50*/  IMAD.MOV.U32 R8, RZ, RZ, R16 ;  /* 0x000000ffff087224 */ /* 0x000fe200078e0010 */
[----:B------:R-:W-:Y:S01]  /*1ee60*/  MOV R220, R18 ;  /* 0x0000001200dc7202 */ /* 0x000fe20000000f00 */
[----:B------:R-:W-:Y:S01]  /*1ee70*/  IMAD.MOV.U32 R9, RZ, RZ, R17 ;  /* 0x000000ffff097224 */ /* 0x000fe200078e0011 */
[----:B------:R-:W2:Y:S04]  /*1ee80*/  LDL.LU R55, [R1+0x144] ;  /* 0x0001440001377983 */ /* 0x000ea80000300800 */
[----:B------:R1:W-:Y:S04]  /*1ee90*/  STS.128 [R0+0x200], R4 ;  /* 0x0002000400007388 */ /* 0x0003e80000000c00 */
[----:B------:R-:W-:Y:S04]  /*1eea0*/  STS.128 [R0+0x80], R56 ;  /* 0x0000803800007388 */ /* 0x000fe80000000c00 */
[----:B------:R-:W-:Y:S04]  /*1eeb0*/  STS.128 [R0+0x280], R72 ;  /* 0x0002804800007388 */ /* 0x000fe80000000c00 */
[----:B------:R-:W-:Y:S01]  /*1eec0*/  STS.128 [R0+0x600], R8 ;  /* 0x0006000800007388 */ /* 0x000fe20000000c00 */
[----:B-1----:R-:W-:Y:S01]  /*1eed0*/  IMAD.MOV.U32 R6, RZ, RZ, R112 ;  /* 0x000000ffff067224 */ /* 0x002fe200078e0070 */
[----:B------:R-:W-:Y:S01]  /*1eee0*/  MOV R4, R132 ;  /* 0x0000008400047202 */ /* 0x000fe20000000f00 */
[----:B------:R-:W-:Y:S01]  /*1eef0*/  IMAD.MOV.U32 R7, RZ, RZ, R113 ;  /* 0x000000ffff077224 */ /* 0x000fe200078e0071 */
[----:B------:R-:W-:Y:S01]  /*1ef00*/  MOV R113, R135 ;  /* 0x0000008700717202 */ /* 0x000fe20000000f00 */
[----:B------:R-:W-:Y:S01]  /*1ef10*/  IMAD.MOV.U32 R5, RZ, RZ, R133 ;  /* 0x000000ffff057224 */ /* 0x000fe200078e0085 */
[----:B------:R-:W-:Y:S01]  /*1ef20*/  STS.128 [R0+0x680], R220 ;  /* 0x000680dc00007388 */ /* 0x000fe20000000c00 */
[----:B------:R-:W-:-:S03]  /*1ef30*/  IMAD.MOV.U32 R112, RZ, RZ, R134 ;  /* 0x000000ffff707224 */ /* 0x000fc600078e0086 */
[----:B------:R-:W-:Y:S04]  /*1ef40*/  STS.128 [R0+0x400], R4 ;  /* 0x0004000400007388 */ /* 0x000fe80000000c00 */
[----:B------:R-:W-:Y:S04]  /*1ef50*/  STS.128 [R0+0x480], R112 ;  /* 0x0004807000007388 */ /* 0x000fe80000000c00 */
[----:B------:R-:W-:Y:S06]  /*1ef60*/  BAR.SYNC.DEFER_BLOCKING 0x0 ;  /* 0x0000000000007b1d */ /* 0x000fec0000010000 */
[----:B------:R-:W1:Y:S04]  /*1ef70*/  LDS.128 R4, [R2] ;  /* 0x0000000002047984 */ /* 0x000e680000000c00 */
[----:B------:R-:W-:Y:S04]  /*1ef80*/  LDS.128 R32, [R2+0x800] ;  /* 0x0008000002207984 */ /* 0x000fe80000000c00 */
[----:B------:R-:W3:Y:S04]  /*1ef90*/  LDS.128 R48, [R237] ;  /* 0x00000000ed307984 */ /* 0x000ee80000000c00 */
[----:B------:R-:W-:Y:S04]  /*1efa0*/  LDS.128 R16, [R237+0x800] ;  /* 0x00080000ed107984 */ /* 0x000fe80000000c00 */
[----:B------:R-:W4:Y:S04]  /*1efb0*/  LDS.128 R44, [R236] ;  /* 0x00000000ec2c7984 */ /* 0x000f280000000c00 */
[----:B------:R-:W-:Y:S04]  /*1efc0*/  LDS.128 R12, [R236+0x800] ;  /* 0x00080000ec0c7984 */ /* 0x000fe80000000c00 */
[----:B------:R-:W5:Y:S04]  /*1efd0*/  LDS.128 R40, [R3] ;  /* 0x0000000003287984 */ /* 0x000f680000000c00 */
[----:B------:R-:W1:Y:S04]  /*1efe0*/  LDS.128 R8, [R3+0x800] ;  /* 0x0008000003087984 */ /* 0x000e680000000c00 */
[----:B------:R-:W-:Y:S06]  /*1eff0*/  BAR.SYNC.DEFER_BLOCKING 0x0 ;  /* 0x0000000000007b1d */ /* 0x000fec0000010000 */
[----:B--2---:R2:W-:Y:S04]  /*1f000*/  STS.128 [R0], R52 ;  /* 0x0000003400007388 */ /* 0x0045e80000000c00 */
[----:B--2---:R-:W2:Y:S04]  /*1f010*/  LDL.LU R52, [R1+0xf8] ;  /* 0x0000f80001347983 */ /* 0x004ea80000300800 */
[----:B------:R-:W2:Y:S04]  /*1f020*/  LDL.LU R53, [R1+0xfc] ;  /* 0x0000fc0001357983 */ /* 0x000ea80000300800 */
[----:B------:R-:W2:Y:S04]  /*1f030*/  LDL.LU R54, [R1+0x148] ;  /* 0x0001480001367983 */ /* 0x000ea80000300800 */
[----:B------:R-:W2:Y:S04]  /*1f040*/  LDL.LU R55, [R1+0x14c] ;  /* 0x00014c0001377983 */ /* 0x000ea80000300800 */
[----:B------:R-:W3:Y:S04]  /*1f050*/  LDL.LU R58, [R1+0xe0] ;  /* 0x0000e000013a7983 */ /* 0x000ee80000300800 */
[----:B------:R-:W3:Y:S04]  /*1f060*/  LDL.LU R59, [R1+0xe4] ;  /* 0x0000e400013b7983 */ /* 0x000ee80000300800 */
[----:B--2---:R2:W-:Y:S04]  /*1f070*/  STS.128 [R0+0x80], R52 ;  /* 0x0000803400007388 */ /* 0x0045e80000000c00 */
[----:B--2---:R-:W2:Y:S04]  /*1f080*/  LDL.LU R54, [R1+0xe8] ;  /* 0x0000e80001367983 */ /* 0x004ea80000300800 */
[----:B------:R-:W2:Y:S01]  /*1f090*/  LDL.LU R55, [R1+0xec] ;  /* 0x0000ec0001377983 */ /* 0x000ea20000300800 */
[----:B------:R-:W-:Y:S01]  /*1f0a0*/  IMAD.MOV.U32 R52, RZ, RZ, R94 ;  /* 0x000000ffff347224 */ /* 0x000fe200078e005e */
[----:B------:R-:W-:Y:S01]  /*1f0b0*/  MOV R53, R95 ;  /* 0x0000005f00357202 */ /* 0x000fe20000000f00 */
[----:B------:R-:W-:-:S02]  /*1f0c0*/  IMAD.MOV.U32 R56, RZ, RZ, R92 ;  /* 0x000000ffff387224 */ /* 0x000fc400078e005c */
[----:B------:R-:W-:-:S05]  /*1f0d0*/  IMAD.MOV.U32 R57, RZ, RZ, R93 ;  /* 0x000000ffff397224 */ /* 0x000fca00078e005d */
[----:B---3--:R3:W-:Y:S02]  /*1f0e0*/  STS.128 [R0+0x200], R56 ;  /* 0x0002003800007388 */ /* 0x0087e40000000c00 */
[----:B---3--:R-:W-:Y:S01]  /*1f0f0*/  IMAD.MOV.U32 R58, RZ, RZ, R172 ;  /* 0x000000ffff3a7224 */ /* 0x008fe200078e00ac */
[----:B------:R-:W-:Y:S01]  /*1f100*/  MOV R59, R173 ;  /* 0x000000ad003b7202 */ /* 0x000fe20000000f00 */
[----:B------:R-:W-:Y:S02]  /*1f110*/  IMAD.MOV.U32 R56, RZ, RZ, R168 ;  /* 0x000000ffff387224 */ /* 0x000fe400078e00a8 */
[----:B------:R-:W-:Y:S02]  /*1f120*/  IMAD.MOV.U32 R57, RZ, RZ, R169 ;  /* 0x000000ffff397224 */ /* 0x000fe400078e00a9 */
[----:B------:R-:W-:Y:S02]  /*1f130*/  IMAD.MOV.U32 R172, RZ, RZ, R170 ;  /* 0x000000ffffac7224 */ /* 0x000fe400078e00aa */
[----:B------:R-:W-:Y:S01]  /*1f140*/  IMAD.MOV.U32 R173, RZ, RZ, R171 ;  /* 0x000000ffffad7224 */ /* 0x000fe200078e00ab */
[----:B------:R-:W-:Y:S04]  /*1f150*/  STS.128 [R0+0x600], R56 ;  /* 0x0006003800007388 */ /* 0x000fe80000000c00 */
[----:B------:R-:W-:Y:S01]  /*1f160*/  STS.128 [R0+0x680], R172 ;  /* 0x000680ac00007388 */ /* 0x000fe20000000c00 */
[----:B------:R-:W-:Y:S01]  /*1f170*/  MOV R122, R64 ;  /* 0x00000040007a7202 */ /* 0x000fe20000000f00 */
[----:B------:R-:W-:-:S02]  /*1f180*/  IMAD.MOV.U32 R123, RZ, RZ, R65 ;  /* 0x000000ffff7b7224 */ /* 0x000fc400078e0041 */
[----:B------:R-:W-:Y:S02]  /*1f190*/  IMAD.MOV.U32 R120, RZ, RZ, R60 ;  /* 0x000000ffff787224 */ /* 0x000fe400078e003c */
[----:B------:R-:W-:Y:S01]  /*1f1a0*/  IMAD.MOV.U32 R121, RZ, RZ, R61 ;  /* 0x000000ffff797224 */ /* 0x000fe200078e003d */
[----:B------:R-:W-:Y:S01]  /*1f1b0*/  MOV R61, R77 ;  /* 0x0000004d003d7202 */ /* 0x000fe20000000f00 */
[----:B------:R-:W-:Y:S02]  /*1f1c0*/  IMAD.MOV.U32 R64, RZ, RZ, R62 ;  /* 0x000000ffff407224 */ /* 0x000fe400078e003e */
[----:B------:R-:W-:Y:S02]  /*1f1d0*/  IMAD.MOV.U32 R65, RZ, RZ, R63 ;  /* 0x000000ffff417224 */ /* 0x000fe400078e003f */
[----:B------:R-:W-:Y:S01]  /*1f1e0*/  IMAD.MOV.U32 R60, RZ, RZ, R76 ;  /* 0x000000ffff3c7224 */ /* 0x000fe200078e004c */
[----:B--2---:R2:W-:Y:S02]  /*1f1f0*/  STS.128 [R0+0x280], R52 ;  /* 0x0002803400007388 */ /* 0x0045e40000000c00 */
[----:B--2---:R-:W-:Y:S01]  /*1f200*/  IMAD.MOV.U32 R54, RZ, RZ, R128 ;  /* 0x000000ffff367224 */ /* 0x004fe200078e0080 */
[----:B------:R-:W-:Y:S01]  /*1f210*/  MOV R128, R126 ;  /* 0x0000007e00807202 */ /* 0x000fe20000000f00 */
[----:B------:R-:W-:-:S02]  /*1f220*/  IMAD.MOV.U32 R55, RZ, RZ, R129 ;  /* 0x000000ffff377224 */ /* 0x000fc400078e0081 */
[----:B------:R-:W-:-:S05]  /*1f230*/  IMAD.MOV.U32 R129, RZ, RZ, R127 ;  /* 0x000000ffff817224 */ /* 0x000fca00078e007f */
[----:B------:R2:W-:Y:S04]  /*1f240*/  STS.128 [R0+0x480], R128 ;  /* 0x0004808000007388 */ /* 0x0005e80000000c00 */
[----:B--2---:R-:W2:Y:S04]  /*1f250*/  LDL.LU R128, [R1+0x1f0] ;  /* 0x0001f00001807983 */ /* 0x004ea80000300800 */
[----:B------:R-:W2:Y:S04]  /*1f260*/  LDL.LU R129, [R1+0x1f4] ;  /* 0x0001f40001817983 */ /* 0x000ea80000300800 */
[----:B------:R-:W2:Y:S04]  /*1f270*/  LDL.LU R130, [R1+0x268] ;  /* 0x0002680001827983 */ /* 0x000ea80000300800 */
[----:B------:R-:W2:Y:S01]  /*1f280*/  LDL.LU R131, [R1+0x26c] ;  /* 0x00026c0001837983 */ /* 0x000ea20000300800 */
[----:B------:R-:W-:-:S02]  /*1f290*/  IMAD.MOV.U32 R52, RZ, RZ, R124 ;  /* 0x000000ffff347224 */ /* 0x000fc400078e007c */
[----:B------:R-:W-:-:S05]  /*1f2a0*/  IMAD.MOV.U32 R53, RZ, RZ, R125 ;  /* 0x000000ffff357224 */ /* 0x000fca00078e007d */
[----:B------:R-:W-:Y:S04]  /*1f2b0*/  STS.128 [R0+0x400], R52 ;  /* 0x0004003400007388 */ /* 0x000fe80000000c00 */
[----:B------:R-:W-:Y:S01]  /*1f2c0*/  BAR.SYNC.DEFER_BLOCKING 0x0 ;  /* 0x0000000000007b1d */ /* 0x000fe20000010000 */
[----:B------:R-:W-:Y:S02]  /*1f2d0*/  IMAD.MOV.U32 R62, RZ, RZ, R80 ;  /* 0x000000ffff3e7224 */ /* 0x000fe400078e0050 */
[----:B------:R-:W-:-:S03]  /*1f2e0*/  IMAD.MOV.U32 R63, RZ, RZ, R81 ;  /* 0x000000ffff3f7224 */ /* 0x000fc600078e0051 */
[----:B------:R-:W3:Y:S04]  /*1f2f0*/  LDS.128 R116, [R2] ;  /* 0x0000000002747984 */ /* 0x000ee80000000c00 */
[----:B------:R-:W-:Y:S04]  /*1f300*/  LDS.128 R84, [R2+0x800] ;  /* 0x0008000002547984 */ /* 0x000fe80000000c00 */
[----:B------:R-:W-:Y:S04]  /*1f310*/  LDS.128 R112, [R237] ;  /* 0x00000000ed707984 */ /* 0x000fe80000000c00 */
[----:B------:R-:W-:Y:S04]  /*1f320*/  LDS.128 R72, [R237+0x800] ;  /* 0x00080000ed487984 */ /* 0x000fe80000000c00 */
[----:B------:R-:W-:Y:S04]  /*1f330*/  LDS.128 R92, [R236] ;  /* 0x00000000ec5c7984 */ /* 0x000fe80000000c00 */
[----:B------:R-:W-:Y:S04]  /*1f340*/  LDS.128 R56, [R236+0x800] ;  /* 0x00080000ec387984 */ /* 0x000fe80000000c00 */
[----:B------:R-:W-:Y:S04]  /*1f350*/  LDS.128 R88, [R3] ;  /* 0x0000000003587984 */ /* 0x000fe80000000c00 */
[----:B------:R-:W-:Y:S04]  /*1f360*/  LDS.128 R52, [R3+0x800] ;  /* 0x0008000003347984 */ /* 0x000fe80000000c00 */
[----:B------:R-:W-:Y:S01]  /*1f370*/  BAR.SYNC.DEFER_BLOCKING 0x0 ;  /* 0x0000000000007b1d */ /* 0x000fe20000010000 */
[----:B------:R-:W-:-:S02]  /*1f380*/  IMAD.MOV.U32 R80, RZ, RZ, R78 ;  /* 0x000000ffff507224 */ /* 0x000fc400078e004e */
[----:B------:R-:W-:-:S03]  /*1f390*/  IMAD.MOV.U32 R81, RZ, RZ, R79 ;  /* 0x000000ffff517224 */ /* 0x000fc600078e004f */
[----:B------:R1:W-:Y:S04]  /*1f3a0*/  STS.128 [R0+0x80], R64 ;  /* 0x0000804000007388 */ /* 0x0003e80000000c00 */
[----:B------:R3:W-:Y:S04]  /*1f3b0*/  STS.128 [R0+0x200], R60 ;  /* 0x0002003c00007388 */ /* 0x0007e80000000c00 */
[----:B------:R-:W-:Y:S01]  /*1f3c0*/  STS.128 [R0], R120 ;  /* 0x0000007800007388 */ /* 0x000fe20000000c00 */
[----:B-1----:R-:W-:Y:S01]  /*1f3d0*/  IMAD.MOV.U32 R66, RZ, RZ, R228 ;  /* 0x000000ffff427224 */ /* 0x002fe200078e00e4 */
[----:B------:R-:W-:Y:S01]  /*1f3e0*/  MOV R228, R226 ;  /* 0x000000e200e47202 */ /* 0x000fe20000000f00 */
[----:B------:R-:W-:-:S02]  /*1f3f0*/  IMAD.MOV.U32 R67, RZ, RZ, R229 ;  /* 0x000000ffff437224 */ /* 0x000fc400078e00e5 */
[----:B---3--:R-:W-:Y:S01]  /*1f400*/  IMAD.MOV.U32 R62, RZ, RZ, R108 ;  /* 0x000000ffff3e7224 */ /* 0x008fe200078e006c */
[----:B------:R-:W-:Y:S01]  /*1f410*/  MOV R60, R100 ;  /* 0x00000064003c7202 */ /* 0x000fe20000000f00 */
[----:B------:R-:W-:Y:S01]  /*1f420*/  IMAD.MOV.U32 R63, RZ, RZ, R109 ;  /* 0x000000ffff3f7224 */ /* 0x000fe200078e006d */
[----:B------:R-:W-:Y:S01]  /*1f430*/  MOV R109, R103 ;  /* 0x00000067006d7202 */ /* 0x000fe20000000f00 */
[----:B------:R-:W-:Y:S02]  /*1f440*/  IMAD.MOV.U32 R61, RZ, RZ, R101 ;  /* 0x000000ffff3d7224 */ /* 0x000fe400078e0065 */
[----:B------:R-:W-:Y:S02]  /*1f450*/  IMAD.MOV.U32 R108, RZ, RZ, R102 ;  /* 0x000000ffff6c7224 */ /* 0x000fe400078e0066 */
[----:B------:R-:W-:Y:S02]  /*1f460*/  IMAD.MOV.U32 R64, RZ, RZ, R224 ;  /* 0x000000ffff407224 */ /* 0x000fe400078e00e0 */
[----:B------:R-:W-:-:S02]  /*1f470*/  IMAD.MOV.U32 R65, RZ, RZ, R225 ;  /* 0x000000ffff417224 */ /* 0x000fc400078e00e1 */
[----:B------:R-:W-:Y:S01]  /*1f480*/  IMAD.MOV.U32 R229, RZ, RZ, R227 ;  /* 0x000000ffffe57224 */ /* 0x000fe200078e00e3 */
[----:B------:R-:W-:Y:S04]  /*1f490*/  STS.128 [R0+0x280], R80 ;  /* 0x0002805000007388 */ /* 0x000fe80000000c00 */
[----:B------:R-:W-:Y:S04]  /*1f4a0*/  STS.128 [R0+0x400], R60 ;  /* 0x0004003c00007388 */ /* 0x000fe80000000c00 */
[----:B------:R-:W-:Y:S04]  /*1f4b0*/  STS.128 [R0+0x480], R108 ;  /* 0x0004806c00007388 */ /* 0x000fe80000000c00 */
[----:B------:R-:W-:Y:S04]  /*1f4c0*/  STS.128 [R0+0x600], R64 ;  /* 0x0006004000007388 */ /* 0x000fe80000000c00 */
[----:B------:R-:W-:Y:S04]  /*1f4d0*/  STS.128 [R0+0x680], R228 ;  /* 0x000680e400007388 */ /* 0x000fe80000000c00 */
[----:B------:R-:W-:Y:S06]  /*1f4e0*/  BAR.SYNC.DEFER_BLOCKING 0x0 ;  /* 0x0000000000007b1d */ /* 0x000fec0000010000 */
[----:B------:R-:W1:Y:S04]  /*1f4f0*/  LDS.128 R124, [R2] ;  /* 0x00000000027c7984 */ /* 0x000e680000000c00 */
[----:B------:R-:W-:Y:S04]  /*1f500*/  LDS.128 R80, [R2+0x800] ;  /* 0x0008000002507984 */ /* 0x000fe80000000c00 */
[----:B------:R-:W3:Y:S04]  /*1f510*/  LDS.128 R120, [R237] ;  /* 0x00000000ed787984 */ /* 0x000ee80000000c00 */
[----:B------:R-:W-:Y:S04]  /*1f520*/  LDS.128 R76, [R237+0x800] ;  /* 0x00080000ed4c7984 */ /* 0x000fe80000000c00 */
[----:B------:R-:W1:Y:S04]  /*1f530*/  LDS.128 R108, [R236] ;  /* 0x00000000ec6c7984 */ /* 0x000e680000000c00 */
[----:B------:R-:W-:Y:S04]  /*1f540*/  LDS.128 R64, [R236+0x800] ;  /* 0x00080000ec407984 */ /* 0x000fe80000000c00 */
[----:B------:R-:W1:Y:S04]  /*1f550*/  LDS.128 R100, [R3] ;  /* 0x0000000003647984 */ /* 0x000e680000000c00 */
        /* <DEDUP_REMOVED lines=9> */
[----:B------:R-:W3:Y:S04]  /*1f5f0*/  LDL.LU R134, [R1+0x238] ;  /* 0x0002380001867983 */ /* 0x000ee80000300800 */
[----:B------:R-:W3:Y:S04]  /*1f600*/  LDL.LU R135, [R1+0x23c] ;  /* 0x00023c0001877983 */ /* 0x000ee80000300800 */
[----:B--2---:R2:W-:Y:S04]  /*1f610*/  STS.128 [R0+0x80], R128 ;  /* 0x0000808000007388 */ /* 0x0045e80000000c00 */
[----:B--2---:R-:W2:Y:S04]  /*1f620*/  LDL.LU R128, [R1+0x138] ;  /* 0x0001380001807983 */ /* 0x004ea80000300800 */
[----:B------:R-:W2:Y:S04]  /*1f630*/  LDL.LU R129, [R1+0x13c] ;  /* 0x00013c0001817983 */ /* 0x000ea80000300800 */
[----:B------:R-:W2:Y:S04]  /*1f640*/  LDL.LU R130, [R1+0x240] ;  /* 0x0002400001827983 */ /* 0x000ea80000300800 */
[----:B------:R-:W2:Y:S04]  /*1f650*/  LDL.LU R131, [R1+0x244] ;  /* 0x0002440001837983 */ /* 0x000ea80000300800 */
[----:B--2---:R2:W-:Y:S04]  /*1f660*/  STS.128 [R0+0x280], R128 ;  /* 0x0002808000007388 */ /* 0x0045e80000000c00 */
[----:B--2---:R-:W2:Y:S04]  /*1f670*/  LDL.LU R130, [R1+0x170] ;  /* 0x0001700001827983 */ /* 0x004ea80000300800 */
[----:B------:R-:W2:Y:S01]  /*1f680*/  LDL.LU R131, [R1+0x174] ;  /* 0x0001740001837983 */ /* 0x000ea20000300800 */
[----:B------:R-:W-:-:S02]  /*1f690*/  IMAD.MOV.U32 R128, RZ, RZ, R176 ;  /* 0x000000ffff807224 */ /* 0x000fc400078e00b0 */
[----:B------:R-:W-:Y:S01]  /*1f6a0*/  IMAD.MOV.U32 R129, RZ, RZ, R177 ;  /* 0x000000ffff817224 */ /* 0x000fe200078e00b1 */
[----:B---3--:R3:W-:Y:S04]  /*1f6b0*/  STS.128 [R0+0x200], R132 ;  /* 0x0002008400007388 */ /* 0x0087e80000000c00 */
[----:B---3--:R-:W3:Y:S04]  /*1f6c0*/  LDL.LU R134, [R1+0x178] ;  /* 0x0001780001867983 */ /* 0x008ee80000300800 */
[----:B------:R-:W3:Y:S01]  /*1f6d0*/  LDL.LU R135, [R1+0x17c] ;  /* 0x00017c0001877983 */ /* 0x000ee20000300800 */
[----:B------:R-:W-:Y:S01]  /*1f6e0*/  MOV R160, R68 ;  /* 0x0000004400a07202 */ /* 0x000fe20000000f00 */
[----:B------:R-:W-:-:S02]  /*1f6f0*/  IMAD.MOV.U32 R161, RZ, RZ, R69 ;  /* 0x000000ffffa17224 */ /* 0x000fc400078e0045 */
[----:B------:R-:W-:Y:S02]  /*1f700*/  IMAD.MOV.U32 R68, RZ, RZ, R70 ;  /* 0x000000ffff447224 */ /* 0x000fe400078e0046 */
[----:B------:R-:W-:Y:S01]  /*1f710*/  IMAD.MOV.U32 R69, RZ, RZ, R71 ;  /* 0x000000ffff457224 */ /* 0x000fe200078e0047 */
[----:B--2---:R2:W-:Y:S04]  /*1f720*/  STS.128 [R0+0x400], R128 ;  /* 0x0004008000007388 */ /* 0x0045e80000000c00 */
[----:B--2---:R-:W2:Y:S04]  /*1f730*/  LDL.LU R130, [R1+0x120] ;  /* 0x0001200001827983 */ /* 0x004ea80000300800 */
[----:B------:R-:W2:Y:S04]  /*1f740*/  LDL.LU R131, [R1+0x124] ;  /* 0x0001240001837983 */ /* 0x000ea80000300800 */
[----:B------:R-:W4:Y:S04]  /*1f750*/  LDL.LU R138, [R1+0x128] ;  /* 0x00012800018a7983 */ /* 0x000f280000300800 */
[----:B------:R-:W4:Y:S04]  /*1f760*/  LDL.LU R139, [R1+0x12c] ;  /* 0x00012c00018b7983 */ /* 0x000f280000300800 */
[----:B------:R-:W5:Y:S04]  /*1f770*/  LDL.LU R162, [R1+0x90] ;  /* 0x0000900001a27983 */ /* 0x000f680000300800 */
[----:B------:R-:W5:Y:S04]  /*1f780*/  LDL.LU R163, [R1+0x94] ;  /* 0x0000940001a37983 */ /* 0x000f680000300800 */
[----:B------:R-:W5:Y:S04]  /*1f790*/  LDL.LU R70, [R1+0x98] ;  /* 0x0000980001467983 */ /* 0x000f680000300800 */
[----:B------:R-:W5:Y:S01]  /*1f7a0*/  LDL.LU R71, [R1+0x9c] ;  /* 0x00009c0001477983 */ /* 0x000f620000300800 */
[----:B------:R-:W-:Y:S01]  /*1f7b0*/  IMAD.MOV.U32 R132, RZ, RZ, R178 ;  /* 0x000000ffff847224 */ /* 0x000fe200078e00b2 */
[----:B------:R-:W-:Y:S01]  /*1f7c0*/  MOV R133, R179 ;  /* 0x000000b300857202 */ /* 0x000fe20000000f00 */
[----:B------:R-:W-:-:S02]  /*1f7d0*/  IMAD.MOV.U32 R128, RZ, RZ, R216 ;  /* 0x000000ffff807224 */ /* 0x000fc400078e00d8 */
[----:B------:R-:W-:Y:S02]  /*1f7e0*/  IMAD.MOV.U32 R129, RZ, RZ, R217 ;  /* 0x000000ffff817224 */ /* 0x000fe400078e00d9 */
[----:B------:R-:W-:Y:S02]  /*1f7f0*/  IMAD.MOV.U32 R136, RZ, RZ, R218 ;  /* 0x000000ffff887224 */ /* 0x000fe400078e00da */
[----:B------:R-:W-:Y:S01]  /*1f800*/  IMAD.MOV.U32 R137, RZ, RZ, R219 ;  /* 0x000000ffff897224 */ /* 0x000fe200078e00db */
[----:B---3--:R-:W-:Y:S04]  /*1f810*/  STS.128 [R0+0x480], R132 ;  /* 0x0004808400007388 */ /* 0x008fe80000000c00 */
[----:B--2---:R-:W-:Y:S04]  /*1f820*/  STS.128 [R0+0x600], R128 ;  /* 0x0006008000007388 */ /* 0x004fe80000000c00 */
[----:B----4-:R-:W-:Y:S04]  /*1f830*/  STS.128 [R0+0x680], R136 ;  /* 0x0006808800007388 */ /* 0x010fe80000000c00 */
[----:B------:R-:W-:Y:S06]  /*1f840*/  BAR.SYNC.DEFER_BLOCKING 0x0 ;  /* 0x0000000000007b1d */ /* 0x000fec0000010000 */
[----:B------:R-:W2:Y:S04]  /*1f850*/  LDS.128 R156, [R2] ;  /* 0x00000000029c7984 */ /* 0x000ea80000000c00 */
[----:B------:R-:W-:Y:S04]  /*1f860*/  LDS.128 R140, [R2+0x800] ;  /* 0x00080000028c7984 */ /* 0x000fe80000000c00 */
[----:B------:R-:W-:Y:S04]  /*1f870*/  LDS.128 R152, [R237] ;  /* 0x00000000ed987984 */ /* 0x000fe80000000c00 */
[----:B------:R-:W-:Y:S04]  /*1f880*/  LDS.128 R136, [R237+0x800] ;  /* 0x00080000ed887984 */ /* 0x000fe80000000c00 */
[----:B------:R-:W-:Y:S04]  /*1f890*/  LDS.128 R148, [R236] ;  /* 0x00000000ec947984 */ /* 0x000fe80000000c00 */
[----:B------:R-:W-:Y:S04]  /*1f8a0*/  LDS.128 R132, [R236+0x800] ;  /* 0x00080000ec847984 */ /* 0x000fe80000000c00 */
[----:B------:R-:W-:Y:S04]  /*1f8b0*/  LDS.128 R144, [R3] ;  /* 0x0000000003907984 */ /* 0x000fe80000000c00 */
[----:B------:R-:W-:Y:S04]  /*1f8c0*/  LDS.128 R128, [R3+0x800] ;  /* 0x0008000003807984 */ /* 0x000fe80000000c00 */
[----:B------:R-:W-:Y:S06]  /*1f8d0*/  BAR.SYNC.DEFER_BLOCKING 0x0 ;  /* 0x0000000000007b1d */ /* 0x000fec0000010000 */
[----:B-----5:R3:W-:Y:S04]  /*1f8e0*/  STS.128 [R0+0x80], R68 ;  /* 0x0000804400007388 */ /* 0x0207e80000000c00 */
[----:B---3--:R-:W3:Y:S04]  /*1f8f0*/  LDL.LU R70, [R1+0x40] ;  /* 0x0000400001467983 */ /* 0x008ee80000300800 */
[----:B------:R-:W3:Y:S01]  /*1f900*/  LDL.LU R71, [R1+0x44] ;  /* 0x0000440001477983 */ /* 0x000ee20000300800 */
[----:B------:R-:W-:Y:S01]  /*1f910*/  IMAD.MOV.U32 R68, RZ, RZ, R96 ;  /* 0x000000ffff447224 */ /* 0x000fe200078e0060 */
[----:B------:R-:W-:Y:S01]  /*1f920*/  MOV R69, R97 ;  /* 0x0000006100457202 */ /* 0x000fe20000000f00 */
[----:B------:R-:W-:-:S02]  /*1f930*/  IMAD.MOV.U32 R96, RZ, RZ, R98 ;  /* 0x000000ffff607224 */ /* 0x000fc400078e0062 */
[----:B------:R-:W-:Y:S01]  /*1f940*/  IMAD.MOV.U32 R97, RZ, RZ, R99 ;  /* 0x000000ffff617224 */ /* 0x000fe200078e0063 */
[----:B------:R-:W4:Y:S04]  /*1f950*/  LDL.LU R98, [R1+0x48] ;  /* 0x0000480001627983 */ /* 0x000f280000300800 */
[----:B------:R-:W4:Y:S04]  /*1f960*/  LDL.LU R99, [R1+0x4c] ;  /* 0x00004c0001637983 */ /* 0x000f280000300800 */
[----:B------:R-:W5:Y:S04]  /*1f970*/  LDL.LU R172, [R1+0x258] ;  /* 0x0002580001ac7983 */ /* 0x000f680000300800 */
[----:B------:R-:W5:Y:S04]  /*1f980*/  LDL.LU R173, [R1+0x25c] ;  /* 0x00025c0001ad7983 */ /* 0x000f680000300800 */
[----:B------:R-:W5:Y:S04]  /*1f990*/  LDL.LU R174, [R1+0x248] ;  /* 0x0002480001ae7983 */ /* 0x000f680000300800 */
[----:B------:R-:W5:Y:S04]  /*1f9a0*/  LDL.LU R175, [R1+0x24c] ;  /* 0x00024c0001af7983 */ /* 0x000f680000300800 */
[----:B------:R-:W-:Y:S04]  /*1f9b0*/  STS.128 [R0], R160 ;  /* 0x000000a000007388 */ /* 0x000fe80000000c00 */
[----:B---3--:R3:W-:Y:S02]  /*1f9c0*/  STS.128 [R0+0x200], R68 ;  /* 0x0002004400007388 */ /* 0x0087e40000000c00 */
[----:B---3--:R-:W-:Y:S01]  /*1f9d0*/  MOV R70, R188 ;  /* 0x000000bc00467202 */ /* 0x008fe20000000f00 */
[----:B------:R-:W-:-:S02]  /*1f9e0*/  IMAD.MOV.U32 R71, RZ, RZ, R189 ;  /* 0x000000ffff477224 */ /* 0x000fc400078e00bd */
[----:B------:R-:W-:Y:S02]  /*1f9f0*/  IMAD.MOV.U32 R188, RZ, RZ, R106 ;  /* 0x000000ffffbc7224 */ /* 0x000fe400078e006a */
[----:B------:R-:W-:Y:S02]  /*1fa00*/  IMAD.MOV.U32 R189, RZ, RZ, R107 ;  /* 0x000000ffffbd7224 */ /* 0x000fe400078e006b */
[----:B------:R-:W-:Y:S02]  /*1fa10*/  IMAD.MOV.U32 R68, RZ, RZ, R104 ;  /* 0x000000ffff447224 */ /* 0x000fe400078e0068 */
[----:B------:R-:W-:Y:S01]  /*1fa20*/  IMAD.MOV.U32 R69, RZ, RZ, R105 ;  /* 0x000000ffff457224 */ /* 0x000fe200078e0069 */
[----:B------:R-:W-:Y:S01]  /*1fa30*/  MOV R105, R21 ;  /* 0x0000001500697202 */ /* 0x000fe20000000f00 */
[----:B------:R-:W-:Y:S02]  /*1fa40*/  IMAD.MOV.U32 R106, RZ, RZ, R24 ;  /* 0x000000ffff6a7224 */ /* 0x000fe400078e0018 */
[----:B------:R-:W-:-:S02]  /*1fa50*/  IMAD.MOV.U32 R107, RZ, RZ, R25 ;  /* 0x000000ffff6b7224 */ /* 0x000fc400078e0019 */
[----:B------:R-:W-:Y:S02]  /*1fa60*/  IMAD.MOV.U32 R104, RZ, RZ, R20 ;  /* 0x000000ffff687224 */ /* 0x000fe400078e0014 */
[----:B------:R-:W-:Y:S02]  /*1fa70*/  IMAD.MOV.U32 R24, RZ, RZ, R22 ;  /* 0x000000ffff187224 */ /* 0x000fe400078e0016 */
[----:B------:R-:W-:Y:S01]  /*1fa80*/  IMAD.MOV.U32 R25, RZ, RZ, R23 ;  /* 0x000000ffff197224 */ /* 0x000fe200078e0017 */
[----:B----4-:R-:W-:Y:S04]  /*1fa90*/  STS.128 [R0+0x280], R96 ;  /* 0x0002806000007388 */ /* 0x010fe80000000c00 */
[----:B------:R-:W-:Y:S04]  /*1faa0*/  STS.128 [R0+0x400], R68 ;  /* 0x0004004400007388 */ /* 0x000fe80000000c00 */
[----:B------:R-:W-:Y:S04]  /*1fab0*/  STS.128 [R0+0x480], R188 ;  /* 0x000480bc00007388 */ /* 0x000fe80000000c00 */
[----:B------:R-:W-:Y:S04]  /*1fac0*/  STS.128 [R0+0x600], R104 ;  /* 0x0006006800007388 */ /* 0x000fe80000000c00 */
[----:B------:R-:W-:Y:S04]  /*1fad0*/  STS.128 [R0+0x680], R24 ;  /* 0x0006801800007388 */ /* 0x000fe80000000c00 */
[----:B------:R-:W-:Y:S06]  /*1fae0*/  BAR.SYNC.DEFER_BLOCKING 0x0 ;  /* 0x0000000000007b1d */ /* 0x000fec0000010000 */
[----:B------:R-:W3:Y:S04]  /*1faf0*/  LDS.128 R168, [R2] ;  /* 0x0000000002a87984 */ /* 0x000ee80000000c00 */
[----:B------:R-:W-:Y:S04]  /*1fb00*/  LDS.128 R96, [R2+0x800] ;  /* 0x0008000002607984 */ /* 0x000fe80000000c00 */
[----:B------:R-:W4:Y:S04]  /*1fb10*/  LDS.128 R164, [R237] ;  /* 0x00000000eda47984 */ /* 0x000f280000000c00 */
[----:B------:R-:W-:Y:S04]  /*1fb20*/  LDS.128 R68, [R237+0x800] ;  /* 0x00080000ed447984 */ /* 0x000fe80000000c00 */
[----:B------:R-:W1:Y:S04]  /*1fb30*/  LDS.128 R160, [R236] ;  /* 0x00000000eca07984 */ /* 0x000e680000000c00 */
[----:B------:R-:W-:Y:S04]  /*1fb40*/  LDS.128 R24, [R236+0x800] ;  /* 0x00080000ec187984 */ /* 0x000fe80000000c00 */
[----:B------:R-:W1:Y:S04]  /*1fb50*/  LDS.128 R104, [R3] ;  /* 0x0000000003687984 */ /* 0x000e680000000c00 */
[----:B------:R-:W1:Y:S04]  /*1fb60*/  LDS.128 R20, [R3+0x800] ;  /* 0x0008000003147984 */ /* 0x000e680000000c00 */
[----:B------:R-:W-:Y:S06]  /*1fb70*/  BAR.SYNC.DEFER_BLOCKING 0x0 ;  /* 0x0000000000007b1d */ /* 0x000fec0000010000 */
[----:B-----5:R5:W-:Y:S04]  /*1fb80*/  STS.128 [R0], R172 ;  /* 0x000000ac00007388 */ /* 0x020be80000000c00 */
[----:B-----5:R-:W5:Y:S04]  /*1fb90*/  LDL.LU R172, [R1+0x260] ;  /* 0x0002600001ac7983 */ /* 0x020f680000300800 */
[----:B------:R-:W5:Y:S04]  /*1fba0*/  LDL.LU R173, [R1+0x264] ;  /* 0x0002640001ad7983 */ /* 0x000f680000300800 */
[----:B------:R-:W5:Y:S04]  /*1fbb0*/  LDL.LU R174, [R1+0x250] ;  /* 0x0002500001ae7983 */ /* 0x000f680000300800 */
[----:B------:R-:W5:Y:S04]  /*1fbc0*/  LDL.LU R175, [R1+0x254] ;  /* 0x0002540001af7983 */ /* 0x000f680000300800 */
[----:B------:R-:W2:Y:S04]  /*1fbd0*/  LDL.LU R176, [R1+0x220] ;  /* 0x0002200001b07983 */ /* 0x000ea80000300800 */
[----:B------:R-:W2:Y:S04]  /*1fbe0*/  LDL.LU R177, [R1+0x224] ;  /* 0x0002240001b17983 */ /* 0x000ea80000300800 */
[----:B------:R-:W2:Y:S04]  /*1fbf0*/  LDL.LU R178, [R1+0x210] ;  /* 0x0002100001b27983 */ /* 0x000ea80000300800 */
[----:B------:R-:W2:Y:S04]  /*1fc00*/  LDL.LU R179, [R1+0x214] ;  /* 0x0002140001b37983 */ /* 0x000ea80000300800 */
[----:B-----5:R5:W-:Y:S04]  /*1fc10*/  STS.128 [R0+0x80], R172 ;  /* 0x000080ac00007388 */ /* 0x020be80000000c00 */
[----:B-----5:R-:W5:Y:S04]  /*1fc20*/  LDL.LU R172, [R1+0x228] ;  /* 0x0002280001ac7983 */ /* 0x020f680000300800 */
[----:B------:R-:W5:Y:S04]  /*1fc30*/  LDL.LU R173, [R1+0x22c] ;  /* 0x00022c0001ad7983 */ /* 0x000f680000300800 */
[----:B------:R-:W5:Y:S04]  /*1fc40*/  LDL.LU R174, [R1+0x218] ;  /* 0x0002180001ae7983 */ /* 0x000f680000300800 */
[----:B------:R-:W5:Y:S04]  /*1fc50*/  LDL.LU R175, [R1+0x21c] ;  /* 0x00021c0001af7983 */ /* 0x000f680000300800 */
[----:B-----5:R5:W-:Y:S04]  /*1fc60*/  STS.128 [R0+0x280], R172 ;  /* 0x000280ac00007388 */ /* 0x020be80000000c00 */
        /* <DEDUP_REMOVED lines=17> */
[----:B------:R-:W3:Y:S04]  /*1fd80*/  LDL.LU R221, [R1+0x2b0] ;  /* 0x0002b00001dd7983 */ /* 0x000ee80000300800 */
[----:B--2---:R-:W-:Y:S04]  /*1fd90*/  STS.128 [R0+0x200], R176 ;  /* 0x000200b000007388 */ /* 0x004fe80000000c00 */
[----:B------:R-:W-:Y:S04]  /*1fda0*/  STS.128 [R0+0x480], R188 ;  /* 0x000480bc00007388 */ /* 0x000fe80000000c00 */
[----:B------:R-:W-:Y:S04]  /*1fdb0*/  STS.128 [R0+0x600], R200 ;  /* 0x000600c800007388 */ /* 0x000fe80000000c00 */
[----:B-----5:R2:W-:Y:S04]  /*1fdc0*/  STS.128 [R0+0x680], R172 ;  /* 0x000680ac00007388 */ /* 0x0205e80000000c00 */
[----:B------:R-:W-:Y:S06]  /*1fdd0*/  BAR.SYNC.DEFER_BLOCKING 0x0 ;  /* 0x0000000000007b1d */ /* 0x000fec0000010000 */
[----:B--2---:R-:W2:Y:S04]  /*1fde0*/  LDL.LU R172, [R1+0x80] ;  /* 0x0000800001ac7983 */ /* 0x004ea80000300800 */
[----:B------:R-:W2:Y:S04]  /*1fdf0*/  LDL.LU R173, [R1+0x84] ;  /* 0x0000840001ad7983 */ /* 0x000ea80000300800 */
[----:B------:R-:W2:Y:S04]  /*1fe00*/  LDL.LU R174, [R1+0x60] ;  /* 0x0000600001ae7983 */ /* 0x000ea80000300800 */
[----:B------:R-:W2:Y:S04]  /*1fe10*/  LDL.LU R175, [R1+0x64] ;  /* 0x0000640001af7983 */ /* 0x000ea80000300800 */
[----:B------:R-:W5:Y:S04]  /*1fe20*/  LDS.128 R176, [R2] ;  /* 0x0000000002b07984 */ /* 0x000f680000000c00 */
        /* <DEDUP_REMOVED lines=23> */
[----:B------:R-:W4:Y:S04]  /*1ffa0*/  LDL.LU R222, [R1+0x70] ;  /* 0x0000700001de7983 */ /* 0x000f280000300800 */
[----:B------:R-:W4:Y:S04]  /*1ffb0*/  LDL.LU R223, [R1+0x74] ;  /* 0x0000740001df7983 */ /* 0x000f280000300800 */
[----:B------:R-:W4:Y:S04]  /*1ffc0*/  LDL.LU R239, [R1+0x10] ;  /* 0x0000100001ef7983 */ /* 0x000f280000300800 */
[----:B---3--:R3:W-:Y:S04]  /*1ffd0*/  STS.128 [R0+0x200], R216 ;  /* 0x000200d800007388 */ /* 0x0087e80000000c00 */
[----:B------:R-:W4:Y:S04]  /*1ffe0*/  LDL.LU R238, [R1+0x14] ;  /* 0x0000140001ee7983 */ /* 0x000f280000300800 */
[----:B---3--:R-:W3:Y:S01]  /*1fff0*/  LDL.LU R216, [R1+0x2b8] ;  /* 0x0002b80001d87983 */ /* 0x008ee20000300800 */
[----:B------:R-:W-:-:S02]  /*20000*/  ISETP.GE.AND P2, PT, R220, c[0x0][0x178], PT ;  /* 0x00005e00dc007a0c */ /* 0x000fc40003f46270 */
[C---:B------:R-:W-:Y:S02]  /*20010*/  ISETP.GE.AND P6, PT, R221.reuse, c[0x0][0x17c], PT ;  /* 0x00005f00dd007a0c */ /* 0x040fe40003fc6270 */
[----:B------:R-:W-:Y:S01]  /*20020*/  ISETP.LT.AND P2, PT, R221, c[0x0][0x17c], !P2 ;  /* 0x00005f00dd007a0c */ /* 0x000fe20005741270 */
[----:B--2---:R2:W-:Y:S02]  /*20030*/  STS.128 [R0+0x280], R172 ;  /* 0x000280ac00007388 */ /* 0x0045e40000000c00 */
[----:B--2---:R-:W-:Y:S01]  /*20040*/  MOV R172, R192 ;  /* 0x000000c000ac7202 */ /* 0x004fe20000000f00 */
[----:B------:R-:W-:Y:S02]  /*20050*/  IMAD.MOV.U32 R173, RZ, RZ, R193 ;  /* 0x000000ffffad7224 */ /* 0x000fe400078e00c1 */
[----:B------:R-:W-:Y:S02]  /*20060*/  IMAD.MOV.U32 R174, RZ, RZ, R196 ;  /* 0x000000ffffae7224 */ /* 0x000fe400078e00c4 */
[----:B------:R-:W-:Y:S01]  /*20070*/  IMAD.MOV.U32 R175, RZ, RZ, R197 ;  /* 0x000000ffffaf7224 */ /* 0x000fe200078e00c5 */
[----:B------:R-:W-:Y:S01]  /*20080*/  MOV R197, R195 ;  /* 0x000000c300c57202 */ /* 0x000fe20000000f00 */
[----:B------:R-:W-:-:S03]  /*20090*/  IMAD.MOV.U32 R196, RZ, RZ, R194 ;  /* 0x000000ffffc47224 */ /* 0x000fc600078e00c2 */
[----:B------:R2:W-:Y:S01]  /*200a0*/  STS.128 [R0+0x400], R172 ;  /* 0x000400ac00007388 */ /* 0x0005e20000000c00 */
[----:B------:R-:W-:-:S03]  /*200b0*/  IADD3 R192, R221, 0x1, RZ ;  /* 0x00000001ddc07810 */ /* 0x000fc60007ffe0ff */
[----:B------:R-:W-:Y:S01]  /*200c0*/  STS.128 [R0+0x480], R196 ;  /* 0x000480c400007388 */ /* 0x000fe20000000c00 */
[----:B------:R-:W-:Y:S02]  /*200d0*/  ISETP.GE.AND P5, PT, R192, c[0x0][0x17c], PT ;  /* 0x00005f00c0007a0c */ /* 0x000fe40003fa6270 */
[----:B------:R-:W-:Y:S01]  /*200e0*/  MOV R192, c[0x0][0x194] ;  /* 0x0000650000c07a02 */ /* 0x000fe20000000f00 */
[----:B--2---:R-:W-:Y:S02]  /*200f0*/  IMAD.MOV.U32 R174, RZ, RZ, R36 ;  /* 0x000000ffffae7224 */ /* 0x004fe400078e0024 */
[----:B------:R-:W-:Y:S02]  /*20100*/  IMAD.MOV.U32 R175, RZ, RZ, R37 ;  /* 0x000000ffffaf7224 */ /* 0x000fe400078e0025 */
[----:B------:R-:W-:Y:S02]  /*20110*/  IMAD.MOV.U32 R172, RZ, RZ, R28 ;  /* 0x000000ffffac7224 */ /* 0x000fe400078e001c */
[----:B------:R-:W-:-:S02]  /*20120*/  IMAD.MOV.U32 R173, RZ, RZ, R29 ;  /* 0x000000ffffad7224 */ /* 0x000fc400078e001d */
[----:B------:R-:W-:Y:S02]  /*20130*/  IMAD.MOV.U32 R36, RZ, RZ, R30 ;  /* 0x000000ffff247224 */ /* 0x000fe400078e001e */
[----:B------:R-:W-:Y:S01]  /*20140*/  IMAD.MOV.U32 R37, RZ, RZ, R31 ;  /* 0x000000ffff257224 */ /* 0x000fe200078e001f */
[----:B------:R-:W-:Y:S01]  /*20150*/  IADD3 R29, R221, 0x2, RZ ;  /* 0x00000002dd1d7810 */ /* 0x000fe20007ffe0ff */
[----:B------:R2:W-:Y:S04]  /*20160*/  STS.128 [R0+0x600], R172 ;  /* 0x000600ac00007388 */ /* 0x0005e80000000c00 */
[----:B------:R-:W-:Y:S04]  /*20170*/  STS.128 [R0+0x680], R36 ;  /* 0x0006802400007388 */ /* 0x000fe80000000c00 */
[----:B------:R-:W-:Y:S01]  /*20180*/  BAR.SYNC.DEFER_BLOCKING 0x0 ;  /* 0x0000000000007b1d */ /* 0x000fe20000010000 */
[----:B------:R-:W-:Y:S01]  /*20190*/  ISETP.GE.AND P4, PT, R29, c[0x0][0x17c], PT ;  /* 0x00005f001d007a0c */ /* 0x000fe20003f86270 */
[----:B------:R-:W-:Y:S01]  /*201a0*/  IMAD R29, R220, c[0x0][0x194], RZ ;  /* 0x00006500dc1d7a24 */ /* 0x000fe200078e02ff */
[----:B------:R-:W-:-:S03]  /*201b0*/  IADD3 R28, R221, 0x3, RZ ;  /* 0x00000003dd1c7810 */ /* 0x000fc60007ffe0ff */
[----:B------:R-:W-:Y:S01]  /*201c0*/  IMAD R192, R192, 0x80, R29 ;  /* 0x00000080c0c07824 */ /* 0x000fe200078e021d */
[----:B------:R-:W-:Y:S02]  /*201d0*/  ISETP.GE.AND P3, PT, R28, c[0x0][0x17c], PT ;  /* 0x00005f001c007a0c */ /* 0x000fe40003f66270 */
[----:B------:R-:W-:Y:S02]  /*201e0*/  LEA R30, P0, R29, c[0x0][0x170], 0x2 ;  /* 0x00005c001d1e7a11 */ /* 0x000fe400078010ff */
[----:B------:R-:W-:Y:S02]  /*201f0*/  LEA R28, P1, R192, c[0x0][0x170], 0x2 ;  /* 0x00005c00c01c7a11 */ /* 0x000fe400078210ff */
[----:B---3--:R-:W-:Y:S01]  /*20200*/  ISETP.LT.AND P6, PT, R216, c[0x0][0x178], !P6 ;  /* 0x00005e00d8007a0c */ /* 0x008fe200077c1270 */
[----:B------:R-:W-:Y:S01]  /*20210*/  IMAD R193, R221, c[0x0][0x198], RZ ;  /* 0x00006600ddc17a24 */ /* 0x000fe200078e02ff */
[----:B------:R-:W-:Y:S02]  /*20220*/  LEA.HI.X.SX32 R31, R29, c[0x0][0x174], 0x2, P0 ;  /* 0x00005d001d1f7a11 */ /* 0x000fe400000f16ff */
[----:B------:R-:W-:-:S03]  /*20230*/  LEA.HI.X.SX32 R29, R192, c[0x0][0x174], 0x2, P1 ;  /* 0x00005d00c01d7a11 */ /* 0x000fc600008f16ff */
[----:B--2---:R-:W-:-:S04]  /*20240*/  IMAD.WIDE R172, R193, 0x4, R30 ;  /* 0x00000004c1ac7825 */ /* 0x004fc800078e021e */
[C---:B------:R-:W-:Y:S01]  /*20250*/  IMAD.WIDE R174, R193.reuse, 0x4, R28 ;  /* 0x00000004c1ae7825 */ /* 0x040fe200078e021c */
[----:B------:R-:W-:Y:S01]  /*20260*/  ISETP.LT.AND P1, PT, R220, c[0x0][0x178], !P5 ;  /* 0x00005e00dc007a0c */ /* 0x000fe20006f21270 */
[----:B----4-:R2:W-:Y:S01]  /*20270*/  @P2 STG.E [R172.64], R222 ;  /* 0x000000deac002986 */ /* 0x0105e2000c101904 */
[----:B------:R-:W-:Y:S02]  /*20280*/  IADD3 R193, R193, c[0x0][0x198], RZ ;  /* 0x00006600c1c17a10 */ /* 0x000fe40007ffe0ff */
[----:B------:R-:W-:Y:S01]  /*20290*/  ISETP.LT.AND P5, PT, R216, c[0x0][0x178], !P5 ;  /* 0x00005e00d8007a0c */ /* 0x000fe20006fa1270 */
[----:B------:R3:W-:Y:S01]  /*202a0*/  @P6 STG.E [R174.64], R4 ;  /* 0x00000004ae006986 */ /* 0x0007e2000c101904 */
[----:B------:R-:W-:Y:S02]  /*202b0*/  ISETP.LT.AND P6, PT, R220, c[0x0][0x178], !P4 ;  /* 0x00005e00dc007a0c */ /* 0x000fe400067c1270 */
[C---:B------:R-:W-:Y:S01]  /*202c0*/  IADD3 R195, R193.reuse, c[0x0][0x198], RZ ;  /* 0x00006600c1c37a10 */ /* 0x040fe20007ffe0ff */
[----:B--2---:R-:W2:Y:S01]  /*202d0*/  LDL.LU R222, [R1+0x20] ;  /* 0x0000200001de7983 */ /* 0x004ea20000300800 */
[----:B------:R-:W-:-:S04]  /*202e0*/  IMAD.WIDE R38, R193, 0x4, R30 ;  /* 0x00000004c1267825 */ /* 0x000fc800078e021e */
[----:B------:R-:W-:Y:S01]  /*202f0*/  IMAD.WIDE R36, R193, 0x4, R28 ;  /* 0x00000004c1247825 */ /* 0x000fe200078e021c */
[----:B------:R4:W-:Y:S03]  /*20300*/  @P1 STG.E [R38.64], R223 ;  /* 0x000000df26001986 */ /* 0x0009e6000c101904 */
[C---:B------:R-:W-:Y:S01]  /*20310*/  IMAD.WIDE R172, R195.reuse, 0x4, R30 ;  /* 0x00000004c3ac7825 */ /* 0x040fe200078e021e */
[----:B------:R-:W-:Y:S01]  /*20320*/  ISETP.LT.AND P4, PT, R216, c[0x0][0x178], !P4 ;  /* 0x00005e00d8007a0c */ /* 0x000fe20006781270 */
[----:B------:R-:W-:Y:S01]  /*20330*/  @P5 STG.E [R36.64], R5 ;  /* 0x0000000524005986 */ /* 0x000fe2000c101904 */
[----:B------:R-:W-:Y:S01]  /*20340*/  ISETP.LT.AND P5, PT, R220, c[0x0][0x178], !P3 ;  /* 0x00005e00dc007a0c */ /* 0x000fe20005fa1270 */
[C---:B---3--:R-:W-:Y:S02]  /*20350*/  IMAD.WIDE R174, R195.reuse, 0x4, R28 ;  /* 0x00000004c3ae7825 */ /* 0x048fe400078e021c */
[----:B------:R3:W-:Y:S04]  /*20360*/  @P6 STG.E [R172.64], R239 ;  /* 0x000000efac006986 */ /* 0x0007e8000c101904 */
[----:B----4-:R-:W4:Y:S01]  /*20370*/  LDL.LU R223, [R1+0x24] ;  /* 0x0000240001df7983 */ /* 0x010f220000300800 */
[----:B------:R-:W-:-:S03]  /*20380*/  IADD3 R195, R195, c[0x0][0x198], RZ ;  /* 0x00006600c3c37a10 */ /* 0x000fc60007ffe0ff */
[----:B---3--:R-:W3:Y:S02]  /*20390*/  LDL.LU R239, [R1] ;  /* 0x0000000001ef7983 */ /* 0x008ee40000300800 */
[----:B------:R-:W-:Y:S02]  /*203a0*/  IMAD.WIDE R38, R195, 0x4, R30 ;  /* 0x00000004c3267825 */ /* 0x000fe400078e021e */
[----:B------:R-:W-:Y:S04]  /*203b0*/  @P4 STG.E [R174.64], R48 ;  /* 0x00000030ae004986 */ /* 0x000fe8000c101904 */
[----:B------:R1:W-:Y:S04]  /*203c0*/  @P5 STG.E [R38.64], R238 ;  /* 0x000000ee26005986 */ /* 0x0003e8000c101904 */
[----:B-1----:R-:W5:Y:S01]  /*203d0*/  LDL.LU R238, [R1+0x4] ;  /* 0x0000040001ee7983 */ /* 0x002f620000300800 */
[----:B------:R-:W-:-:S02]  /*203e0*/  IADD3 R192, R221, 0x4, RZ ;  /* 0x00000004ddc07810 */ /* 0x000fc40007ffe0ff */
[----:B------:R-:W-:Y:S02]  /*203f0*/  ISETP.LT.AND P3, PT, R216, c[0x0][0x178], !P3 ;  /* 0x00005e00d8007a0c */ /* 0x000fe40005f61270 */
[----:B------:R-:W-:Y:S02]  /*20400*/  ISETP.GE.AND P0, PT, R192, c[0x0][0x17c], PT ;  /* 0x00005f00c0007a0c */ /* 0x000fe40003f06270 */
[----:B------:R-:W-:Y:S02]  /*20410*/  IADD3 R0, R221, 0x5, RZ ;  /* 0x00000005dd007810 */ /* 0x000fe40007ffe0ff */
[----:B------:R-:W-:Y:S01]  /*20420*/  ISETP.LT.AND P6, PT, R220, c[0x0][0x178], !P0 ;  /* 0x00005e00dc007a0c */ /* 0x000fe200047c1270 */
[C---:B------:R-:W-:Y:S01]  /*20430*/  IMAD.WIDE R4, R195.reuse, 0x4, R28 ;  /* 0x00000004c3047825 */ /* 0x040fe200078e021c */
[----:B------:R-:W-:Y:S02]  /*20440*/  IADD3 R193, R195, c[0x0][0x198], RZ ;  /* 0x00006600c3c17a10 */ /* 0x000fe40007ffe0ff */
[----:B------:R-:W-:-:S02]  /*20450*/  ISETP.GE.AND P2, PT, R0, c[0x0][0x17c], PT ;  /* 0x00005f0000007a0c */ /* 0x000fc40003f46270 */
[----:B------:R-:W-:Y:S01]  /*20460*/  IADD3 R0, R221, 0x6, RZ ;  /* 0x00000006dd007810 */ /* 0x000fe20007ffe0ff */
[C---:B------:R-:W-:Y:S01]  /*20470*/  IMAD.WIDE R36, R193.reuse, 0x4, R30 ;  /* 0x00000004c1247825 */ /* 0x040fe200078e021e */
[----:B------:R-:W-:Y:S01]  /*20480*/  ISETP.LT.AND P0, PT, R216, c[0x0][0x178], !P0 ;  /* 0x00005e00d8007a0c */ /* 0x000fe20004701270 */
[----:B------:R1:W-:Y:S01]  /*20490*/  @P3 STG.E [R4.64], R49 ;  /* 0x0000003104003986 */ /* 0x0003e2000c101904 */
[----:B------:R-:W-:Y:S02]  /*204a0*/  ISETP.GE.AND P1, PT, R0, c[0x0][0x17c], PT ;  /* 0x00005f0000007a0c */ /* 0x000fe40003f26270 */
[----:B------:R-:W-:Y:S01]  /*204b0*/  ISETP.LT.AND P3, PT, R220, c[0x0][0x178], !P2 ;  /* 0x00005e00dc007a0c */ /* 0x000fe20005761270 */
[C---:B------:R-:W-:Y:S01]  /*204c0*/  IMAD.WIDE R172, R193.reuse, 0x4, R28 ;  /* 0x00000004c1ac7825 */ /* 0x040fe200078e021c */
[----:B------:R-:W-:Y:S01]  /*204d0*/  ISETP.LT.AND P2, PT, R216, c[0x0][0x178], !P2 ;  /* 0x00005e00d8007a0c */ /* 0x000fe20005741270 */
[----:B------:R1:W-:Y:S01]  /*204e0*/  @P6 STG.E [R36.64], R248 ;  /* 0x000000f824006986 */ /* 0x0003e2000c101904 */
[----:B------:R-:W-:-:S02]  /*204f0*/  IADD3 R193, R193, c[0x0][0x198], RZ ;  /* 0x00006600c1c17a10 */ /* 0x000fc40007ffe0ff */
[----:B------:R-:W-:Y:S02]  /*20500*/  ISETP.LT.AND P6, PT, R220, c[0x0][0x178], !P1 ;  /* 0x00005e00dc007a0c */ /* 0x000fe40004fc1270 */
[----:B------:R-:W-:Y:S01]  /*20510*/  IADD3 R0, R221, 0x7, RZ ;  /* 0x00000007dd007810 */ /* 0x000fe20007ffe0ff */
[C---:B------:R-:W-:Y:S01]  /*20520*/  IMAD.WIDE R38, R193.reuse, 0x4, R30 ;  /* 0x00000004c1267825 */ /* 0x040fe200078e021e */
[C---:B------:R-:W-:Y:S02]  /*20530*/  IADD3 R175, R193.reuse, c[0x0][0x198], RZ ;  /* 0x00006600c1af7a10 */ /* 0x040fe40007ffe0ff */
[----:B------:R-:W-:Y:S01]  /*20540*/  ISETP.GE.AND P4, PT, R0, c[0x0][0x17c], PT ;  /* 0x00005f0000007a0c */ /* 0x000fe20003f86270 */
[----:B-1----:R-:W-:Y:S01]  /*20550*/  IMAD.WIDE R4, R193, 0x4, R28 ;  /* 0x00000004c1047825 */ /* 0x002fe200078e021c */
[----:B------:R-:W-:Y:S01]  /*20560*/  IADD3 R0, R221, 0x8, RZ ;  /* 0x00000008dd007810 */ /* 0x000fe20007ffe0ff */
[----:B------:R1:W-:Y:S02]  /*20570*/  @P0 STG.E [R172.64], R44 ;  /* 0x0000002cac000986 */ /* 0x0003e4000c101904 */
[C---:B------:R-:W-:Y:S01]  /*20580*/  IMAD.WIDE R36, R175.reuse, 0x4, R30 ;  /* 0x00000004af247825 */ /* 0x040fe200078e021e */
[----:B------:R-:W-:Y:S01]  /*20590*/  ISETP.GE.AND P5, PT, R0, c[0x0][0x17c], PT ;  /* 0x00005f0000007a0c */ /* 0x000fe20003fa6270 */
[----:B------:R1:W-:Y:S01]  /*205a0*/  @P3 STG.E [R38.64], R249 ;  /* 0x000000f926003986 */ /* 0x0003e2000c101904 */
[----:B------:R-:W-:Y:S01]  /*205b0*/  ISETP.LT.AND P1, PT, R216, c[0x0][0x178], !P1 ;  /* 0x00005e00d8007a0c */ /* 0x000fe20004f21270 */
[----:B------:R-:W-:-:S02]  /*205c0*/  IMAD.WIDE R48, R175, 0x4, R28 ;  /* 0x00000004af307825 */ /* 0x000fc400078e021c */
[----:B------:R1:W-:Y:S01]  /*205d0*/  @P2 STG.E [R4.64], R45 ;  /* 0x0000002d04002986 */ /* 0x0003e2000c101904 */
[----:B------:R-:W-:Y:S02]  /*205e0*/  ISETP.LT.AND P2, PT, R220, c[0x0][0x178], !P4 ;  /* 0x00005e00dc007a0c */ /* 0x000fe40006741270 */
[----:B------:R-:W-:Y:S01]  /*205f0*/  ISETP.LT.AND P4, PT, R216, c[0x0][0x178], !P4 ;  /* 0x00005e00d8007a0c */ /* 0x000fe20006781270 */
[----:B------:R1:W-:Y:S01]  /*20600*/  @P6 STG.E [R36.64], R240 ;  /* 0x000000f024006986 */ /* 0x0003e2000c101904 */
[----:B------:R-:W-:Y:S02]  /*20610*/  IADD3 R175, R175, c[0x0][0x198], RZ ;  /* 0x00006600afaf7a10 */ /* 0x000fe40007ffe0ff */
[----:B------:R-:W-:Y:S02]  /*20620*/  ISETP.LT.AND P6, PT, R220, c[0x0][0x178], !P5 ;  /* 0x00005e00dc007a0c */ /* 0x000fe40006fc1270 */
[----:B------:R-:W-:Y:S02]  /*20630*/  IADD3 R0, R221, 0x9, RZ ;  /* 0x00000009dd007810 */ /* 0x000fe40007ffe0ff */
[C---:B-1----:R-:W-:Y:S01]  /*20640*/  IADD3 R173, R175.reuse, c[0x0][0x198], RZ ;  /* 0x00006600afad7a10 */ /* 0x042fe20007ffe0ff */
[----:B------:R-:W-:Y:S01]  /*20650*/  IMAD.WIDE R38, R175, 0x4, R30 ;  /* 0x00000004af267825 */ /* 0x000fe200078e021e */
[----:B------:R-:W-:-:S02]  /*20660*/  ISETP.GE.AND P0, PT, R0, c[0x0][0x17c], PT ;  /* 0x00005f0000007a0c */ /* 0x000fc40003f06270 */
[----:B------:R-:W-:Y:S01]  /*20670*/  IADD3 R0, R221, 0xa, RZ ;  /* 0x0000000add007810 */ /* 0x000fe20007ffe0ff */
[----:B------:R-:W-:Y:S01]  /*20680*/  IMAD.WIDE R4, R175, 0x4, R28 ;  /* 0x00000004af047825 */ /* 0x000fe200078e021c */
[----:B------:R1:W-:Y:S03]  /*20690*/  @P1 STG.E [R48.64], R40 ;  /* 0x0000002830001986 */ /* 0x0003e6000c101904 */
[C---:B------:R-:W-:Y:S01]  /*206a0*/  IMAD.WIDE R36, R173.reuse, 0x4, R30 ;  /* 0x00000004ad247825 */ /* 0x040fe200078e021e */
[----:B------:R-:W-:Y:S01]  /*206b0*/  ISETP.GE.AND P3, PT, R0, c[0x0][0x17c], PT ;  /* 0x00005f0000007a0c */ /* 0x000fe20003f66270 */
[----:B------:R1:W-:Y:S01]  /*206c0*/  @P2 STG.E [R38.64], R241 ;  /* 0x000000f126002986 */ /* 0x0003e2000c101904 */
[----:B------:R-:W-:Y:S01]  /*206d0*/  ISETP.LT.AND P5, PT, R216, c[0x0][0x178], !P5 ;  /* 0x00005e00d8007a0c */ /* 0x000fe20006fa1270 */
[----:B------:R-:W-:Y:S02]  /*206e0*/  IMAD.WIDE R44, R173, 0x4, R28 ;  /* 0x00000004ad2c7825 */ /* 0x000fe400078e021c */
[----:B------:R1:W-:Y:S01]  /*206f0*/  @P4 STG.E [R4.64], R41 ;  /* 0x0000002904004986 */ /* 0x0003e2000c101904 */
[----:B------:R-:W-:-:S02]  /*20700*/  ISETP.LT.AND P4, PT, R220, c[0x0][0x178], !P0 ;  /* 0x00005e00dc007a0c */ /* 0x000fc40004781270 */
[----:B------:R-:W-:Y:S02]  /*20710*/  IADD3 R173, R173, c[0x0][0x198], RZ ;  /* 0x00006600adad7a10 */ /* 0x000fe40007ffe0ff */
[----:B------:R-:W-:Y:S02]  /*20720*/  ISETP.LT.AND P0, PT, R216, c[0x0][0x178], !P0 ;  /* 0x00005e00d8007a0c */ /* 0x000fe40004701270 */
[C---:B-1----:R-:W-:Y:S01]  /*20730*/  IADD3 R49, R173.reuse, c[0x0][0x198], RZ ;  /* 0x00006600ad317a10 */ /* 0x042fe20007ffe0ff */
[----:B------:R-:W-:Y:S01]  /*20740*/  IMAD.WIDE R38, R173, 0x4, R30 ;  /* 0x00000004ad267825 */ /* 0x000fe200078e021e */
[----:B------:R-:W-:-:S03]  /*20750*/  IADD3 R0, R221, 0xb, RZ ;  /* 0x0000000bdd007810 */ /* 0x000fc60007ffe0ff */
[----:B------:R-:W-:Y:S01]  /*20760*/  IMAD.WIDE R4, R173, 0x4, R28 ;  /* 0x00000004ad047825 */ /* 0x000fe200078e021c */
[----:B------:R-:W-:-:S03]  /*20770*/  ISETP.GE.AND P1, PT, R0, c[0x0][0x17c], PT ;  /* 0x00005f0000007a0c */ /* 0x000fc60003f26270 */
[----:B------:R-:W-:Y:S01]  /*20780*/  IMAD.WIDE R40, R49, 0x4, R28 ;  /* 0x0000000431287825 */ /* 0x000fe200078e021c */
[----:B--2---:R1:W-:Y:S01]  /*20790*/  @P6 STG.E [R36.64], R222 ;  /* 0x000000de24006986 */ /* 0x0043e2000c101904 */
[----:B------:R-:W-:-:S03]  /*207a0*/  ISETP.LT.AND P6, PT, R220, c[0x0][0x178], !P3 ;  /* 0x00005e00dc007a0c */ /* 0x000fc60005fc1270 */
[----:B-1----:R-:W2:Y:S01]  /*207b0*/  LDL.LU R222, [R1+0x78] ;  /* 0x0000780001de7983 */ /* 0x002ea20000300800 */
[----:B------:R-:W-:Y:S01]  /*207c0*/  IMAD.WIDE R36, R49, 0x4, R30 ;  /* 0x0000000431247825 */ /* 0x000fe200078e021e */
[----:B------:R-:W-:Y:S02]  /*207d0*/  ISETP.LT.AND P3, PT, R216, c[0x0][0x178], !P3 ;  /* 0x00005e00d8007a0c */ /* 0x000fe40005f61270 */
[----:B------:R-:W-:Y:S04]  /*207e0*/  @P5 STG.E [R44.64], R32 ;  /* 0x000000202c005986 */ /* 0x000fe8000c101904 */
[----:B----4-:R1:W-:Y:S04]  /*207f0*/  @P4 STG.E [R38.64], R223 ;  /* 0x000000df26004986 */ /* 0x0103e8000c101904 */
[----:B------:R-:W-:Y:S01]  /*20800*/  @P0 STG.E [R4.64], R33 ;  /* 0x0000002104000986 */ /* 0x000fe2000c101904 */
[----:B------:R-:W-:-:S03]  /*20810*/  ISETP.LT.AND P0, PT, R220, c[0x0][0x178], !P1 ;  /* 0x00005e00dc007a0c */ /* 0x000fc60004f01270 */
[----:B---3--:R3:W-:Y:S04]  /*20820*/  @P6 STG.E [R36.64], R239 ;  /* 0x000000ef24006986 */ /* 0x0087e8000c101904 */
[----:B-1----:R-:W4:Y:S01]  /*20830*/  LDL.LU R223, [R1+0x7c] ;  /* 0x00007c0001df7983 */ /* 0x002f220000300800 */
[----:B------:R-:W-:-:S03]  /*20840*/  IADD3 R49, R49, c[0x0][0x198], RZ ;  /* 0x0000660031317a10 */ /* 0x000fc60007ffe0ff */
[----:B---3--:R-:W3:Y:S02]  /*20850*/  LDL.LU R239, [R1+0x18] ;  /* 0x0000180001ef7983 */ /* 0x008ee40000300800 */
[----:B------:R-:W-:Y:S02]  /*20860*/  IMAD.WIDE R38, R49, 0x4, R30 ;  /* 0x0000000431267825 */ /* 0x000fe400078e021e */
[----:B------:R-:W-:Y:S04]  /*20870*/  @P3 STG.E [R40.64], R16 ;  /* 0x0000001028003986 */ /* 0x000fe8000c101904 */
[----:B-----5:R1:W-:Y:S04]  /*20880*/  @P0 STG.E [R38.64], R238 ;  /* 0x000000ee26000986 */ /* 0x0203e8000c101904 */
        /* <DEDUP_REMOVED lines=26> */
[----:B------:R-:W-:Y:S02]  /*20a30*/  @P2 STG.E [R36.64], R12 ;  /* 0x0000000c24002986 */ /* 0x000fe4000c101904 */
        /* <DEDUP_REMOVED lines=17> */
[----:B------:R-:W-:Y:S03]  /*20b50*/  @P4 STG.E [R32.64], R8 ;  /* 0x0000000820004986 */ /* 0x000fe6000c101904 */
        /* <DEDUP_REMOVED lines=17> */
[----:B------:R-:W-:Y:S01]  /*20c70*/  @P0 STG.E [R16.64], R6 ;  /* 0x0000000610000986 */ /* 0x000fe2000c101904 */
[----:B------:R-:W-:Y:S01]  /*20c80*/  ISETP.LT.AND P1, PT, R216, c[0x0][0x178], !P1 ;  /* 0x00005e00d8007a0c */ /* 0x000fe20004f21270 */
[C---:B-1----:R-:W-:Y:S01]  /*20c90*/  IMAD.WIDE R12, R37.reuse, 0x4, R28 ;  /* 0x00000004250c7825 */ /* 0x042fe200078e021c */
[----:B------:R-:W-:Y:S01]  /*20ca0*/  IADD3 R37, R37, c[0x0][0x198], RZ ;  /* 0x0000660025257a10 */ /* 0x000fe20007ffe0ff */
[----:B----4-:R1:W-:Y:S04]  /*20cb0*/  @P3 STG.E [R32.64], R223 ;  /* 0x000000df20003986 */ /* 0x0103e8000c101904 */
[----:B------:R-:W-:Y:S01]  /*20cc0*/  @P2 STG.E [R4.64], R7 ;  /* 0x0000000704002986 */ /* 0x000fe2000c101904 */
[----:B------:R-:W-:-:S03]  /*20cd0*/  ISETP.LT.AND P2, PT, R220, c[0x0][0x178], !P4 ;  /* 0x00005e00dc007a0c */ /* 0x000fc60006741270 */
[----:B---3--:R2:W-:Y:S04]  /*20ce0*/  @P6 STG.E [R8.64], R239 ;  /* 0x000000ef08006986 */ /* 0x0085e8000c101904 */
[----:B-1----:R-:W3:Y:S01]  /*20cf0*/  LDL.LU R223, [R1+0x28] ;  /* 0x0000280001df7983 */ /* 0x002ee20000300800 */
[----:B------:R-:W-:-:S03]  /*20d00*/  IMAD.WIDE R16, R37, 0x4, R30 ;  /* 0x0000000425107825 */ /* 0x000fc600078e021e */
[----:B--2---:R-:W2:Y:S04]  /*20d10*/  LDL.LU R239, [R1+0x2c] ;  /* 0x00002c0001ef7983 */ /* 0x004ea80000300800 */
[----:B------:R-:W-:Y:S04]  /*20d20*/  @P1 STG.E [R12.64], R50 ;  /* 0x000000320c001986 */ /* 0x000fe8000c101904 */
[----:B-----5:R1:W-:Y:S04]  /*20d30*/  @P2 STG.E [R16.64], R238 ;  /* 0x000000ee10002986 */ /* 0x0203e8000c101904 */
[----:B-1----:R-:W4:Y:S01]  /*20d40*/  LDL.LU R238, [R1+0x8] ;  /* 0x0000080001ee7983 */ /* 0x002f220000300800 */
[----:B------:R-:W-:-:S02]  /*20d50*/  ISETP.LT.AND P4, PT, R216, c[0x0][0x178], !P4 ;  /* 0x00005e00d8007a0c */ /* 0x000fc40006781270 */
[----:B------:R-:W-:Y:S01]  /*20d60*/  IADD3 R0, R221, 0x14, RZ ;  /* 0x00000014dd007810 */ /* 0x000fe20007ffe0ff */
[----:B------:R-:W-:-:S03]  /*20d70*/  IMAD.WIDE R4, R37, 0x4, R28 ;  /* 0x0000000425047825 */ /* 0x000fc600078e021c */
[----:B------:R-:W-:Y:S02]  /*20d80*/  ISETP.GE.AND P5, PT, R0, c[0x0][0x17c], PT ;  /* 0x00005f0000007a0c */ /* 0x000fe40003fa6270 */
[----:B------:R-:W-:Y:S02]  /*20d90*/  IADD3 R0, R221, 0x15, RZ ;  /* 0x00000015dd007810 */ /* 0x000fe40007ffe0ff */
[----:B------:R-:W-:Y:S02]  /*20da0*/  IADD3 R33, R37, c[0x0][0x198], RZ ;  /* 0x0000660025217a10 */ /* 0x000fe40007ffe0ff */
[----:B------:R-:W-:Y:S01]  /*20db0*/  ISETP.GE.AND P0, PT, R0, c[0x0][0x17c], PT ;  /* 0x00005f0000007a0c */ /* 0x000fe20003f06270 */
[----:B------:R1:W-:Y:S01]  /*20dc0*/  @P4 STG.E [R4.64], R51 ;  /* 0x0000003304004986 */ /* 0x0003e2000c101904 */
[----:B------:R-:W-:Y:S02]  /*20dd0*/  ISETP.LT.AND P6, PT, R220, c[0x0][0x178], !P5 ;  /* 0x00005e00dc007a0c */ /* 0x000fe40006fc1270 */
[----:B------:R-:W-:-:S02]  /*20de0*/  ISETP.LT.AND P5, PT, R216, c[0x0][0x178], !P5 ;  /* 0x00005e00d8007a0c */ /* 0x000fc40006fa1270 */
[----:B------:R-:W-:Y:S01]  /*20df0*/  ISETP.LT.AND P4, PT, R220, c[0x0][0x178], !P0 ;  /* 0x00005e00dc007a0c */ /* 0x000fe20004781270 */
[----:B------:R-:W-:Y:S01]  /*20e00*/  IMAD.WIDE R6, R33, 0x4, R30 ;  /* 0x0000000421067825 */ /* 0x000fe200078e021e */
[----:B------:R-:W-:Y:S02]  /*20e10*/  ISETP.LT.AND P0, PT, R216, c[0x0][0x178], !P0 ;  /* 0x00005e00d8007a0c */ /* 0x000fe40004701270 */
[----:B------:R-:W-:Y:S01]  /*20e20*/  IADD3 R0, R221, 0x16, RZ ;  /* 0x00000016dd007810 */ /* 0x000fe20007ffe0ff */
[C---:B------:R-:W-:Y:S01]  /*20e30*/  IMAD.WIDE R8, R33.reuse, 0x4, R28 ;  /* 0x0000000421087825 */ /* 0x040fe200078e021c */
[----:B------:R-:W-:Y:S02]  /*20e40*/  IADD3 R33, R33, c[0x0][0x198], RZ ;  /* 0x0000660021217a10 */ /* 0x000fe40007ffe0ff */
[----:B------:R-:W-:Y:S02]  /*20e50*/  ISETP.GE.AND P3, PT, R0, c[0x0][0x17c], PT ;  /* 0x00005f0000007a0c */ /* 0x000fe40003f66270 */
[----:B------:R-:W-:Y:S01]  /*20e60*/  IADD3 R0, R221, 0x17, RZ ;  /* 0x00000017dd007810 */ /* 0x000fe20007ffe0ff */
[C---:B------:R-:W-:Y:S01]  /*20e70*/  IMAD.WIDE R12, R33.reuse, 0x4, R30 ;  /* 0x00000004210c7825 */ /* 0x040fe200078e021e */
[----:B------:R5:W-:Y:S03]  /*20e80*/  @P6 STG.E [R6.64], R250 ;  /* 0x000000fa06006986 */ /* 0x000be6000c101904 */
[C---:B-1----:R-:W-:Y:S01]  /*20e90*/  IMAD.WIDE R4, R33.reuse, 0x4, R28 ;  /* 0x0000000421047825 */ /* 0x042fe200078e021c */
[----:B------:R-:W-:Y:S01]  /*20ea0*/  ISETP.GE.AND P1, PT, R0, c[0x0][0x17c], PT ;  /* 0x00005f0000007a0c */ /* 0x000fe20003f26270 */
[----:B------:R1:W-:Y:S01]  /*20eb0*/  @P5 STG.E [R8.64], R46 ;  /* 0x0000002e08005986 */ /* 0x0003e2000c101904 */
[----:B------:R-:W-:-:S02]  /*20ec0*/  IADD3 R17, R33, c[0x0][0x198], RZ ;  /* 0x0000660021117a10 */ /* 0x000fc40007ffe0ff */
[----:B------:R-:W-:Y:S01]  /*20ed0*/  ISETP.LT.AND P6, PT, R220, c[0x0][0x178], !P3 ;  /* 0x00005e00dc007a0c */ /* 0x000fe20005fc1270 */
[----:B------:R1:W-:Y:S01]  /*20ee0*/  @P4 STG.E [R12.64], R251 ;  /* 0x000000fb0c004986 */ /* 0x0003e2000c101904 */
[----:B------:R-:W-:-:S03]  /*20ef0*/  ISETP.LT.AND P3, PT, R216, c[0x0][0x178], !P3 ;  /* 0x00005e00d8007a0c */ /* 0x000fc60005f61270 */
[----:B------:R1:W-:Y:S01]  /*20f00*/  @P0 STG.E [R4.64], R47 ;  /* 0x0000002f04000986 */ /* 0x0003e2000c101904 */
[----:B------:R-:W-:Y:S01]  /*20f10*/  ISETP.LT.AND P0, PT, R220, c[0x0][0x178], !P1 ;  /* 0x00005e00dc007a0c */ /* 0x000fe20004f01270 */
[----:B-----5:R-:W-:Y:S01]  /*20f20*/  IMAD.WIDE R6, R17, 0x4, R30 ;  /* 0x0000000411067825 */ /* 0x020fe200078e021e */
[----:B------:R-:W-:Y:S02]  /*20f30*/  ISETP.LT.AND P1, PT, R216, c[0x0][0x178], !P1 ;  /* 0x00005e00d8007a0c */ /* 0x000fe40004f21270 */
[----:B------:R-:W-:Y:S01]  /*20f40*/  IADD3 R0, R221, 0x18, RZ ;  /* 0x00000018dd007810 */ /* 0x000fe20007ffe0ff */
[C---:B-1----:R-:W-:Y:S01]  /*20f50*/  IMAD.WIDE R8, R17.reuse, 0x4, R28 ;  /* 0x0000000411087825 */ /* 0x042fe200078e021c */
[----:B------:R-:W-:Y:S02]  /*20f60*/  IADD3 R17, R17, c[0x0][0x198], RZ ;  /* 0x0000660011117a10 */ /* 0x000fe40007ffe0ff */
[----:B------:R-:W-:Y:S02]  /*20f70*/  ISETP.GE.AND P2, PT, R0, c[0x0][0x17c], PT ;  /* 0x00005f0000007a0c */ /* 0x000fe40003f46270 */
[----:B------:R-:W-:Y:S01]  /*20f80*/  IADD3 R0, R221, 0x19, RZ ;  /* 0x00000019dd007810 */ /* 0x000fe20007ffe0ff */
[C---:B------:R-:W-:Y:S01]  /*20f90*/  IMAD.WIDE R12, R17.reuse, 0x4, R30 ;  /* 0x00000004110c7825 */ /* 0x040fe200078e021e */
[----:B------:R1:W-:Y:S03]  /*20fa0*/  @P6 STG.E [R6.64], R242 ;  /* 0x000000f206006986 */ /* 0x0003e6000c101904 */
[C---:B------:R-:W-:Y:S01]  /*20fb0*/  IMAD.WIDE R4, R17.reuse, 0x4, R28 ;  /* 0x0000000411047825 */ /* 0x040fe200078e021c */
        /* <DEDUP_REMOVED lines=8> */
[----:B-1----:R-:W-:Y:S01]  /*21040*/  IMAD.WIDE R6, R33, 0x4, R30 ;  /* 0x0000000421067825 */ /* 0x002fe200078e021e */
[----:B------:R-:W-:Y:S02]  /*21050*/  ISETP.LT.AND P5, PT, R216, c[0x0][0x178], !P5 ;  /* 0x00005e00d8007a0c */ /* 0x000fe40006fa1270 */
[----:B------:R-:W-:Y:S01]  /*21060*/  IADD3 R0, R221, 0x1a, RZ ;  /* 0x0000001add007810 */ /* 0x000fe20007ffe0ff */
[C---:B-----5:R-:W-:Y:S01]  /*21070*/  IMAD.WIDE R8, R33.reuse, 0x4, R28 ;  /* 0x0000000421087825 */ /* 0x060fe200078e021c */
[----:B------:R-:W-:Y:S02]  /*21080*/  IADD3 R33, R33, c[0x0][0x198], RZ ;  /* 0x0000660021217a10 */ /* 0x000fe40007ffe0ff */
[----:B------:R-:W-:Y:S02]  /*21090*/  ISETP.GE.AND P4, PT, R0, c[0x0][0x17c], PT ;  /* 0x00005f0000007a0c */ /* 0x000fe40003f86270 */
[----:B------:R-:W-:Y:S01]  /*210a0*/  IADD3 R0, R221, 0x1b, RZ ;  /* 0x0000001bdd007810 */ /* 0x000fe20007ffe0ff */
[C---:B------:R-:W-:Y:S01]  /*210b0*/  IMAD.WIDE R12, R33.reuse, 0x4, R30 ;  /* 0x00000004210c7825 */ /* 0x040fe200078e021e */
[----:B------:R-:W-:-:S03]  /*210c0*/  IADD3 R17, R33, c[0x0][0x198], RZ ;  /* 0x0000660021117a10 */ /* 0x000fc60007ffe0ff */
[----:B------:R-:W-:Y:S01]  /*210d0*/  IMAD.WIDE R4, R33, 0x4, R28 ;  /* 0x0000000421047825 */ /* 0x000fe200078e021c */
[----:B------:R-:W-:Y:S02]  /*210e0*/  ISETP.GE.AND P3, PT, R0, c[0x0][0x17c], PT ;  /* 0x00005f0000007a0c */ /* 0x000fe40003f66270 */
[----:B------:R-:W-:-:S04]  /*210f0*/  IADD3 R0, R221, 0x1c, RZ ;  /* 0x0000001cdd007810 */ /* 0x000fc80007ffe0ff */
[----:B------:R-:W-:Y:S02]  /*21100*/  ISETP.GE.AND P0, PT, R0, c[0x0][0x17c], PT ;  /* 0x00005f0000007a0c */ /* 0x000fe40003f06270 */
[----:B------:R-:W-:Y:S01]  /*21110*/  IADD3 R0, R221, 0x1d, RZ ;  /* 0x0000001ddd007810 */ /* 0x000fe20007ffe0ff */
[----:B---3--:R1:W-:Y:S01]  /*21120*/  @P6 STG.E [R6.64], R223 ;  /* 0x000000df06006986 */ /* 0x0083e2000c101904 */
[----:B------:R-:W-:-:S03]  /*21130*/  ISETP.LT.AND P6, PT, R220, c[0x0][0x178], !P4 ;  /* 0x00005e00dc007a0c */ /* 0x000fc600067c1270 */
[----:B------:R3:W-:Y:S01]  /*21140*/  @P2 STG.E [R8.64], R34 ;  /* 0x0000002208002986 */ /* 0x0007e2000c101904 */
[----:B------:R-:W-:-:S03]  /*21150*/  ISETP.LT.AND P4, PT, R216, c[0x0][0x178], !P4 ;  /* 0x00005e00d8007a0c */ /* 0x000fc60006781270 */
[----:B--2---:R2:W-:Y:S04]  /*21160*/  @P1 STG.E [R12.64], R239 ;  /* 0x000000ef0c001986 */ /* 0x0045e8000c101904 */
[----:B------:R5:W-:Y:S01]  /*21170*/  @P5 STG.E [R4.64], R35 ;  /* 0x0000002304005986 */ /* 0x000be2000c101904 */
[----:B------:R-:W-:Y:S01]  /*21180*/  ISETP.LT.AND P5, PT, R220, c[0x0][0x178], !P3 ;  /* 0x00005e00dc007a0c */ /* 0x000fe20005fa1270 */
[----:B-1----:R-:W-:Y:S01]  /*21190*/  IMAD.WIDE R6, R17, 0x4, R30 ;  /* 0x0000000411067825 */ /* 0x002fe200078e021e */
[----:B------:R-:W-:-:S03]  /*211a0*/  ISETP.LT.AND P3, PT, R216, c[0x0][0x178], !P3 ;  /* 0x00005e00d8007a0c */ /* 0x000fc60005f61270 */
[C---:B---3--:R-:W-:Y:S01]  /*211b0*/  IMAD.WIDE R8, R17.reuse, 0x4, R28 ;  /* 0x0000000411087825 */ /* 0x048fe200078e021c */
[----:B------:R-:W-:Y:S02]  /*211c0*/  IADD3 R17, R17, c[0x0][0x198], RZ ;  /* 0x0000660011117a10 */ /* 0x000fe40007ffe0ff */
[----:B------:R-:W-:-:S03]  /*211d0*/  ISETP.GE.AND P2, PT, R0, c[0x0][0x17c], PT ;  /* 0x00005f0000007a0c */ /* 0x000fc60003f46270 */
[C---:B--2---:R-:W-:Y:S01]  /*211e0*/  IMAD.WIDE R12, R17.reuse, 0x4, R30 ;  /* 0x00000004110c7825 */ /* 0x044fe200078e021e */
[----:B------:R-:W-:-:S03]  /*211f0*/  IADD3 R33, R17, c[0x0][0x198], RZ ;  /* 0x0000660011217a10 */ /* 0x000fc60007ffe0ff */
[----:B-----5:R-:W-:Y:S01]  /*21200*/  IMAD.WIDE R4, R17, 0x4, R28 ;  /* 0x0000000411047825 */ /* 0x020fe200078e021c */
[----:B----4-:R1:W-:Y:S01]  /*21210*/  @P6 STG.E [R6.64], R238 ;  /* 0x000000ee06006986 */ /* 0x0103e2000c101904 */
[----:B------:R-:W-:-:S03]  /*21220*/  ISETP.LT.AND P6, PT, R220, c[0x0][0x178], !P0 ;  /* 0x00005e00dc007a0c */ /* 0x000fc600047c1270 */
[----:B------:R2:W-:Y:S01]  /*21230*/  @P4 STG.E [R8.64], R18 ;  /* 0x0000001208004986 */ /* 0x0005e2000c101904 */
[----:B------:R-:W-:-:S03]  /*21240*/  ISETP.LT.AND P0, PT, R216, c[0x0][0x178], !P0 ;  /* 0x00005e00d8007a0c */ /* 0x000fc60004701270 */
[----:B------:R3:W-:Y:S01]  /*21250*/  @P5 STG.E [R12.64], R252 ;  /* 0x000000fc0c005986 */ /* 0x0007e2000c101904 */
[----:B------:R-:W-:-:S03]  /*21260*/  IADD3 R0, R221, 0x1e, RZ ;  /* 0x0000001edd007810 */ /* 0x000fc60007ffe0ff */
[----:B------:R4:W-:Y:S01]  /*21270*/  @P3 STG.E [R4.64], R19 ;  /* 0x0000001304003986 */ /* 0x0009e2000c101904 */
[----:B------:R-:W-:Y:S01]  /*21280*/  ISETP.LT.AND P3, PT, R220, c[0x0][0x178], !P2 ;  /* 0x00005e00dc007a0c */ /* 0x000fe20005761270 */
[----:B-1----:R-:W-:Y:S01]  /*21290*/  IMAD.WIDE R6, R33, 0x4, R30 ;  /* 0x0000000421067825 */ /* 0x002fe200078e021e */
[----:B------:R-:W-:-:S03]  /*212a0*/  ISETP.LT.AND P2, PT, R216, c[0x0][0x178], !P2 ;  /* 0x00005e00d8007a0c */ /* 0x000fc60005741270 */
[C---:B--2---:R-:W-:Y:S01]  /*212b0*/  IMAD.WIDE R8, R33.reuse, 0x4, R28 ;  /* 0x0000000421087825 */ /* 0x044fe200078e021c */
[----:B------:R-:W-:Y:S02]  /*212c0*/  IADD3 R33, R33, c[0x0][0x198], RZ ;  /* 0x0000660021217a10 */ /* 0x000fe40007ffe0ff */
[----:B------:R-:W-:Y:S02]  /*212d0*/  ISETP.GE.AND P1, PT, R0, c[0x0][0x17c], PT ;  /* 0x00005f0000007a0c */ /* 0x000fe40003f26270 */
[----:B------:R-:W-:Y:S01]  /*212e0*/  IADD3 R0, R221, 0x1f, RZ ;  /* 0x0000001fdd007810 */ /* 0x000fe20007ffe0ff */
[C---:B---3--:R-:W-:Y:S01]  /*212f0*/  IMAD.WIDE R12, R33.reuse, 0x4, R30 ;  /* 0x00000004210c7825 */ /* 0x048fe200078e021e */
[----:B------:R1:W-:Y:S03]  /*21300*/  @P6 STG.E [R6.64], R246 ;  /* 0x000000f606006986 */ /* 0x0003e6000c101904 */
[C---:B----4-:R-:W-:Y:S01]  /*21310*/  IMAD.WIDE R4, R33.reuse, 0x4, R28 ;  /* 0x0000000421047825 */ /* 0x050fe200078e021c */
        /* <DEDUP_REMOVED lines=40> */
[----:B------:R-:W-:Y:S01]  /*215a0*/  @P4 STG.E [R12.64], R117 ;  /* 0x000000750c004986 */ /* 0x000fe2000c101904 */
        /* <DEDUP_REMOVED lines=10> */
[C---:B------:R-:W-:Y:S01]  /*21650*/  IMAD.WIDE R10, R15.reuse, 0x4, R30 ;  /* 0x000000040f0a7825 */ /* 0x040fe200078e021e */
[----:B------:R1:W-:Y:S03]  /*21660*/  @P6 STG.E [R6.64], R112 ;  /* 0x0000007006006986 */ /* 0x0003e6000c101904 */
[C---:B---3--:R-:W-:Y:S01]  /*21670*/  IMAD.WIDE R4, R15.reuse, 0x4, R28 ;  /* 0x000000040f047825 */ /* 0x048fe200078e021c */
        /* <DEDUP_REMOVED lines=395> */
[----:B----4-:R-:W-:Y:S01]  /*22f30*/  IMAD.WIDE R4, R15, 0x4, R28 ;  /* 0x000000040f047825 */ /* 0x010fe200078e021c */
[----:B------:R-:W-:Y:S01]  /*22f40*/  ISETP.GE.AND P4, PT, R0, c[0x0][0x17c], PT ;  /* 0x00005f0000007a0c */ /* 0x000fe20003f86270 */
[----:B------:R2:W-:Y:S01]  /*22f50*/  @P6 STG.E [R8.64], R20 ;  /* 0x0000001408006986 */ /* 0x0005e2000c101904 */
[----:B------:R-:W-:-:S02]  /*22f60*/  ISETP.LT.AND P5, PT, R220, c[0x0][0x178], !P3 ;  /* 0x00005e00dc007a0c */ /* 0x000fc40005fa1270 */
[----:B------:R-:W-:Y:S01]  /*22f70*/  IADD3 R13, R15, c[0x0][0x198], RZ ;  /* 0x000066000f0d7a10 */ /* 0x000fe20007ffe0ff */
        /* <DEDUP_REMOVED lines=11> */
[----:B---3--:R-:W-:Y:S01]  /*23030*/  IMAD.WIDE R10, R13, 0x4, R30 ;  /* 0x000000040d0a7825 */ /* 0x008fe200078e021e */
[----:B------:R1:W-:Y:S01]  /*23040*/  @P5 STG.E [R6.64], R158 ;  /* 0x0000009e06005986 */ /* 0x0003e2000c101904 */
[----:B------:R-:W-:-:S02]  /*23050*/  ISETP.LT.AND P5, PT, R220, c[0x0][0x178], !P2 ;  /* 0x00005e00dc007a0c */ /* 0x000fc400057a1270 */
[C---:B----4-:R-:W-:Y:S01]  /*23060*/  IMAD.WIDE R4, R13.reuse, 0x4, R28 ;  /* 0x000000040d047825 */ /* 0x050fe200078e021c */
[----:B------:R-:W-:Y:S01]  /*23070*/  ISETP.GE.AND P3, PT, R0, c[0x0][0x17c], PT ;  /* 0x00005f0000007a0c */ /* 0x000fe20003f66270 */
[----:B------:R2:W-:Y:S01]  /*23080*/  @P6 STG.E [R8.64], R170 ;  /* 0x000000aa08006986 */ /* 0x0005e2000c101904 */
[----:B------:R-:W-:Y:S02]  /*23090*/  ISETP.LT.AND P6, PT, R216, c[0x0][0x178], !P2 ;  /* 0x00005e00d8007a0c */ /* 0x000fe400057c1270 */
[----:B------:R-:W-:Y:S01]  /*230a0*/  IADD3 R15, R13, c[0x0][0x198], RZ ;  /* 0x000066000d0f7a10 */ /* 0x000fe20007ffe0ff */
        /* <DEDUP_REMOVED lines=11> */
[----:B------:R1:W-:Y:S01]  /*23160*/  @P5 STG.E [R6.64], R154 ;  /* 0x0000009a06005986 */ /* 0x0003e2000c101904 */
[----:B------:R-:W-:Y:S02]  /*23170*/  ISETP.LT.AND P5, PT, R220, c[0x0][0x178], !P0 ;  /* 0x00005e00dc007a0c */ /* 0x000fe400047a1270 */
[----:B----4-:R-:W-:Y:S01]  /*23180*/  IMAD.WIDE R4, R15, 0x4, R28 ;  /* 0x000000040f047825 */ /* 0x010fe200078e021c */
[----:B------:R2:W-:Y:S01]  /*23190*/  @P6 STG.E [R8.64], R166 ;  /* 0x000000a608006986 */ /* 0x0005e2000c101904 */
[----:B------:R-:W-:-:S02]  /*231a0*/  ISETP.GE.AND P2, PT, R0, c[0x0][0x17c], PT ;  /* 0x00005f0000007a0c */ /* 0x000fc40003f46270 */
[----:B------:R-:W-:Y:S01]  /*231b0*/  ISETP.LT.AND P6, PT, R216, c[0x0][0x178], !P0 ;  /* 0x00005e00d8007a0c */ /* 0x000fe200047c1270 */
[----:B------:R3:W-:Y:S01]  /*231c0*/  @P4 STG.E [R10.64], R155 ;  /* 0x0000009b0a004986 */ /* 0x0007e2000c101904 */
[----:B------:R-:W-:-:S03]  /*231d0*/  IADD3 R13, R15, c[0x0][0x198], RZ ;  /* 0x000066000f0d7a10 */ /* 0x000fc60007ffe0ff */
[----:B------:R4:W-:Y:S01]  /*231e0*/  @P3 STG.E [R4.64], R167 ;  /* 0x000000a704003986 */ /* 0x0009e2000c101904 */
[----:B------:R-:W-:Y:S01]  /*231f0*/  ISETP.LT.AND P3, PT, R220, c[0x0][0x178], !P2 ;  /* 0x00005e00dc007a0c */ /* 0x000fe20005761270 */
[----:B-1----:R-:W-:Y:S01]  /*23200*/  IMAD.WIDE R6, R13, 0x4, R30 ;  /* 0x000000040d067825 */ /* 0x002fe200078e021e */
[----:B------:R-:W-:Y:S02]  /*23210*/  IADD3 R0, R221, 0x56, RZ ;  /* 0x00000056dd007810 */ /* 0x000fe40007ffe0ff */
[----:B------:R-:W-:Y:S01]  /*23220*/  ISETP.LT.AND P2, PT, R216, c[0x0][0x178], !P2 ;  /* 0x00005e00d8007a0c */ /* 0x000fe20005741270 */
[C---:B--2---:R-:W-:Y:S01]  /*23230*/  IMAD.WIDE R8, R13.reuse, 0x4, R28 ;  /* 0x000000040d087825 */ /* 0x044fe200078e021c */
[----:B------:R-:W-:Y:S02]  /*23240*/  IADD3 R13, R13, c[0x0][0x198], RZ ;  /* 0x000066000d0d7a10 */ /* 0x000fe40007ffe0ff */
[----:B------:R-:W-:Y:S01]  /*23250*/  ISETP.GE.AND P1, PT, R0, c[0x0][0x17c], PT ;  /* 0x00005f0000007a0c */ /* 0x000fe20003f26270 */
[----:B------:R1:W-:Y:S01]  /*23260*/  @P5 STG.E [R6.64], R150 ;  /* 0x0000009606005986 */ /* 0x0003e2000c101904 */
[----:B------:R-:W-:Y:S01]  /*23270*/  IADD3 R0, R221, 0x57, RZ ;  /* 0x00000057dd007810 */ /* 0x000fe20007ffe0ff */
[C---:B---3--:R-:W-:Y:S01]  /*23280*/  IMAD.WIDE R10, R13.reuse, 0x4, R30 ;  /* 0x000000040d0a7825 */ /* 0x048fe200078e021e */
[----:B------:R-:W-:Y:S01]  /*23290*/  ISETP.LT.AND P5, PT, R220, c[0x0][0x178], !P1 ;  /* 0x00005e00dc007a0c */ /* 0x000fe20004fa1270 */
[----:B------:R2:W-:Y:S01]  /*232a0*/  @P6 STG.E [R8.64], R162 ;  /* 0x000000a208006986 */ /* 0x0005e2000c101904 */
[----:B------:R-:W-:Y:S01]  /*232b0*/  ISETP.LT.AND P6, PT, R216, c[0x0][0x178], !P1 ;  /* 0x00005e00d8007a0c */ /* 0x000fe20004fc1270 */
[C---:B----4-:R-:W-:Y:S01]  /*232c0*/  IMAD.WIDE R4, R13.reuse, 0x4, R28 ;  /* 0x000000040d047825 */ /* 0x050fe200078e021c */
[----:B------:R-:W-:Y:S01]  /*232d0*/  ISETP.GE.AND P0, PT, R0, c[0x0][0x17c], PT ;  /* 0x00005f0000007a0c */ /* 0x000fe20003f06270 */
[----:B------:R3:W-:Y:S01]  /*232e0*/  @P3 STG.E [R10.64], R151 ;  /* 0x000000970a003986 */ /* 0x0007e2000c101904 */
[----:B------:R-:W-:-:S02]  /*232f0*/  IADD3 R15, R13, c[0x0][0x198], RZ ;  /* 0x000066000d0f7a10 */ /* 0x000fc40007ffe0ff */
[----:B------:R-:W-:Y:S01]  /*23300*/  IADD3 R0, R221, 0x58, RZ ;  /* 0x00000058dd007810 */ /* 0x000fe20007ffe0ff */
[----:B------:R4:W-:Y:S01]  /*23310*/  @P2 STG.E [R4.64], R163 ;  /* 0x000000a304002986 */ /* 0x0009e2000c101904 */
[----:B------:R-:W-:Y:S01]  /*23320*/  ISETP.LT.AND P2, PT, R220, c[0x0][0x178], !P0 ;  /* 0x00005e00dc007a0c */ /* 0x000fe20004741270 */
[----:B-1----:R-:W-:Y:S01]  /*23330*/  IMAD.WIDE R6, R15, 0x4, R30 ;  /* 0x000000040f067825 */ /* 0x002fe200078e021e */
[----:B------:R-:W-:-:S03]  /*23340*/  ISETP.LT.AND P0, PT, R216, c[0x0][0x178], !P0 ;  /* 0x00005e00d8007a0c */ /* 0x000fc60004701270 */
        /* <DEDUP_REMOVED lines=9> */
[----:B----4-:R-:W-:Y:S01]  /*233e0*/  IMAD.WIDE R4, R15, 0x4, R28 ;  /* 0x000000040f047825 */ /* 0x010fe200078e021c */
[----:B------:R-:W-:-:S02]  /*233f0*/  ISETP.GE.AND P1, PT, R0, c[0x0][0x17c], PT ;  /* 0x00005f0000007a0c */ /* 0x000fc40003f26270 */
[----:B------:R-:W-:Y:S01]  /*23400*/  IADD3 R13, R15, c[0x0][0x198], RZ ;  /* 0x000066000f0d7a10 */ /* 0x000fe20007ffe0ff */
[----:B------:R3:W-:Y:S01]  /*23410*/  @P2 STG.E [R10.64], R147 ;  /* 0x000000930a002986 */ /* 0x0007e2000c101904 */
[----:B------:R-:W-:-:S03]  /*23420*/  IADD3 R0, R221, 0x5a, RZ ;  /* 0x0000005add007810 */ /* 0x000fc60007ffe0ff */
[----:B------:R4:W-:Y:S01]  /*23430*/  @P0 STG.E [R4.64], R107 ;  /* 0x0000006b04000986 */ /* 0x0009e2000c101904 */
[----:B------:R-:W-:Y:S01]  /*23440*/  ISETP.LT.AND P0, PT, R220, c[0x0][0x178], !P1 ;  /* 0x00005e00dc007a0c */ /* 0x000fe20004f01270 */
[C---:B-1----:R-:W-:Y:S01]  /*23450*/  IMAD.WIDE R6, R13.reuse, 0x4, R30 ;  /* 0x000000040d067825 */ /* 0x042fe200078e021e */
[----:B------:R-:W-:Y:S02]  /*23460*/  ISETP.LT.AND P1, PT, R216, c[0x0][0x178], !P1 ;  /* 0x00005e00d8007a0c */ /* 0x000fe40004f21270 */
[----:B------:R-:W-:Y:S01]  /*23470*/  ISETP.GE.AND P3, PT, R0, c[0x0][0x17c], PT ;  /* 0x00005f0000007a0c */ /* 0x000fe20003f66270 */
[C---:B--2---:R-:W-:Y:S01]  /*23480*/  IMAD.WIDE R8, R13.reuse, 0x4, R28 ;  /* 0x000000040d087825 */ /* 0x044fe200078e021c */
[----:B------:R-:W-:Y:S01]  /*23490*/  IADD3 R13, R13, c[0x0][0x198], RZ ;  /* 0x000066000d0d7a10 */ /* 0x000fe20007ffe0ff */
[----:B------:R1:W-:Y:S01]  /*234a0*/  @P5 STG.E [R6.64], R142 ;  /* 0x0000008e06005986 */ /* 0x0003e2000c101904 */
[----:B------:R-:W-:Y:S02]  /*234b0*/  IADD3 R0, R221, 0x5b, RZ ;  /* 0x0000005bdd007810 */ /* 0x000fe40007ffe0ff */
[----:B------:R-:W-:Y:S01]  /*234c0*/  ISETP.LT.AND P5, PT, R220, c[0x0][0x178], !P3 ;  /* 0x00005e00dc007a0c */ /* 0x000fe20005fa1270 */
[----:B------:R2:W-:Y:S01]  /*234d0*/  @P6 STG.E [R8.64], R98 ;  /* 0x0000006208006986 */ /* 0x0005e2000c101904 */
[----:B------:R-:W-:Y:S01]  /*234e0*/  ISETP.LT.AND P6, PT, R216, c[0x0][0x178], !P3 ;  /* 0x00005e00d8007a0c */ /* 0x000fe20005fc1270 */
[C---:B---3--:R-:W-:Y:S01]  /*234f0*/  IMAD.WIDE R10, R13.reuse, 0x4, R30 ;  /* 0x000000040d0a7825 */ /* 0x048fe200078e021e */
[----:B------:R-:W-:-:S03]  /*23500*/  IADD3 R15, R13, c[0x0][0x198], RZ ;  /* 0x000066000d0f7a10 */ /* 0x000fc60007ffe0ff */
[----:B----4-:R-:W-:Y:S01]  /*23510*/  IMAD.WIDE R4, R13, 0x4, R28 ;  /* 0x000000040d047825 */ /* 0x010fe200078e021c */
[----:B------:R-:W-:Y:S01]  /*23520*/  ISETP.GE.AND P4, PT, R0, c[0x0][0x17c], PT ;  /* 0x00005f0000007a0c */ /* 0x000fe20003f86270 */
[----:B------:R3:W-:Y:S01]  /*23530*/  @P0 STG.E [R10.64], R143 ;  /* 0x0000008f0a000986 */ /* 0x0007e2000c101904 */
[----:B------:R-:W-:Y:S01]  /*23540*/  IADD3 R0, R221, 0x5c, RZ ;  /* 0x0000005cdd007810 */ /* 0x000fe20007ffe0ff */
[C---:B-1----:R-:W-:Y:S02]  /*23550*/  IMAD.WIDE R6, R15.reuse, 0x4, R30 ;  /* 0x000000040f067825 */ /* 0x042fe400078e021e */
[----:B------:R-:W-:Y:S01]  /*23560*/  @P1 STG.E [R4.64], R99 ;  /* 0x0000006304001986 */ /* 0x000fe2000c101904 */
[----:B------:R-:W-:Y:S01]  /*23570*/  ISETP.LT.AND P1, PT, R220, c[0x0][0x178], !P4 ;  /* 0x00005e00dc007a0c */ /* 0x000fe20006721270 */
[----:B--2---:R-:W-:Y:S01]  /*23580*/  IMAD.WIDE R8, R15, 0x4, R28 ;  /* 0x000000040f087825 */ /* 0x004fe200078e021c */
[----:B------:R-:W-:Y:S02]  /*23590*/  ISETP.LT.AND P4, PT, R216, c[0x0][0x178], !P4 ;  /* 0x00005e00d8007a0c */ /* 0x000fe40006781270 */
[----:B------:R-:W-:-:S02]  /*235a0*/  ISETP.GE.AND P2, PT, R0, c[0x0][0x17c], PT ;  /* 0x00005f0000007a0c */ /* 0x000fc40003f46270 */
[----:B------:R-:W-:Y:S01]  /*235b0*/  IADD3 R13, R15, c[0x0][0x198], RZ ;  /* 0x000066000f0d7a10 */ /* 0x000fe20007ffe0ff */
[----:B------:R-:W-:Y:S01]  /*235c0*/  @P5 STG.E [R6.64], R138 ;  /* 0x0000008a06005986 */ /* 0x000fe2000c101904 */
[C---:B------:R-:W-:Y:S02]  /*235d0*/  IADD3 R12, R221.reuse, 0x5f, RZ ;  /* 0x0000005fdd0c7810 */ /* 0x040fe40007ffe0ff */
[----:B------:R-:W-:Y:S01]  /*235e0*/  IADD3 R0, R221, 0x5d, RZ ;  /* 0x0000005ddd007810 */ /* 0x000fe20007ffe0ff */
[----:B------:R1:W-:Y:S01]  /*235f0*/  @P6 STG.E [R8.64], R70 ;  /* 0x0000004608006986 */ /* 0x0003e2000c101904 */
[----:B------:R-:W-:Y:S01]  /*23600*/  ISETP.LT.AND P5, PT, R220, c[0x0][0x178], !P2 ;  /* 0x00005e00dc007a0c */ /* 0x000fe200057a1270 */
[C---:B---3--:R-:W-:Y:S01]  /*23610*/  IMAD.WIDE R10, R13.reuse, 0x4, R30 ;  /* 0x000000040d0a7825 */ /* 0x048fe200078e021e */
[----:B------:R-:W-:Y:S01]  /*23620*/  ISETP.LT.AND P6, PT, R216, c[0x0][0x178], !P2 ;  /* 0x00005e00d8007a0c */ /* 0x000fe200057c1270 */
[----:B------:R-:W2:Y:S01]  /*23630*/  LDS.128 R4, [R2] ;  /* 0x0000000002047984 */ /* 0x000ea20000000c00 */
[----:B------:R-:W-:-:S02]  /*23640*/  IADD3 R17, R13, c[0x0][0x198], RZ ;  /* 0x000066000d117a10 */ /* 0x000fc40007ffe0ff */
[----:B------:R-:W-:Y:S01]  /*23650*/  ISETP.GE.AND P2, PT, R12, c[0x0][0x17c], PT ;  /* 0x00005f000c007a0c */ /* 0x000fe20003f46270 */
[----:B------:R-:W-:Y:S01]  /*23660*/  IMAD.WIDE R12, R13, 0x4, R28 ;  /* 0x000000040d0c7825 */ /* 0x000fe200078e021c */
[----:B------:R-:W-:Y:S01]  /*23670*/  ISETP.GE.AND P3, PT, R0, c[0x0][0x17c], PT ;  /* 0x00005f0000007a0c */ /* 0x000fe20003f66270 */
[----:B------:R-:W-:Y:S01]  /*23680*/  @P1 STG.E [R10.64], R139 ;  /* 0x0000008b0a001986 */ /* 0x000fe2000c101904 */
[----:B------:R-:W-:Y:S01]  /*23690*/  IADD3 R0, R221, 0x5e, RZ ;  /* 0x0000005edd007810 */ /* 0x000fe20007ffe0ff */
[C---:B-1----:R-:W-:Y:S02]  /*236a0*/  IMAD.WIDE R8, R17.reuse, 0x4, R30 ;  /* 0x0000000411087825 */ /* 0x042fe400078e021e */
[----:B------:R1:W-:Y:S01]  /*236b0*/  @P4 STG.E [R12.64], R71 ;  /* 0x000000470c004986 */ /* 0x0003e2000c101904 */
[----:B------:R-:W-:Y:S01]  /*236c0*/  ISETP.LT.AND P4, PT, R220, c[0x0][0x178], !P3 ;  /* 0x00005e00dc007a0c */ /* 0x000fe20005f81270 */
[----:B------:R-:W-:Y:S01]  /*236d0*/  IMAD.WIDE R14, R17, 0x4, R28 ;  /* 0x00000004110e7825 */ /* 0x000fe200078e021c */
[----:B------:R-:W-:-:S02]  /*236e0*/  ISETP.LT.AND P3, PT, R216, c[0x0][0x178], !P3 ;  /* 0x00005e00d8007a0c */ /* 0x000fc40005f61270 */
[----:B------:R-:W-:Y:S02]  /*236f0*/  ISETP.GE.AND P0, PT, R0, c[0x0][0x17c], PT ;  /* 0x00005f0000007a0c */ /* 0x000fe40003f06270 */
[----:B------:R-:W-:Y:S01]  /*23700*/  IADD3 R19, R17, c[0x0][0x198], RZ ;  /* 0x0000660011137a10 */ /* 0x000fe20007ffe0ff */
[----:B------:R-:W-:Y:S01]  /*23710*/  @P5 STG.E [R8.64], R134 ;  /* 0x0000008608005986 */ /* 0x000fe2000c101904 */
[----:B------:R-:W-:-:S03]  /*23720*/  ISETP.LT.AND P5, PT, R220, c[0x0][0x178], !P0 ;  /* 0x00005e00dc007a0c */ /* 0x000fc600047a1270 */
[----:B------:R3:W-:Y:S01]  /*23730*/  @P6 STG.E [R14.64], R26 ;  /* 0x0000001a0e006986 */ /* 0x0007e2000c101904 */
[----:B------:R-:W-:Y:S01]  /*23740*/  ISETP.LT.AND P6, PT, R216, c[0x0][0x178], !P0 ;  /* 0x00005e00d8007a0c */ /* 0x000fe200047c1270 */
[C---:B------:R-:W-:Y:S01]  /*23750*/  IMAD.WIDE R16, R19.reuse, 0x4, R30 ;  /* 0x0000000413107825 */ /* 0x040fe200078e021e */
[----:B------:R-:W-:-:S03]  /*23760*/  IADD3 R21, R19, c[0x0][0x198], RZ ;  /* 0x0000660013157a10 */ /* 0x000fc60007ffe0ff */
[--C-:B-1----:R-:W-:Y:S01]  /*23770*/  IMAD.WIDE R12, R19, 0x4, R28.reuse ;  /* 0x00000004130c7825 */ /* 0x102fe200078e021c */
[C---:B------:R-:W-:Y:S01]  /*23780*/  IADD3 R10, R221.reuse, 0x61, RZ ;  /* 0x00000061dd0a7810 */ /* 0x040fe20007ffe0ff */
[----:B------:R1:W-:Y:S01]  /*23790*/  @P4 STG.E [R16.64], R135 ;  /* 0x0000008710004986 */ /* 0x0003e2000c101904 */
[----:B------:R-:W-:Y:S01]  /*237a0*/  IADD3 R0, R221, 0x60, RZ ;  /* 0x00000060dd007810 */ /* 0x000fe20007ffe0ff */
[C---:B------:R-:W-:Y:S02]  /*237b0*/  IMAD.WIDE R18, R21.reuse, 0x4, R28 ;  /* 0x0000000415127825 */ /* 0x040fe400078e021c */
[----:B------:R4:W-:Y:S01]  /*237c0*/  @P3 STG.E [R12.64], R27 ;  /* 0x0000001b0c003986 */ /* 0x0009e2000c101904 */
[----:B------:R-:W-:Y:S01]  /*237d0*/  ISETP.LT.AND P3, PT, R220, c[0x0][0x178], !P2 ;  /* 0x00005e00dc007a0c */ /* 0x000fe20005761270 */
[----:B---3--:R-:W-:Y:S01]  /*237e0*/  IMAD.WIDE R14, R21, 0x4, R30 ;  /* 0x00000004150e7825 */ /* 0x008fe200078e021e */
[----:B------:R-:W-:Y:S02]  /*237f0*/  ISETP.GE.AND P0, PT, R10, c[0x0][0x17c], PT ;  /* 0x00005f000a007a0c */ /* 0x000fe40003f06270 */
[----:B------:R-:W-:Y:S01]  /*23800*/  ISETP.LT.AND P2, PT, R216, c[0x0][0x178], !P2 ;  /* 0x00005e00d8007a0c */ /* 0x000fe20005741270 */
[----:B------:R-:W3:Y:S01]  /*23810*/  LDS.128 R8, [R237] ;  /* 0x00000000ed087984 */ /* 0x000ee20000000c00 */
[----:B------:R-:W-:-:S02]  /*23820*/  ISETP.GE.AND P1, PT, R0, c[0x0][0x17c], PT ;  /* 0x00005f0000007a0c */ /* 0x000fc40003f26270 */
[----:B------:R-:W-:Y:S01]  /*23830*/  IADD3 R21, R21, c[0x0][0x198], RZ ;  /* 0x0000660015157a10 */ /* 0x000fe20007ffe0ff */
[----:B------:R-:W-:Y:S01]  /*23840*/  @P5 STG.E [R14.64], R130 ;  /* 0x000000820e005986 */ /* 0x000fe2000c101904 */
[----:B------:R-:W-:Y:S02]  /*23850*/  IADD3 R20, R221, 0x63, RZ ;  /* 0x00000063dd147810 */ /* 0x000fe40007ffe0ff */
[----:B------:R-:W-:Y:S01]  /*23860*/  ISETP.LT.AND P5, PT, R220, c[0x0][0x178], !P1 ;  /* 0x00005e00dc007a0c */ /* 0x000fe20004fa1270 */
[----:B------:R5:W-:Y:S01]  /*23870*/  @P6 STG.E [R18.64], R22 ;  /* 0x0000001612006986 */ /* 0x000be2000c101904 */
[----:B------:R-:W-:Y:S01]  /*23880*/  ISETP.LT.AND P6, PT, R216, c[0x0][0x178], !P1 ;  /* 0x00005e00d8007a0c */ /* 0x000fe20004fc1270 */
[C---:B-1----:R-:W-:Y:S01]  /*23890*/  IMAD.WIDE R16, R21.reuse, 0x4, R30 ;  /* 0x0000000415107825 */ /* 0x042fe200078e021e */
[C---:B----4-:R-:W-:Y:S01]  /*238a0*/  IADD3 R27, R21.reuse, c[0x0][0x198], RZ ;  /* 0x00006600151b7a10 */ /* 0x050fe20007ffe0ff */
[----:B------:R-:W1:Y:S01]  /*238b0*/  LDS.128 R12, [R236] ;  /* 0x00000000ec0c7984 */ /* 0x000e620000000c00 */
[----:B------:R-:W-:Y:S01]  /*238c0*/  ISETP.GE.AND P1, PT, R20, c[0x0][0x17c], PT ;  /* 0x00005f0014007a0c */ /* 0x000fe20003f26270 */
[----:B------:R-:W-:-:S02]  /*238d0*/  IMAD.WIDE R20, R21, 0x4, R28 ;  /* 0x0000000415147825 */ /* 0x000fc400078e021c */
[----:B------:R4:W-:Y:S04]  /*238e0*/  @P3 STG.E [R16.64], R131 ;  /* 0x0000008310003986 */ /* 0x0009e8000c101904 */
[----:B------:R2:W-:Y:S01]  /*238f0*/  @P2 STG.E [R20.64], R23 ;  /* 0x0000001714002986 */ /* 0x0005e2000c101904 */
[----:B------:R-:W-:Y:S02]  /*23900*/  ISETP.LT.AND P2, PT, R220, c[0x0][0x178], !P0 ;  /* 0x00005e00dc007a0c */ /* 0x000fe40004741270 */
[----:B------:R-:W-:Y:S02]  /*23910*/  ISETP.LT.AND P0, PT, R216, c[0x0][0x178], !P0 ;  /* 0x00005e00d8007a0c */ /* 0x000fe40004701270 */
[C---:B------:R-:W-:Y:S01]  /*23920*/  IADD3 R33, R27.reuse, c[0x0][0x198], RZ ;  /* 0x000066001b217a10 */ /* 0x040fe20007ffe0ff */
[----:B-----5:R-:W-:Y:S01]  /*23930*/  IMAD.WIDE R18, R27, 0x4, R30 ;  /* 0x000000041b127825 */ /* 0x020fe200078e021e */
[----:B------:R-:W-:-:S03]  /*23940*/  IADD3 R0, R221, 0x62, RZ ;  /* 0x00000062dd007810 */ /* 0x000fc60007ffe0ff */
[----:B------:R-:W-:Y:S01]  /*23950*/  IMAD.WIDE R24, R27, 0x4, R28 ;  /* 0x000000041b187825 */ /* 0x000fe200078e021c */
[----:B------:R-:W-:-:S03]  /*23960*/  ISETP.GE.AND P4, PT, R0, c[0x0][0x17c], PT ;  /* 0x00005f0000007a0c */ /* 0x000fc60003f86270 */
[----:B------:R-:W-:Y:S01]  /*23970*/  IMAD.WIDE R26, R33, 0x4, R30 ;  /* 0x00000004211a7825 */ /* 0x000fe200078e021e */
[----:B------:R-:W-:Y:S01]  /*23980*/  @P5 STG.E [R18.64], R176 ;  /* 0x000000b012005986 */ /* 0x000fe2000c101904 */
[----:B----4-:R-:W-:Y:S02]  /*23990*/  IADD3 R16, R221, 0x65, RZ ;  /* 0x00000065dd107810 */ /* 0x010fe40007ffe0ff */
[C---:B--2---:R-:W-:Y:S01]  /*239a0*/  IMAD.WIDE R20, R33.reuse, 0x4, R28 ;  /* 0x0000000421147825 */ /* 0x044fe200078e021c */
[----:B------:R2:W-:Y:S01]  /*239b0*/  @P6 STG.E [R24.64], R4 ;  /* 0x0000000418006986 */ /* 0x0005e2000c101904 */
[----:B------:R-:W-:Y:S02]  /*239c0*/  IADD3 R35, R33, c[0x0][0x198], RZ ;  /* 0x0000660021237a10 */ /* 0x000fe40007ffe0ff */
[----:B------:R-:W-:Y:S01]  /*239d0*/  ISETP.LT.AND P5, PT, R220, c[0x0][0x178], !P4 ;  /* 0x00005e00dc007a0c */ /* 0x000fe200067a1270 */
[----:B------:R4:W-:Y:S01]  /*239e0*/  @P2 STG.E [R26.64], R177 ;  /* 0x000000b11a002986 */ /* 0x0009e2000c101904 */
[----:B------:R-:W-:-:S03]  /*239f0*/  ISETP.LT.AND P6, PT, R216, c[0x0][0x178], !P4 ;  /* 0x00005e00d8007a0c */ /* 0x000fc600067c1270 */
[----:B------:R5:W-:Y:S01]  /*23a00*/  @P0 STG.E [R20.64], R5 ;  /* 0x0000000514000986 */ /* 0x000be2000c101904 */
[----:B------:R-:W-:Y:S01]  /*23a10*/  ISETP.LT.AND P0, PT, R220, c[0x0][0x178], !P1 ;  /* 0x00005e00dc007a0c */ /* 0x000fe20004f01270 */
[C---:B------:R-:W-:Y:S01]  /*23a20*/  IMAD.WIDE R22, R35.reuse, 0x4, R30 ;  /* 0x0000000423167825 */ /* 0x040fe200078e021e */
[----:B------:R-:W-:Y:S02]  /*23a30*/  ISETP.GE.AND P4, PT, R16, c[0x0][0x17c], PT ;  /* 0x00005f0010007a0c */ /* 0x000fe40003f86270 */
[----:B------:R-:W-:Y:S01]  /*23a40*/  ISETP.LT.AND P1, PT, R216, c[0x0][0x178], !P1 ;  /* 0x00005e00d8007a0c */ /* 0x000fe20004f21270 */
[C---:B--2---:R-:W-:Y:S01]  /*23a50*/  IMAD.WIDE R24, R35.reuse, 0x4, R28 ;  /* 0x0000000423187825 */ /* 0x044fe200078e021c */
[----:B------:R-:W2:Y:S01]  /*23a60*/  LDS.128 R16, [R3] ;  /* 0x0000000003107984 */ /* 0x000ea20000000c00 */
[----:B------:R-:W-:Y:S02]  /*23a70*/  IADD3 R35, R35, c[0x0][0x198], RZ ;  /* 0x0000660023237a10 */ /* 0x000fe40007ffe0ff */
[----:B------:R-:W-:-:S03]  /*23a80*/  IADD3 R0, R221, 0x64, RZ ;  /* 0x00000064dd007810 */ /* 0x000fc60007ffe0ff */
[C---:B----4-:R-:W-:Y:S01]  /*23a90*/  IMAD.WIDE R26, R35.reuse, 0x4, R30 ;  /* 0x00000004231a7825 */ /* 0x050fe200078e021e */
[----:B------:R-:W-:Y:S01]  /*23aa0*/  ISETP.GE.AND P3, PT, R0, c[0x0][0x17c], PT ;  /* 0x00005f0000007a0c */ /* 0x000fe20003f66270 */
[----:B------:R-:W-:Y:S02]  /*23ab0*/  @P5 STG.E [R22.64], R184 ;  /* 0x000000b816005986 */ /* 0x000fe4000c101904 */
[C---:B-----5:R-:W-:Y:S01]  /*23ac0*/  IMAD.WIDE R4, R35.reuse, 0x4, R28 ;  /* 0x0000000423047825 */ /* 0x060fe200078e021c */
[----:B------:R-:W-:Y:S01]  /*23ad0*/  IADD3 R37, R35, c[0x0][0x198], RZ ;  /* 0x0000660023257a10 */ /* 0x000fe20007ffe0ff */
[----:B---3--:R3:W-:Y:S01]  /*23ae0*/  @P6 STG.E [R24.64], R8 ;  /* 0x0000000818006986 */ /* 0x0087e2000c101904 */
[----:B------:R-:W-:Y:S02]  /*23af0*/  ISETP.LT.AND P5, PT, R220, c[0x0][0x178], !P3 ;  /* 0x00005e00dc007a0c */ /* 0x000fe40005fa1270 */
[----:B------:R-:W-:Y:S01]  /*23b00*/  ISETP.LT.AND P6, PT, R216, c[0x0][0x178], !P3 ;  /* 0x00005e00d8007a0c */ /* 0x000fe20005fc1270 */
[----:B------:R-:W-:Y:S01]  /*23b10*/  @P0 STG.E [R26.64], R185 ;  /* 0x000000b91a000986 */ /* 0x000fe2000c101904 */
[----:B------:R-:W-:-:S03]  /*23b20*/  IADD3 R0, R221, 0x66, RZ ;  /* 0x00000066dd007810 */ /* 0x000fc60007ffe0ff */
[----:B------:R4:W-:Y:S01]  /*23b30*/  @P1 STG.E [R4.64], R9 ;  /* 0x0000000904001986 */ /* 0x0009e2000c101904 */
[----:B------:R-:W-:Y:S01]  /*23b40*/  ISETP.LT.AND P1, PT, R220, c[0x0][0x178], !P4 ;  /* 0x00005e00dc007a0c */ /* 0x000fe20006721270 */
[C---:B------:R-:W-:Y:S01]  /*23b50*/  IMAD.WIDE R32, R37.reuse, 0x4, R28 ;  /* 0x0000000425207825 */ /* 0x040fe200078e021c */
[----:B------:R-:W-:Y:S01]  /*23b60*/  ISETP.LT.AND P4, PT, R216, c[0x0][0x178], !P4 ;  /* 0x00005e00d8007a0c */ /* 0x000fe20006781270 */
[----:B------:R-:W5:Y:S02]  /*23b70*/  LDS.128 R20, [R2+0x800] ;  /* 0x0008000002147984 */ /* 0x000f640000000c00 */
[C-C-:B---3--:R-:W-:Y:S01]  /*23b80*/  IMAD.WIDE R24, R37.reuse, 0x4, R30.reuse ;  /* 0x0000000425187825 */ /* 0x148fe200078e021e */
[----:B------:R-:W-:Y:S02]  /*23b90*/  IADD3 R37, R37, c[0x0][0x198], RZ ;  /* 0x0000660025257a10 */ /* 0x000fe40007ffe0ff */
[----:B------:R-:W-:Y:S02]  /*23ba0*/  ISETP.GE.AND P2, PT, R0, c[0x0][0x17c], PT ;  /* 0x00005f0000007a0c */ /* 0x000fe40003f46270 */
[----:B------:R-:W-:Y:S01]  /*23bb0*/  IADD3 R0, R221, 0x67, RZ ;  /* 0x00000067dd007810 */ /* 0x000fe20007ffe0ff */
[C---:B----4-:R-:W-:Y:S01]  /*23bc0*/  IMAD.WIDE R4, R37.reuse, 0x4, R30 ;  /* 0x0000000425047825 */ /* 0x050fe200078e021e */
[----:B------:R-:W-:Y:S01]  /*23bd0*/  @P5 STG.E [R24.64], R200 ;  /* 0x000000c818005986 */ /* 0x000fe2000c101904 */
[----:B------:R-:W-:-:S02]  /*23be0*/  IADD3 R27, R37, c[0x0][0x198], RZ ;  /* 0x00006600251b7a10 */ /* 0x000fc40007ffe0ff */
[--C-:B------:R-:W-:Y:S01]  /*23bf0*/  IMAD.WIDE R8, R37, 0x4, R28.reuse ;  /* 0x0000000425087825 */ /* 0x100fe200078e021c */
[----:B------:R-:W-:Y:S01]  /*23c00*/  ISETP.GE.AND P3, PT, R0, c[0x0][0x17c], PT ;  /* 0x00005f0000007a0c */ /* 0x000fe20003f66270 */
[----:B-1----:R1:W-:Y:S01]  /*23c10*/  @P6 STG.E [R32.64], R12 ;  /* 0x0000000c20006986 */ /* 0x0023e2000c101904 */
[----:B------:R-:W-:Y:S02]  /*23c20*/  ISETP.LT.AND P5, PT, R220, c[0x0][0x178], !P2 ;  /* 0x00005e00dc007a0c */ /* 0x000fe400057a1270 */
[----:B------:R-:W-:Y:S01]  /*23c30*/  ISETP.LT.AND P2, PT, R216, c[0x0][0x178], !P2 ;  /* 0x00005e00d8007a0c */ /* 0x000fe20005741270 */
[----:B------:R3:W-:Y:S01]  /*23c40*/  @P1 STG.E [R4.64], R201 ;  /* 0x000000c904001986 */ /* 0x0007e2000c101904 */
[C---:B------:R-:W-:Y:S01]  /*23c50*/  IMAD.WIDE R34, R27.reuse, 0x4, R28 ;  /* 0x000000041b227825 */ /* 0x040fe200078e021c */
[----:B------:R-:W-:Y:S02]  /*23c60*/  IADD3 R37, R27, c[0x0][0x198], RZ ;  /* 0x000066001b257a10 */ /* 0x000fe40007ffe0ff */
[----:B------:R4:W-:Y:S01]  /*23c70*/  @P4 STG.E [R8.64], R13 ;  /* 0x0000000d08004986 */ /* 0x0009e2000c101904 */
[----:B------:R-:W-:-:S02]  /*23c80*/  ISETP.LT.AND P4, PT, R220, c[0x0][0x178], !P3 ;  /* 0x00005e00dc007a0c */ /* 0x000fc40005f81270 */
[----:B------:R-:W-:Y:S01]  /*23c90*/  ISETP.LT.AND P3, PT, R216, c[0x0][0x178], !P3 ;  /* 0x00005e00d8007a0c */ /* 0x000fe20005f61270 */
[--C-:B-1----:R-:W-:Y:S01]  /*23ca0*/  IMAD.WIDE R32, R27, 0x4, R30.reuse ;  /* 0x000000041b207825 */ /* 0x102fe200078e021e */
[----:B------:R-:W-:Y:S01]  /*23cb0*/  IADD3 R0, R221, 0x68, RZ ;  /* 0x00000068dd007810 */ /* 0x000fe20007ffe0ff */
[----:B------:R-:W1:Y:S03]  /*23cc0*/  LDS.128 R24, [R237+0x800] ;  /* 0x00080000ed187984 */ /* 0x000e660000000c00 */
[----:B------:R-:W-:Y:S01]  /*23cd0*/  ISETP.GE.AND P0, PT, R0, c[0x0][0x17c], PT ;  /* 0x00005f0000007a0c */ /* 0x000fe20003f06270 */
[----:B---3--:R-:W-:Y:S01]  /*23ce0*/  IMAD.WIDE R4, R37, 0x4, R30 ;  /* 0x0000000425047825 */ /* 0x008fe200078e021e */
[----:B------:R-:W-:Y:S01]  /*23cf0*/  IADD3 R0, R221, 0x69, RZ ;  /* 0x00000069dd007810 */ /* 0x000fe20007ffe0ff */
[----:B------:R3:W-:Y:S02]  /*23d00*/  @P5 STG.E [R32.64], R208 ;  /* 0x000000d020005986 */ /* 0x0007e4000c101904 */
[C---:B----4-:R-:W-:Y:S01]  /*23d10*/  IMAD.WIDE R8, R37.reuse, 0x4, R28 ;  /* 0x0000000425087825 */ /* 0x050fe200078e021c */
[----:B------:R-:W-:Y:S01]  /*23d20*/  ISETP.GE.AND P6, PT, R0, c[0x0][0x17c], PT ;  /* 0x00005f0000007a0c */ /* 0x000fe20003fc6270 */
[----:B--2---:R-:W-:Y:S01]  /*23d30*/  @P2 STG.E [R34.64], R16 ;  /* 0x0000001022002986 */ /* 0x004fe2000c101904 */
[----:B------:R-:W-:-:S02]  /*23d40*/  IADD3 R39, R37, c[0x0][0x198], RZ ;  /* 0x0000660025277a10 */ /* 0x000fc40007ffe0ff */
[----:B------:R-:W-:Y:S01]  /*23d50*/  ISETP.LT.AND P2, PT, R220, c[0x0][0x178], !P0 ;  /* 0x00005e00dc007a0c */ /* 0x000fe20004741270 */
[----:B------:R2:W-:Y:S01]  /*23d60*/  @P4 STG.E [R4.64], R209 ;  /* 0x000000d104004986 */ /* 0x0005e2000c101904 */
[----:B------:R-:W-:-:S03]  /*23d70*/  ISETP.LT.AND P5, PT, R216, c[0x0][0x178], !P0 ;  /* 0x00005e00d8007a0c */ /* 0x000fc600047a1270 */
[----:B------:R4:W-:Y:S01]  /*23d80*/  @P3 STG.E [R8.64], R17 ;  /* 0x0000001108003986 */ /* 0x0009e2000c101904 */
[----:B------:R-:W-:Y:S01]  /*23d90*/  ISETP.LT.AND P3, PT, R220, c[0x0][0x178], !P6 ;  /* 0x00005e00dc007a0c */ /* 0x000fe20007761270 */
[----:B------:R-:W-:Y:S01]  /*23da0*/  IMAD.WIDE R12, R39, 0x4, R30 ;  /* 0x00000004270c7825 */ /* 0x000fe200078e021e */
[----:B------:R-:W-:Y:S01]  /*23db0*/  ISETP.LT.AND P6, PT, R216, c[0x0][0x178], !P6 ;  /* 0x00005e00d8007a0c */ /* 0x000fe200077c1270 */
[----:B------:R-:W1:Y:S01]  /*23dc0*/  LDS.128 R236, [R236+0x800] ;  /* 0x00080000ecec7984 */ /* 0x000e620000000c00 */
[----:B------:R-:W-:Y:S01]  /*23dd0*/  IADD3 R0, R221, 0x6a, RZ ;  /* 0x0000006add007810 */ /* 0x000fe20007ffe0ff */
[C---:B---3--:R-:W-:Y:S01]  /*23de0*/  IMAD.WIDE R32, R39.reuse, 0x4, R28 ;  /* 0x0000000427207825 */ /* 0x048fe200078e021c */
[----:B------:R-:W-:Y:S02]  /*23df0*/  IADD3 R39, R39, c[0x0][0x198], RZ ;  /* 0x0000660027277a10 */ /* 0x000fe40007ffe0ff */
[----:B------:R-:W-:Y:S02]  /*23e00*/  ISETP.GE.AND P1, PT, R0, c[0x0][0x17c], PT ;  /* 0x00005f0000007a0c */ /* 0x000fe40003f26270 */
[----:B------:R-:W-:Y:S01]  /*23e10*/  IADD3 R0, R221, 0x6b, RZ ;  /* 0x0000006bdd007810 */ /* 0x000fe20007ffe0ff */
[C---:B--2---:R-:W-:Y:S01]  /*23e20*/  IMAD.WIDE R4, R39.reuse, 0x4, R30 ;  /* 0x0000000427047825 */ /* 0x044fe200078e021e */
[----:B------:R2:W-:Y:S03]  /*23e30*/  @P2 STG.E [R12.64], R180 ;  /* 0x000000b40c002986 */ /* 0x0005e6000c101904 */
[----:B----4-:R-:W-:Y:S01]  /*23e40*/  IMAD.WIDE R8, R39, 0x4, R28 ;  /* 0x0000000427087825 */ /* 0x010fe200078e021c */
[----:B------:R-:W-:Y:S01]  /*23e50*/  ISETP.GE.AND P0, PT, R0, c[0x0][0x17c], PT ;  /* 0x00005f0000007a0c */ /* 0x000fe20003f06270 */
[----:B-----5:R-:W-:Y:S01]  /*23e60*/  @P5 STG.E [R32.64], R20 ;  /* 0x0000001420005986 */ /* 0x020fe2000c101904 */
[----:B------:R-:W-:-:S02]  /*23e70*/  ISETP.LT.AND P5, PT, R220, c[0x0][0x178], !P1 ;  /* 0x00005e00dc007a0c */ /* 0x000fc40004fa1270 */
[----:B------:R-:W-:Y:S01]  /*23e80*/  IADD3 R17, R39, c[0x0][0x198], RZ ;  /* 0x0000660027117a10 */ /* 0x000fe20007ffe0ff */
[----:B------:R3:W-:Y:S01]  /*23e90*/  @P3 STG.E [R4.64], R181 ;  /* 0x000000b504003986 */ /* 0x0007e2000c101904 */
[----:B------:R-:W-:-:S03]  /*23ea0*/  ISETP.LT.AND P1, PT, R216, c[0x0][0x178], !P1 ;  /* 0x00005e00d8007a0c */ /* 0x000fc60004f21270 */
[----:B------:R4:W-:Y:S01]  /*23eb0*/  @P6 STG.E [R8.64], R21 ;  /* 0x0000001508006986 */ /* 0x0009e2000c101904 */
[----:B------:R-:W-:Y:S02]  /*23ec0*/  ISETP.LT.AND P6, PT, R220, c[0x0][0x178], !P0 ;  /* 0x00005e00dc007a0c */ /* 0x000fe400047c1270 */
[----:B------:R-:W-:Y:S01]  /*23ed0*/  IADD3 R0, R221, 0x6c, RZ ;  /* 0x0000006cdd007810 */ /* 0x000fe20007ffe0ff */
[----:B------:R-:W5:Y:S01]  /*23ee0*/  LDS.128 R32, [R3+0x800] ;  /* 0x0008000003207984 */ /* 0x000f620000000c00 */
[C---:B------:R-:W-:Y:S01]  /*23ef0*/  IADD3 R39, R17.reuse, c[0x0][0x198], RZ ;  /* 0x0000660011277a10 */ /* 0x040fe20007ffe0ff */
[----:B--2---:R-:W-:Y:S01]  /*23f00*/  IMAD.WIDE R12, R17, 0x4, R30 ;  /* 0x00000004110c7825 */ /* 0x004fe200078e021e */
[----:B------:R-:W-:Y:S02]  /*23f10*/  ISETP.GE.AND P4, PT, R0, c[0x0][0x17c], PT ;  /* 0x00005f0000007a0c */ /* 0x000fe40003f86270 */
[----:B------:R-:W-:Y:S01]  /*23f20*/  IADD3 R0, R221, 0x6d, RZ ;  /* 0x0000006ddd007810 */ /* 0x000fe20007ffe0ff */
[----:B------:R-:W-:Y:S01]  /*23f30*/  IMAD.WIDE R16, R17, 0x4, R28 ;  /* 0x0000000411107825 */ /* 0x000fe200078e021c */
[----:B------:R-:W-:-:S03]  /*23f40*/  ISETP.LT.AND P0, PT, R216, c[0x0][0x178], !P0 ;  /* 0x00005e00d8007a0c */ /* 0x000fc60004701270 */
[C---:B---3--:R-:W-:Y:S01]  /*23f50*/  IMAD.WIDE R4, R39.reuse, 0x4, R30 ;  /* 0x0000000427047825 */ /* 0x048fe200078e021e */
[----:B------:R-:W-:Y:S01]  /*23f60*/  ISETP.GE.AND P2, PT, R0, c[0x0][0x17c], PT ;  /* 0x00005f0000007a0c */ /* 0x000fe20003f46270 */
[----:B------:R-:W-:Y:S01]  /*23f70*/  @P5 STG.E [R12.64], R188 ;  /* 0x000000bc0c005986 */ /* 0x000fe2000c101904 */
[----:B------:R-:W-:Y:S02]  /*23f80*/  ISETP.LT.AND P5, PT, R220, c[0x0][0x178], !P4 ;  /* 0x00005e00dc007a0c */ /* 0x000fe400067a1270 */
[----:B----4-:R-:W-:Y:S01]  /*23f90*/  IADD3 R9, R39, c[0x0][0x198], RZ ;  /* 0x0000660027097a10 */ /* 0x010fe20007ffe0ff */
[----:B-1----:R1:W-:Y:S01]  /*23fa0*/  @P1 STG.E [R16.64], R24 ;  /* 0x0000001810001986 */ /* 0x0023e2000c101904 */
[----:B------:R-:W-:-:S03]  /*23fb0*/  ISETP.LT.AND P4, PT, R216, c[0x0][0x178], !P4 ;  /* 0x00005e00d8007a0c */ /* 0x000fc60006781270 */
[----:B------:R2:W-:Y:S01]  /*23fc0*/  @P6 STG.E [R4.64], R189 ;  /* 0x000000bd04006986 */ /* 0x0005e2000c101904 */
[----:B------:R-:W-:Y:S02]  /*23fd0*/  ISETP.LT.AND P6, PT, R220, c[0x0][0x178], !P2 ;  /* 0x00005e00dc007a0c */ /* 0x000fe400057c1270 */
[----:B------:R-:W-:Y:S02]  /*23fe0*/  ISETP.LT.AND P2, PT, R216, c[0x0][0x178], !P2 ;  /* 0x00005e00d8007a0c */ /* 0x000fe40005741270 */
[----:B------:R-:W-:Y:S01]  /*23ff0*/  IADD3 R0, R221, 0x6e, RZ ;  /* 0x0000006edd007810 */ /* 0x000fe20007ffe0ff */
[----:B------:R-:W-:Y:S01]  /*24000*/  IMAD.WIDE R36, R39, 0x4, R28 ;  /* 0x0000000427247825 */ /* 0x000fe200078e021c */
[C---:B-1----:R-:W-:Y:S02]  /*24010*/  IADD3 R17, R9.reuse, c[0x0][0x198], RZ ;  /* 0x0000660009117a10 */ /* 0x042fe40007ffe0ff */
[----:B------:R-:W-:Y:S01]  /*24020*/  ISETP.GE.AND P3, PT, R0, c[0x0][0x17c], PT ;  /* 0x00005f0000007a0c */ /* 0x000fe20003f66270 */
[----:B------:R-:W-:Y:S01]  /*24030*/  IMAD.WIDE R2, R9, 0x4, R30 ;  /* 0x0000000409027825 */ /* 0x000fe200078e021e */
[----:B------:R-:W-:-:S03]  /*24040*/  IADD3 R0, R221, 0x6f, RZ ;  /* 0x0000006fdd007810 */ /* 0x000fc60007ffe0ff */
[----:B------:R-:W-:Y:S01]  /*24050*/  IMAD.WIDE R8, R9, 0x4, R28 ;  /* 0x0000000409087825 */ /* 0x000fe200078e021c */
[----:B------:R-:W-:Y:S03]  /*24060*/  @P0 STG.E [R36.64], R25 ;  /* 0x0000001924000986 */ /* 0x000fe6000c101904 */
[C---:B--2---:R-:W-:Y:S01]  /*24070*/  IMAD.WIDE R4, R17.reuse, 0x4, R30 ;  /* 0x0000000411047825 */ /* 0x044fe200078e021e */
[----:B------:R-:W-:Y:S01]  /*24080*/  ISETP.GE.AND P1, PT, R0, c[0x0][0x17c], PT ;  /* 0x00005f0000007a0c */ /* 0x000fe20003f26270 */
[----:B------:R1:W-:Y:S02]  /*24090*/  @P5 STG.E [R2.64], R204 ;  /* 0x000000cc02005986 */ /* 0x0003e4000c101904 */
[C---:B------:R-:W-:Y:S01]  /*240a0*/  IMAD.WIDE R12, R17.reuse, 0x4, R28 ;  /* 0x00000004110c7825 */ /* 0x040fe200078e021c */
[----:B------:R-:W-:Y:S01]  /*240b0*/  ISETP.LT.AND P5, PT, R220, c[0x0][0x178], !P3 ;  /* 0x00005e00dc007a0c */ /* 0x000fe20005fa1270 */
[----:B------:R2:W-:Y:S01]  /*240c0*/  @P4 STG.E [R8.64], R236 ;  /* 0x000000ec08004986 */ /* 0x0005e2000c101904 */
[----:B------:R-:W-:-:S02]  /*240d0*/  IADD3 R17, R17, c[0x0][0x198], RZ ;  /* 0x0000660011117a10 */ /* 0x000fc40007ffe0ff */
[C---:B------:R-:W-:Y:S01]  /*240e0*/  ISETP.LT.AND P3, PT, R216.reuse, c[0x0][0x178], !P3 ;  /* 0x00005e00d8007a0c */ /* 0x040fe20005f61270 */
[----:B------:R3:W-:Y:S01]  /*240f0*/  @P6 STG.E [R4.64], R205 ;  /* 0x000000cd04006986 */ /* 0x0007e2000c101904 */
[----:B------:R-:W-:-:S03]  /*24100*/  ISETP.LT.AND P6, PT, R216, c[0x0][0x178], !P1 ;  /* 0x00005e00d8007a0c */ /* 0x000fc60004fc1270 */
[----:B------:R4:W-:Y:S01]  /*24110*/  @P2 STG.E [R12.64], R237 ;  /* 0x000000ed0c002986 */ /* 0x0009e2000c101904 */
[----:B------:R-:W-:Y:S02]  /*24120*/  ISETP.LT.AND P2, PT, R220, c[0x0][0x178], !P1 ;  /* 0x00005e00dc007a0c */ /* 0x000fe40004f41270 */
[----:B------:R-:W-:Y:S02]  /*24130*/  IADD3 R0, R221, 0x70, RZ ;  /* 0x00000070dd007810 */ /* 0x000fe40007ffe0ff */
[C---:B------:R-:W-:Y:S01]  /*24140*/  IADD3 R21, R17.reuse, c[0x0][0x198], RZ ;  /* 0x0000660011157a10 */ /* 0x040fe20007ffe0ff */
[----:B-1----:R-:W-:Y:S01]  /*24150*/  IMAD.WIDE R2, R17, 0x4, R30 ;  /* 0x0000000411027825 */ /* 0x002fe200078e021e */
[----:B------:R-:W-:Y:S02]  /*24160*/  ISETP.GE.AND P0, PT, R0, c[0x0][0x17c], PT ;  /* 0x00005f0000007a0c */ /* 0x000fe40003f06270 */
[----:B------:R-:W-:Y:S01]  /*24170*/  IADD3 R0, R221, 0x71, RZ ;  /* 0x00000071dd007810 */ /* 0x000fe20007ffe0ff */
[----:B--2---:R-:W-:Y:S01]  /*24180*/  IMAD.WIDE R8, R17, 0x4, R28 ;  /* 0x0000000411087825 */ /* 0x004fe200078e021c */
[----:B------:R1:W-:Y:S03]  /*24190*/  @P5 STG.E [R2.64], R212 ;  /* 0x000000d402005986 */ /* 0x0003e6000c101904 */
[----:B---3--:R-:W-:Y:S01]  /*241a0*/  IMAD.WIDE R4, R21, 0x4, R30 ;  /* 0x0000000415047825 */ /* 0x008fe200078e021e */
[----:B------:R-:W-:-:S03]  /*241b0*/  ISETP.GE.AND P4, PT, R0, c[0x0][0x17c], PT ;  /* 0x00005f0000007a0c */ /* 0x000fc60003f86270 */
[C---:B----4-:R-:W-:Y:S01]  /*241c0*/  IMAD.WIDE R12, R21.reuse, 0x4, R28 ;  /* 0x00000004150c7825 */ /* 0x050fe200078e021c */
[----:B-----5:R2:W-:Y:S01]  /*241d0*/  @P3 STG.E [R8.64], R32 ;  /* 0x0000002008003986 */ /* 0x0205e2000c101904 */
[----:B------:R-:W-:Y:S02]  /*241e0*/  ISETP.LT.AND P5, PT, R220, c[0x0][0x178], !P0 ;  /* 0x00005e00dc007a0c */ /* 0x000fe400047a1270 */
[----:B------:R-:W-:Y:S01]  /*241f0*/  IADD3 R21, R21, c[0x0][0x198], RZ ;  /* 0x0000660015157a10 */ /* 0x000fe20007ffe0ff */
[----:B------:R3:W-:Y:S01]  /*24200*/  @P2 STG.E [R4.64], R213 ;  /* 0x000000d504002986 */ /* 0x0007e2000c101904 */
[----:B------:R-:W-:-:S03]  /*24210*/  ISETP.LT.AND P0, PT, R216, c[0x0][0x178], !P0 ;  /* 0x00005e00d8007a0c */ /* 0x000fc60004701270 */
[----:B------:R4:W-:Y:S01]  /*24220*/  @P6 STG.E [R12.64], R33 ;  /* 0x000000210c006986 */ /* 0x0009e2000c101904 */
[----:B------:R-:W-:Y:S02]  /*24230*/  ISETP.LT.AND P6, PT, R220, c[0x0][0x178], !P4 ;  /* 0x00005e00dc007a0c */ /* 0x000fe400067c1270 */
        /* <DEDUP_REMOVED lines=11> */
[----:B------:R-:W-:Y:S01]  /*242f0*/  ISETP.LT.AND P5, PT, R220, c[0x0][0x178], !P1 ;  /* 0x00005e00dc007a0c */ /* 0x000fe20004fa1270 */
[----:B------:R2:W-:Y:S01]  /*24300*/  @P0 STG.E [R8.64], R6 ;  /* 0x0000000608000986 */ /* 0x0005e2000c101904 */
[----:B------:R-:W-:Y:S02]  /*24310*/  IADD3 R17, R17, c[0x0][0x198], RZ ;  /* 0x0000660011117a10 */ /* 0x000fe40007ffe0ff */
[----:B------:R-:W-:Y:S01]  /*24320*/  ISETP.LT.AND P1, PT, R216, c[0x0][0x178], !P1 ;  /* 0x00005e00d8007a0c */ /* 0x000fe20004f21270 */
[----:B------:R3:W-:Y:S01]  /*24330*/  @P6 STG.E [R4.64], R179 ;  /* 0x000000b304006986 */ /* 0x0007e2000c101904 */
[----:B------:R-:W-:-:S03]  /*24340*/  IADD3 R0, R221, 0x74, RZ ;  /* 0x00000074dd007810 */ /* 0x000fc60007ffe0ff */
[----:B------:R4:W-:Y:S01]  /*24350*/  @P4 STG.E [R12.64], R7 ;  /* 0x000000070c004986 */ /* 0x0009e2000c101904 */
[----:B------:R-:W-:Y:S02]  /*24360*/  ISETP.LT.AND P4, PT, R220, c[0x0][0x178], !P3 ;  /* 0x00005e00dc007a0c */ /* 0x000fe40005f81270 */
[----:B------:R-:W-:Y:S02]  /*24370*/  ISETP.LT.AND P6, PT, R216, c[0x0][0x178], !P3 ;  /* 0x00005e00d8007a0c */ /* 0x000fe40005fc1270 */
[C---:B------:R-:W-:Y:S01]  /*24380*/  IADD3 R21, R17.reuse, c[0x0][0x198], RZ ;  /* 0x0000660011157a10 */ /* 0x040fe20007ffe0ff */
[----:B-1----:R-:W-:Y:S01]  /*24390*/  IMAD.WIDE R2, R17, 0x4, R30 ;  /* 0x0000000411027825 */ /* 0x002fe200078e021e */
[----:B------:R-:W-:Y:S02]  /*243a0*/  ISETP.GE.AND P2, PT, R0, c[0x0][0x17c], PT ;  /* 0x00005f0000007a0c */ /* 0x000fe40003f46270 */
[----:B------:R-:W-:Y:S01]  /*243b0*/  IADD3 R0, R221, 0x75, RZ ;  /* 0x00000075dd007810 */ /* 0x000fe20007ffe0ff */
[----:B--2---:R-:W-:Y:S01]  /*243c0*/  IMAD.WIDE R8, R17, 0x4, R28 ;  /* 0x0000000411087825 */ /* 0x004fe200078e021c */
[----:B------:R1:W-:Y:S03]  /*243d0*/  @P5 STG.E [R2.64], R186 ;  /* 0x000000ba02005986 */ /* 0x0003e6000c101904 */
[C---:B---3--:R-:W-:Y:S01]  /*243e0*/  IMAD.WIDE R4, R21.reuse, 0x4, R30 ;  /* 0x0000000415047825 */ /* 0x048fe200078e021e */
[----:B------:R-:W-:Y:S01]  /*243f0*/  ISETP.GE.AND P0, PT, R0, c[0x0][0x17c], PT ;  /* 0x00005f0000007a0c */ /* 0x000fe20003f06270 */
[----:B------:R2:W-:Y:S01]  /*24400*/  @P1 STG.E [R8.64], R10 ;  /* 0x0000000a08001986 */ /* 0x0005e2000c101904 */
[----:B------:R-:W-:Y:S01]  /*24410*/  ISETP.LT.AND P5, PT, R220, c[0x0][0x178], !P2 ;  /* 0x00005e00dc007a0c */ /* 0x000fe200057a1270 */
[C---:B----4-:R-:W-:Y:S01]  /*24420*/  IMAD.WIDE R6, R21.reuse, 0x4, R28 ;  /* 0x0000000415067825 */ /* 0x050fe200078e021c */
[----:B------:R-:W-:Y:S01]  /*24430*/  IADD3 R21, R21, c[0x0][0x198], RZ ;  /* 0x0000660015157a10 */ /* 0x000fe20007ffe0ff */
[----:B------:R3:W-:Y:S01]  /*24440*/  @P4 STG.E [R4.64], R187 ;  /* 0x000000bb04004986 */ /* 0x0007e2000c101904 */
[----:B------:R-:W-:-:S02]  /*24450*/  ISETP.LT.AND P2, PT, R216, c[0x0][0x178], !P2 ;  /* 0x00005e00d8007a0c */ /* 0x000fc40005741270 */
[----:B------:R-:W-:Y:S01]  /*24460*/  ISETP.LT.AND P4, PT, R220, c[0x0][0x178], !P0 ;  /* 0x00005e00dc007a0c */ /* 0x000fe20004781270 */
[----:B------:R4:W-:Y:S01]  /*24470*/  @P6 STG.E [R6.64], R11 ;  /* 0x0000000b06006986 */ /* 0x0009e2000c101904 */
[----:B------:R-:W-:Y:S02]  /*24480*/  IADD3 R0, R221, 0x76, RZ ;  /* 0x00000076dd007810 */ /* 0x000fe40007ffe0ff */
        /* <DEDUP_REMOVED lines=29> */
[----:B----4-:R-:W-:Y:S01]  /*24660*/  IMAD.WIDE R6, R11, 0x4, R28 ;  /* 0x000000040b067825 */ /* 0x010fe200078e021c */
[----:B------:R-:W-:Y:S01]  /*24670*/  IADD3 R0, R221, 0x7a, RZ ;  /* 0x0000007add007810 */ /* 0x000fe20007ffe0ff */
[----:B------:R3:W-:Y:S01]  /*24680*/  @P4 STG.E [R4.64], R211 ;  /* 0x000000d304004986 */ /* 0x0007e2000c101904 */
[----:B------:R-:W-:-:S02]  /*24690*/  IADD3 R11, R11, c[0x0][0x198], RZ ;  /* 0x000066000b0b7a10 */ /* 0x000fc40007ffe0ff */
[----:B------:R-:W-:Y:S01]  /*246a0*/  ISETP.LT.AND P0, PT, R216, c[0x0][0x178], !P0 ;  /* 0x00005e00d8007a0c */ /* 0x000fe20004701270 */
[----:B------:R4:W-:Y:S01]  /*246b0*/  @P6 STG.E [R6.64], R19 ;  /* 0x0000001306006986 */ /* 0x0009e2000c101904 */
[----:B------:R-:W-:Y:S02]  /*246c0*/  ISETP.LT.AND P4, PT, R220, c[0x0][0x178], !P2 ;  /* 0x00005e00dc007a0c */ /* 0x000fe40005781270 */
[----:B------:R-:W-:Y:S02]  /*246d0*/  ISETP.GE.AND P1, PT, R0, c[0x0][0x17c], PT ;  /* 0x00005f0000007a0c */ /* 0x000fe40003f26270 */
[----:B------:R-:W-:Y:S02]  /*246e0*/  ISETP.LT.AND P6, PT, R216, c[0x0][0x178], !P2 ;  /* 0x00005e00d8007a0c */ /* 0x000fe400057c1270 */
[----:B------:R-:W-:Y:S02]  /*246f0*/  IADD3 R0, R221, 0x7b, RZ ;  /* 0x0000007bdd007810 */ /* 0x000fe40007ffe0ff */
[C---:B------:R-:W-:Y:S01]  /*24700*/  IADD3 R13, R11.reuse, c[0x0][0x198], RZ ;  /* 0x000066000b0d7a10 */ /* 0x040fe20007ffe0ff */
[----:B-1----:R-:W-:Y:S01]  /*24710*/  IMAD.WIDE R2, R11, 0x4, R30 ;  /* 0x000000040b027825 */ /* 0x002fe200078e021e */
[----:B------:R-:W-:-:S02]  /*24720*/  ISETP.GE.AND P3, PT, R0, c[0x0][0x17c], PT ;  /* 0x00005f0000007a0c */ /* 0x000fc40003f66270 */
[----:B------:R-:W-:Y:S01]  /*24730*/  IADD3 R0, R221, 0x7c, RZ ;  /* 0x0000007cdd007810 */ /* 0x000fe20007ffe0ff */
[----:B--2---:R-:W-:Y:S01]  /*24740*/  IMAD.WIDE R8, R11, 0x4, R28 ;  /* 0x000000040b087825 */ /* 0x004fe200078e021c */
[----:B------:R1:W-:Y:S03]  /*24750*/  @P5 STG.E [R2.64], R182 ;  /* 0x000000b602005986 */ /* 0x0003e6000c101904 */
[C---:B---3--:R-:W-:Y:S01]  /*24760*/  IMAD.WIDE R4, R13.reuse, 0x4, R30 ;  /* 0x000000040d047825 */ /* 0x048fe200078e021e */
[----:B------:R-:W-:Y:S01]  /*24770*/  ISETP.LT.AND P5, PT, R220, c[0x0][0x178], !P1 ;  /* 0x00005e00dc007a0c */ /* 0x000fe20004fa1270 */
[----:B------:R-:W-:Y:S02]  /*24780*/  @P0 STG.E [R8.64], R22 ;  /* 0x0000001608000986 */ /* 0x000fe4000c101904 */
[C---:B----4-:R-:W-:Y:S01]  /*24790*/  IMAD.WIDE R6, R13.reuse, 0x4, R28 ;  /* 0x000000040d067825 */ /* 0x050fe200078e021c */
[----:B------:R-:W-:Y:S01]  /*247a0*/  IADD3 R13, R13, c[0x0][0x198], RZ ;  /* 0x000066000d0d7a10 */ /* 0x000fe20007ffe0ff */
[----:B------:R2:W-:Y:S01]  /*247b0*/  @P4 STG.E [R4.64], R183 ;  /* 0x000000b704004986 */ /* 0x0005e2000c101904 */
[----:B------:R-:W-:-:S02]  /*247c0*/  ISETP.GE.AND P2, PT, R0, c[0x0][0x17c], PT ;  /* 0x00005f0000007a0c */ /* 0x000fc40003f46270 */
[----:B------:R-:W-:Y:S01]  /*247d0*/  ISETP.LT.AND P1, PT, R216, c[0x0][0x178], !P1 ;  /* 0x00005e00d8007a0c */ /* 0x000fe20004f21270 */
[----:B------:R3:W-:Y:S01]  /*247e0*/  @P6 STG.E [R6.64], R23 ;  /* 0x0000001706006986 */ /* 0x0007e2000c101904 */
[----:B------:R-:W-:Y:S02]  /*247f0*/  ISETP.LT.AND P4, PT, R220, c[0x0][0x178], !P3 ;  /* 0x00005e00dc007a0c */ /* 0x000fe40005f81270 */
[----:B------:R-:W-:Y:S02]  /*24800*/  ISETP.LT.AND P3, PT, R216, c[0x0][0x178], !P3 ;  /* 0x00005e00d8007a0c */ /* 0x000fe40005f61270 */
[----:B------:R-:W-:Y:S02]  /*24810*/  IADD3 R11, R13, c[0x0][0x198], RZ ;  /* 0x000066000d0b7a10 */ /* 0x000fe40007ffe0ff */
[----:B------:R-:W-:Y:S02]  /*24820*/  IADD3 R0, R221, 0x7d, RZ ;  /* 0x0000007ddd007810 */ /* 0x000fe40007ffe0ff */
[----:B------:R-:W-:Y:S01]  /*24830*/  ISETP.LT.AND P6, PT, R220, c[0x0][0x178], !P2 ;  /* 0x00005e00dc007a0c */ /* 0x000fe200057c1270 */
[----:B-1----:R-:W-:Y:S01]  /*24840*/  IMAD.WIDE R2, R13, 0x4, R30 ;  /* 0x000000040d027825 */ /* 0x002fe200078e021e */
[----:B------:R-:W-:-:S02]  /*24850*/  IADD3 R15, R11, c[0x0][0x198], RZ ;  /* 0x000066000b0f7a10 */ /* 0x000fc40007ffe0ff */
[----:B------:R-:W-:Y:S01]  /*24860*/  ISETP.GE.AND P0, PT, R0, c[0x0][0x17c], PT ;  /* 0x00005f0000007a0c */ /* 0x000fe20003f06270 */
[----:B--2---:R-:W-:Y:S01]  /*24870*/  IMAD.WIDE R4, R13, 0x4, R28 ;  /* 0x000000040d047825 */ /* 0x004fe200078e021c */
[----:B------:R-:W-:Y:S01]  /*24880*/  IADD3 R0, R221, 0x7e, RZ ;  /* 0x0000007edd007810 */ /* 0x000fe20007ffe0ff */
[----:B------:R1:W-:Y:S02]  /*24890*/  @P5 STG.E [R2.64], R190 ;  /* 0x000000be02005986 */ /* 0x0003e4000c101904 */
[----:B---3--:R-:W-:Y:S01]  /*248a0*/  IMAD.WIDE R6, R11, 0x4, R30 ;  /* 0x000000040b067825 */ /* 0x008fe200078e021e */
[----:B------:R-:W-:-:S03]  /*248b0*/  ISETP.GE.AND P5, PT, R0, c[0x0][0x17c], PT ;  /* 0x00005f0000007a0c */ /* 0x000fc60003fa6270 */
[----:B------:R-:W-:Y:S01]  /*248c0*/  IMAD.WIDE R8, R11, 0x4, R28 ;  /* 0x000000040b087825 */ /* 0x000fe200078e021c */
[----:B------:R-:W-:Y:S01]  /*248d0*/  IADD3 R0, R221, 0x7f, RZ ;  /* 0x0000007fdd007810 */ /* 0x000fe20007ffe0ff */
[----:B------:R2:W-:Y:S02]  /*248e0*/  @P1 STG.E [R4.64], R26 ;  /* 0x0000001a04001986 */ /* 0x0005e4000c101904 */
[C---:B------:R-:W-:Y:S02]  /*248f0*/  IMAD.WIDE R10, R15.reuse, 0x4, R30 ;  /* 0x000000040f0a7825 */ /* 0x040fe400078e021e */
[----:B------:R3:W-:Y:S01]  /*24900*/  @P4 STG.E [R6.64], R191 ;  /* 0x000000bf06004986 */ /* 0x0007e2000c101904 */
[----:B------:R-:W-:Y:S02]  /*24910*/  IADD3 R13, R15, c[0x0][0x198], RZ ;  /* 0x000066000f0d7a10 */ /* 0x000fe40007ffe0ff */
[----:B------:R-:W-:Y:S01]  /*24920*/  ISETP.LT.AND P2, PT, R216, c[0x0][0x178], !P2 ;  /* 0x00005e00d8007a0c */ /* 0x000fe20005741270 */
[----:B------:R4:W-:Y:S01]  /*24930*/  @P3 STG.E [R8.64], R27 ;  /* 0x0000001b08003986 */ /* 0x0009e2000c101904 */
[----:B------:R-:W-:-:S03]  /*24940*/  ISETP.GE.AND P1, PT, R0, c[0x0][0x17c], PT ;  /* 0x00005f0000007a0c */ /* 0x000fc60003f26270 */
[----:B------:R5:W-:Y:S01]  /*24950*/  @P6 STG.E [R10.64], R206 ;  /* 0x000000ce0a006986 */ /* 0x000be2000c101904 */
[----:B------:R-:W-:Y:S02]  /*24960*/  ISETP.LT.AND P6, PT, R220, c[0x0][0x178], !P0 ;  /* 0x00005e00dc007a0c */ /* 0x000fe400047c1270 */
[----:B------:R-:W-:Y:S02]  /*24970*/  ISETP.LT.AND P0, PT, R216, c[0x0][0x178], !P0 ;  /* 0x00005e00d8007a0c */ /* 0x000fe40004701270 */
[----:B------:R-:W-:Y:S02]  /*24980*/  ISETP.LT.AND P4, PT, R220, c[0x0][0x178], !P5 ;  /* 0x00005e00dc007a0c */ /* 0x000fe40006f81270 */
[----:B------:R-:W-:Y:S02]  /*24990*/  IADD3 R17, R13, c[0x0][0x198], RZ ;  /* 0x000066000d117a10 */ /* 0x000fe40007ffe0ff */
[----:B------:R-:W-:Y:S02]  /*249a0*/  ISETP.LT.AND P5, PT, R216, c[0x0][0x178], !P5 ;  /* 0x00005e00d8007a0c */ /* 0x000fe40006fa1270 */
[----:B------:R-:W-:Y:S01]  /*249b0*/  ISETP.LT.AND P3, PT, R220, c[0x0][0x178], !P1 ;  /* 0x00005e00dc007a0c */ /* 0x000fe20004f61270 */
[----:B-1----:R-:W-:Y:S01]  /*249c0*/  IMAD.WIDE R2, R15, 0x4, R28 ;  /* 0x000000040f027825 */ /* 0x002fe200078e021c */
[----:B------:R-:W-:-:S02]  /*249d0*/  ISETP.LT.AND P1, PT, R216, c[0x0][0x178], !P1 ;  /* 0x00005e00d8007a0c */ /* 0x000fc40004f21270 */
[----:B------:R-:W-:Y:S01]  /*249e0*/  IADD3 R15, R17, c[0x0][0x198], RZ ;  /* 0x00006600110f7a10 */ /* 0x000fe20007ffe0ff */
[C---:B--2---:R-:W-:Y:S01]  /*249f0*/  IMAD.WIDE R4, R13.reuse, 0x4, R30 ;  /* 0x000000040d047825 */ /* 0x044fe200078e021e */
[----:B------:R1:W-:Y:S03]  /*24a00*/  @P2 STG.E [R2.64], R238 ;  /* 0x000000ee02002986 */ /* 0x0003e6000c101904 */
[----:B---3--:R-:W-:Y:S01]  /*24a10*/  IMAD.WIDE R6, R13, 0x4, R28 ;  /* 0x000000040d067825 */ /* 0x008fe200078e021c */
[----:B------:R1:W-:Y:S03]  /*24a20*/  @P6 STG.E [R4.64], R207 ;  /* 0x000000cf04006986 */ /* 0x0003e6000c101904 */
[C---:B----4-:R-:W-:Y:S01]  /*24a30*/  IMAD.WIDE R8, R17.reuse, 0x4, R30 ;  /* 0x0000000411087825 */ /* 0x050fe200078e021e */
[----:B------:R1:W-:Y:S03]  /*24a40*/  @P0 STG.E [R6.64], R239 ;  /* 0x000000ef06000986 */ /* 0x0003e6000c101904 */
[----:B-----5:R-:W-:Y:S01]  /*24a50*/  IMAD.WIDE R10, R17, 0x4, R28 ;  /* 0x00000004110a7825 */ /* 0x020fe200078e021c */
[----:B------:R1:W-:Y:S03]  /*24a60*/  @P4 STG.E [R8.64], R214 ;  /* 0x000000d608004986 */ /* 0x0003e6000c101904 */
[C---:B------:R-:W-:Y:S01]  /*24a70*/  IMAD.WIDE R30, R15.reuse, 0x4, R30 ;  /* 0x000000040f1e7825 */ /* 0x040fe200078e021e */
[----:B------:R1:W-:Y:S04]  /*24a80*/  @P5 STG.E [R10.64], R34 ;  /* 0x000000220a005986 */ /* 0x0003e8000c101904 */
[----:B------:R1:W-:Y:S01]  /*24a90*/  @P3 STG.E [R30.64], R215 ;  /* 0x000000d71e003986 */ /* 0x0003e2000c101904 */
[----:B------:R-:W-:Y:S01]  /*24aa0*/  IMAD.WIDE R28, R15, 0x4, R28 ;  /* 0x000000040f1c7825 */ /* 0x000fe200078e021c */
[----:B------:R-:W-:Y:S06]  /*24ab0*/  @!P1 EXIT ;  /* 0x000000000000994d */ /* 0x000fec0003800000 */
[----:B------:R-:W-:Y:S01]  /*24ac0*/  STG.E [R28.64], R35 ;  /* 0x000000231c007986 */ /* 0x000fe2000c101904 */
[----:B------:R-:W-:Y:S05]  /*24ad0*/  EXIT ;  /* 0x000000000000794d */ /* 0x000fea0003800000 */
.L_x_3:
[----:B------:R-:W-:-:S00]  /*24ae0*/  BRA `(.L_x_3) ;  /* 0xfffffff000007947 */ /* 0x000fc0000383ffff */
[----:B------:R-:W-:-:S00]  /*24af0*/  NOP ;  /* 0x0000000000007918 */ /* 0x000fc00000000000 */
        /* <DEDUP_REMOVED lines=8> */
.L_x_4:


//--------------------- .nv.shared.matmul_kernel  --------------------------
	.section	.nv.shared.matmul_kernel,"aw",@nobits
	.sectionflags	@""
	.align	16
